def attn_fwd(
    Q,
    K,
    V,
    Out,
    Lse,
    sm_scale,
    stride_qz,
    stride_qh,
    stride_qm,
    stride_qk,
    stride_kz,
    stride_kh,
    stride_kn,
    stride_kk,
    stride_vz,
    stride_vh,
    stride_vn,
    stride_vk,
    stride_oz,
    stride_oh,
    stride_om,
    stride_ok,
    seqlen_q,
    seqlen_k,
    BLOCK_M: tl.constexpr,
    BLOCK_N: tl.constexpr,
    HEAD_DIM: tl.constexpr,
    CAUSAL: tl.constexpr,
):
    start_m = tl.program_id(0)
    off_hz = tl.program_id(1)
    q_off = off_hz * stride_qh
    k_off = off_hz * stride_kh
    v_off = off_hz * stride_vh
    offs_m = start_m * BLOCK_M + tl.arange(0, BLOCK_M)
    offs_d = tl.arange(0, HEAD_DIM)
    offs_n = tl.arange(0, BLOCK_N)
    q_ptrs = Q + q_off + offs_m[:, None] * stride_qm + offs_d[None, :] * stride_qk
    k_ptrs = K + k_off + offs_d[:, None] * stride_kk + offs_n[None, :] * stride_kn
    v_ptrs = V + v_off + offs_n[:, None] * stride_vn + offs_d[None, :] * stride_vk
    m_i = tl.full([BLOCK_M], float("-inf"), dtype=tl.float32)
    l_i = tl.zeros([BLOCK_M], dtype=tl.float32) + 1.0
    acc = tl.zeros([BLOCK_M, HEAD_DIM], dtype=tl.float32)
    q = tl.load(q_ptrs)
    acc, l_i, m_i = _attn_fwd_inner(
        acc,
        l_i,
        m_i,
        q,
        k_ptrs,
        v_ptrs,
        sm_scale,
        stride_kn,
        stride_vn,
        start_m,
        seqlen_k,
        BLOCK_M,
        BLOCK_N,
        HEAD_DIM,
        CAUSAL,
    )
    acc = acc / l_i[:, None]
    lse = m_i + tl.math.log2(l_i) / 1.4426950408889634
    o_ptrs = (
        Out
        + off_hz * stride_oh
        + offs_m[:, None] * stride_om
        + offs_d[None, :] * stride_ok
    )
    tl.store(o_ptrs, acc.to(Out.dtype.element_ty))
    tl.store(Lse + off_hz * seqlen_q + offs_m, lse)

# config = {"BLOCK_M": 64, "BLOCK_N": 32, "HEAD_DIM": 512, "arch": "sm_90", "causal": false, "dtype": "fp8e4m3", "num_stages": 2, "num_warps": 8}
# arch = sm_90


// ===== COMPILED SASS (sm_90a) =====

	.target	sm_90a

	.elftype	@"ET_EXEC"


//--------------------- .note.nv.tkinfo           --------------------------
	.section	.note.nv.tkinfo,"",@"SHT_NOTE"
	.sectionflags	@"SHF_NOTE_NV_TKINFO"
	.tkinfo
        /*0018*/ 	.word	0x00000002
        /*0030*/ 	.string	""
        /*0030*/ 	.string	"ptxas"
        /*0030*/ 	.string	"Cuda compilation tools, release 13.0, V13.0.88"
        /*0030*/ 	.string	"Build cuda_13.0.r13.0/compiler.36424714_0"
        /*0030*/ 	.string	"-v  -suppress-debug-info  -lineinfo  -arch sm_90a "



//--------------------- .note.nv.cuinfo           --------------------------
	.section	.note.nv.cuinfo,"",@"SHT_NOTE"
	.sectionflags	@"SHF_NOTE_NV_CUINFO"
        /*0018*/ 	.short	0x0002
        /*001a*/ 	.short	0x005a
        /*001c*/ 	.short	0x0082
	.zero		2


//--------------------- .nv.info                  --------------------------
	.section	.nv.info,"",@"SHT_CUDA_INFO"
	.align	4


	//----- nvinfo : EIATTR_REGCOUNT
	.align		4
        /*0000*/ 	.byte	0x04, 0x2f
        /*0002*/ 	.short	(.L_2 - .L_1)
	.align		4
.L_1:
        /*0004*/ 	.word	index@(attn_fwd)
        /*0008*/ 	.word	0x000000ff


	//----- nvinfo : EIATTR_FRAME_SIZE
	.align		4
.L_2:
        /*000c*/ 	.byte	0x04, 0x11
        /*000e*/ 	.short	(.L_4 - .L_3)
	.align		4
.L_3:
        /*0010*/ 	.word	index@(attn_fwd)
        /*0014*/ 	.word	0x000003b8


	//----- nvinfo : EIATTR_MIN_STACK_SIZE
	.align		4
.L_4:
        /*0018*/ 	.byte	0x04, 0x12
        /*001a*/ 	.short	(.L_6 - .L_5)
	.align		4
.L_5:
        /*001c*/ 	.word	index@(attn_fwd)
        /*0020*/ 	.word	0x000003b8
.L_6:


//--------------------- .nv.compat                --------------------------
	.section	.nv.compat,"",@"SHT_CUDA_COMPAT_INFO"
	.align	4
        /*0000*/ 	.byte	0x02, 0x09, 0x01, 0x00, 0x02, 0x02, 0x04, 0x00, 0x02, 0x05, 0x05, 0x00, 0x03, 0x07, 0x01, 0x01
        /*0010*/ 	.byte	0x02, 0x03, 0x00, 0x00, 0x02, 0x06, 0x01, 0x00, 0x04, 0x0b, 0x08, 0x00, 0x00, 0x00, 0x00, 0x00
        /*0020*/ 	.byte	0x00, 0x00, 0x00, 0x00


//--------------------- .nv.info.attn_fwd         --------------------------
	.section	.nv.info.attn_fwd,"",@"SHT_CUDA_INFO"
	.sectionflags	@""
	.align	4


	//----- nvinfo : EIATTR_CUDA_API_VERSION
	.align		4
        /*0000*/ 	.byte	0x04, 0x37
        /*0002*/ 	.short	(.L_8 - .L_7)
.L_7:
        /*0004*/ 	.word	0x00000082


	//----- nvinfo : EIATTR_KPARAM_INFO
	.align		4
.L_8:
        /*0008*/ 	.byte	0x04, 0x17
        /*000a*/ 	.short	(.L_10 - .L_9)
.L_9:
        /*000c*/ 	.word	0x00000000
        /*0010*/ 	.short	0x0019
        /*0012*/ 	.short	0x0080
        /*0014*/ 	.byte	0x00, 0xf4, 0x21, 0x00


	//----- nvinfo : EIATTR_KPARAM_INFO
	.align		4
.L_10:
        /*0018*/ 	.byte	0x04, 0x17
        /*001a*/ 	.short	(.L_12 - .L_11)
.L_11:
        /*001c*/ 	.word	0x00000000
        /*0020*/ 	.short	0x0018
        /*0022*/ 	.short	0x0078
        /*0024*/ 	.byte	0x00, 0xf4, 0x21, 0x00


	//----- nvinfo : EIATTR_KPARAM_INFO
	.align		4
.L_12:
        /*0028*/ 	.byte	0x04, 0x17
        /*002a*/ 	.short	(.L_14 - .L_13)
.L_13:
        /*002c*/ 	.word	0x00000000
        /*0030*/ 	.short	0x0017
        /*0032*/ 	.short	0x0070
        /*0034*/ 	.byte	0x00, 0xf0, 0x11, 0x00


	//----- nvinfo : EIATTR_KPARAM_INFO
	.align		4
.L_14:
        /*0038*/ 	.byte	0x04, 0x17
        /*003a*/ 	.short	(.L_16 - .L_15)
.L_15:
        /*003c*/ 	.word	0x00000000
        /*0040*/ 	.short	0x0016
        /*0042*/ 	.short	0x006c
        /*0044*/ 	.byte	0x00, 0xf0, 0x11, 0x00


	//----- nvinfo : EIATTR_KPARAM_INFO
	.align		4
.L_16:
        /*0048*/ 	.byte	0x04, 0x17
        /*004a*/ 	.short	(.L_18 - .L_17)
.L_17:
        /*004c*/ 	.word	0x00000000
        /*0050*/ 	.short	0x0015
        /*0052*/ 	.short	0x0068
        /*0054*/ 	.byte	0x00, 0xf0, 0x11, 0x00


	//----- nvinfo : EIATTR_KPARAM_INFO
	.align		4
.L_18:
        /*0058*/ 	.byte	0x04, 0x17
        /*005a*/ 	.short	(.L_20 - .L_19)
.L_19:
        /*005c*/ 	.word	0x00000000
        /*0060*/ 	.short	0x0014
        /*0062*/ 	.short	0x0064
        /*0064*/ 	.byte	0x00, 0xf0, 0x11, 0x00


	//----- nvinfo : EIATTR_KPARAM_INFO
	.align		4
.L_20:
        /*0068*/ 	.byte	0x04, 0x17
        /*006a*/ 	.short	(.L_22 - .L_21)
.L_21:
        /*006c*/ 	.word	0x00000000
        /*0070*/ 	.short	0x0013
        /*0072*/ 	.short	0x0060
        /*0074*/ 	.byte	0x00, 0xf0, 0x11, 0x00


	//----- nvinfo : EIATTR_KPARAM_INFO
	.align		4
.L_22:
        /*0078*/ 	.byte	0x04, 0x17
        /*007a*/ 	.short	(.L_24 - .L_23)
.L_23:
        /*007c*/ 	.word	0x00000000
        /*0080*/ 	.short	0x0012
        /*0082*/ 	.short	0x005c
        /*0084*/ 	.byte	0x00, 0xf0, 0x11, 0x00


	//----- nvinfo : EIATTR_KPARAM_INFO
	.align		4
.L_24:
        /*0088*/ 	.byte	0x04, 0x17
        /*008a*/ 	.short	(.L_26 - .L_25)
.L_25:
        /*008c*/ 	.word	0x00000000
        /*0090*/ 	.short	0x0011
        /*0092*/ 	.short	0x0058
        /*0094*/ 	.byte	0x00, 0xf0, 0x11, 0x00


	//----- nvinfo : EIATTR_KPARAM_INFO
	.align		4
.L_26:
        /*0098*/ 	.byte	0x04, 0x17
        /*009a*/ 	.short	(.L_28 - .L_27)
.L_27:
        /*009c*/ 	.word	0x00000000
        /*00a0*/ 	.short	0x0010
        /*00a2*/ 	.short	0x0054
        /*00a4*/ 	.byte	0x00, 0xf0, 0x11, 0x00


	//----- nvinfo : EIATTR_KPARAM_INFO
	.align		4
.L_28:
        /*00a8*/ 	.byte	0x04, 0x17
        /*00aa*/ 	.short	(.L_30 - .L_29)
.L_29:
        /*00ac*/ 	.word	0x00000000
        /*00b0*/ 	.short	0x000f
        /*00b2*/ 	.short	0x0050
        /*00b4*/ 	.byte	0x00, 0xf0, 0x11, 0x00


	//----- nvinfo : EIATTR_KPARAM_INFO
	.align		4
.L_30:
        /*00b8*/ 	.byte	0x04, 0x17
        /*00ba*/ 	.short	(.L_32 - .L_31)
.L_31:
        /*00bc*/ 	.word	0x00000000
        /*00c0*/ 	.short	0x000e
        /*00c2*/ 	.short	0x004c
        /*00c4*/ 	.byte	0x00, 0xf0, 0x11, 0x00


	//----- nvinfo : EIATTR_KPARAM_INFO
	.align		4
.L_32:
        /*00c8*/ 	.byte	0x04, 0x17
        /*00ca*/ 	.short	(.L_34 - .L_33)
.L_33:
        /*00cc*/ 	.word	0x00000000
        /*00d0*/ 	.short	0x000d
        /*00d2*/ 	.short	0x0048
        /*00d4*/ 	.byte	0x00, 0xf0, 0x11, 0x00


	//----- nvinfo : EIATTR_KPARAM_INFO
	.align		4
.L_34:
        /*00d8*/ 	.byte	0x04, 0x17
        /*00da*/ 	.short	(.L_36 - .L_35)
.L_35:
        /*00dc*/ 	.word	0x00000000
        /*00e0*/ 	.short	0x000c
        /*00e2*/ 	.short	0x0044
        /*00e4*/ 	.byte	0x00, 0xf0, 0x11, 0x00


	//----- nvinfo : EIATTR_KPARAM_INFO
	.align		4
.L_36:
        /*00e8*/ 	.byte	0x04, 0x17
        /*00ea*/ 	.short	(.L_38 - .L_37)
.L_37:
        /*00ec*/ 	.word	0x00000000
        /*00f0*/ 	.short	0x000b
        /*00f2*/ 	.short	0x0040
        /*00f4*/ 	.byte	0x00, 0xf0, 0x11, 0x00


	//----- nvinfo : EIATTR_KPARAM_INFO
	.align		4
.L_38:
        /*00f8*/ 	.byte	0x04, 0x17
        /*00fa*/ 	.short	(.L_40 - .L_39)
.L_39:
        /*00fc*/ 	.word	0x00000000
        /*0100*/ 	.short	0x000a
        /*0102*/ 	.short	0x003c
        /*0104*/ 	.byte	0x00, 0xf0, 0x11, 0x00


	//----- nvinfo : EIATTR_KPARAM_INFO
	.align		4
.L_40:
        /*0108*/ 	.byte	0x04, 0x17
        /*010a*/ 	.short	(.L_42 - .L_41)
.L_41:
        /*010c*/ 	.word	0x00000000
        /*0110*/ 	.short	0x0009
        /*0112*/ 	.short	0x0038
        /*0114*/ 	.byte	0x00, 0xf0, 0x11, 0x00


	//----- nvinfo : EIATTR_KPARAM_INFO
	.align		4
.L_42:
        /*0118*/ 	.byte	0x04, 0x17
        /*011a*/ 	.short	(.L_44 - .L_43)
.L_43:
        /*011c*/ 	.word	0x00000000
        /*0120*/ 	.short	0x0008
        /*0122*/ 	.short	0x0034
        /*0124*/ 	.byte	0x00, 0xf0, 0x11, 0x00


	//----- nvinfo : EIATTR_KPARAM_INFO
	.align		4
.L_44:
        /*0128*/ 	.byte	0x04, 0x17
        /*012a*/ 	.short	(.L_46 - .L_45)
.L_45:
        /*012c*/ 	.word	0x00000000
        /*0130*/ 	.short	0x0007
        /*0132*/ 	.short	0x0030
        /*0134*/ 	.byte	0x00, 0xf0, 0x11, 0x00


	//----- nvinfo : EIATTR_KPARAM_INFO
	.align		4
.L_46:
        /*0138*/ 	.byte	0x04, 0x17
        /*013a*/ 	.short	(.L_48 - .L_47)
.L_47:
        /*013c*/ 	.word	0x00000000
        /*0140*/ 	.short	0x0006
        /*0142*/ 	.short	0x002c
        /*0144*/ 	.byte	0x00, 0xf0, 0x11, 0x00


	//----- nvinfo : EIATTR_KPARAM_INFO
	.align		4
.L_48:
        /*0148*/ 	.byte	0x04, 0x17
        /*014a*/ 	.short	(.L_50 - .L_49)
.L_49:
        /*014c*/ 	.word	0x00000000
        /*0150*/ 	.short	0x0005
        /*0152*/ 	.short	0x0028
        /*0154*/ 	.byte	0x00, 0xf0, 0x11, 0x00


	//----- nvinfo : EIATTR_KPARAM_INFO
	.align		4
.L_50:
        /*0158*/ 	.byte	0x04, 0x17
        /*015a*/ 	.short	(.L_52 - .L_51)
.L_51:
        /*015c*/ 	.word	0x00000000
        /*0160*/ 	.short	0x0004
        /*0162*/ 	.short	0x0020
        /*0164*/ 	.byte	0x00, 0xf4, 0x21, 0x00


	//----- nvinfo : EIATTR_KPARAM_INFO
	.align		4
.L_52:
        /*0168*/ 	.byte	0x04, 0x17
        /*016a*/ 	.short	(.L_54 - .L_53)
.L_53:
        /*016c*/ 	.word	0x00000000
        /*0170*/ 	.short	0x0003
        /*0172*/ 	.short	0x0018
        /*0174*/ 	.byte	0x00, 0xf4, 0x21, 0x00


	//----- nvinfo : EIATTR_KPARAM_INFO
	.align		4
.L_54:
        /*0178*/ 	.byte	0x04, 0x17
        /*017a*/ 	.short	(.L_56 - .L_55)
.L_55:
        /*017c*/ 	.word	0x00000000
        /*0180*/ 	.short	0x0002
        /*0182*/ 	.short	0x0010
        /*0184*/ 	.byte	0x00, 0xf4, 0x21, 0x00


	//----- nvinfo : EIATTR_KPARAM_INFO
	.align		4
.L_56:
        /*0188*/ 	.byte	0x04, 0x17
        /*018a*/ 	.short	(.L_58 - .L_57)
.L_57:
        /*018c*/ 	.word	0x00000000
        /*0190*/ 	.short	0x0001
        /*0192*/ 	.short	0x0008
        /*0194*/ 	.byte	0x00, 0xf4, 0x21, 0x00


	//----- nvinfo : EIATTR_KPARAM_INFO
	.align		4
.L_58:
        /*0198*/ 	.byte	0x04, 0x17
        /*019a*/ 	.short	(.L_60 - .L_59)
.L_59:
        /*019c*/ 	.word	0x00000000
        /*01a0*/ 	.short	0x0000
        /*01a2*/ 	.short	0x0000
        /*01a4*/ 	.byte	0x00, 0xf4, 0x21, 0x00


	//----- nvinfo : EIATTR_SPARSE_MMA_MASK
	.align		4
.L_60:
        /*01a8*/ 	.byte	0x03, 0x50
        /*01aa*/ 	.short	0x0000


	//----- nvinfo : EIATTR_MAXREG_COUNT
	.align		4
        /*01ac*/ 	.byte	0x03, 0x1b
        /*01ae*/ 	.short	0x00ff


	//----- nvinfo : EIATTR_NUM_BARRIERS
	.align		4
        /*01b0*/ 	.byte	0x02, 0x4c
        /*01b2*/ 	.byte	0x01
	.zero		1


	//----- nvinfo : EIATTR_ANNOTATIONS
	.align		4
        /*01b4*/ 	.byte	0x04, 0x55
        /*01b6*/ 	.short	(.L_62 - .L_61)


	//   ....[0]....
.L_61:
        /*01b8*/ 	.word	0x00000001
        /*01bc*/ 	.byte	0x00, 0x32, 0x00, 0x00, 0x01, 0x00, 0x00, 0x00, 0x60, 0x36, 0x00, 0x00, 0x01, 0x00, 0x00, 0x00
        /* <DEDUP_REMOVED lines=236> */
        /*108c*/ 	.byte	0xb0, 0x97, 0x00, 0x00, 0x01, 0x00, 0x00, 0x00, 0x60, 0x9a, 0x00, 0x00


	//----- nvinfo : EIATTR_MERCURY_ISA_VERSION
	.align		4
.L_62:
        /*1098*/ 	.byte	0x03, 0x5f
        /*109a*/ 	.short	0x0101


	//----- nvinfo : EIATTR_COOP_GROUP_MASK_REGIDS
	.align		4
        /*109c*/ 	.byte	0x04, 0x29
        /*109e*/ 	.short	(.L_64 - .L_63)


	//   ....[0]....
.L_63:
        /*10a0*/ 	.word	0xffffffff


	//   ....[1]....
        /*10a4*/ 	.word	0xffffffff


	//   ....[2]....
        /*10a8*/ 	.word	0xffffffff


	//   ....[3]....
        /*10ac*/ 	.word	0xffffffff


	//   ....[4]....
        /*10b0*/ 	.word	0xffffffff


	//   ....[5]....
        /*10b4*/ 	.word	0xffffffff


	//   ....[6]....
        /*10b8*/ 	.word	0xffffffff


	//   ....[7]....
        /*10bc*/ 	.word	0xffffffff


	//   ....[8]....
        /*10c0*/ 	.word	0xffffffff


	//   ....[9]....
        /*10c4*/ 	.word	0xffffffff


	//   ....[10]....
        /*10c8*/ 	.word	0xffffffff


	//   ....[11]....
        /*10cc*/ 	.word	0xffffffff


	//----- nvinfo : EIATTR_COOP_GROUP_INSTR_OFFSETS
	.align		4
.L_64:
        /*10d0*/ 	.byte	0x04, 0x28
        /*10d2*/ 	.short	(.L_66 - .L_65)


	//   ....[0]....
.L_65:
        /*10d4*/ 	.word	0x00009990


	//   ....[1]....
        /*10d8*/ 	.word	0x00009a70


	//   ....[2]....
        /*10dc*/ 	.word	0x00009a90


	//   ....[3]....
        /*10e0*/ 	.word	0x00009b10


	//   ....[4]....
        /*10e4*/ 	.word	0x00009f50


	//   ....[5]....
        /*10e8*/ 	.word	0x00009f60


	//   ....[6]....
        /*10ec*/ 	.word	0x0000a330


	//   ....[7]....
        /*10f0*/ 	.word	0x0000a360


	//   ....[8]....
        /*10f4*/ 	.word	0x0000ad60


	//   ....[9]....
        /*10f8*/ 	.word	0x0000ad70


	//   ....[10]....
        /*10fc*/ 	.word	0x0000adb0


	//   ....[11]....
        /*1100*/ 	.word	0x0000adc0


	//----- nvinfo : EIATTR_EXIT_INSTR_OFFSETS
	.align		4
.L_66:
        /*1104*/ 	.byte	0x04, 0x1c
        /*1106*/ 	.short	(.L_68 - .L_67)


	//   ....[0]....
.L_67:
        /*1108*/ 	.word	0x00011780


	//   ....[1]....
        /*110c*/ 	.word	0x00011830


	//----- nvinfo : EIATTR_REQNTID
	.align		4
.L_68:
        /*1110*/ 	.byte	0x04, 0x10
        /*1112*/ 	.short	(.L_70 - .L_69)
.L_69:
        /*1114*/ 	.word	0x00000100
        /*1118*/ 	.word	0x00000001
        /*111c*/ 	.word	0x00000001


	//----- nvinfo : EIATTR_CBANK_PARAM_SIZE
	.align		4
.L_70:
        /*1120*/ 	.byte	0x03, 0x19
        /*1122*/ 	.short	0x0088


	//----- nvinfo : EIATTR_PARAM_CBANK
	.align		4
        /*1124*/ 	.byte	0x04, 0x0a
        /*1126*/ 	.short	(.L_72 - .L_71)
	.align		4
.L_71:
        /*1128*/ 	.word	index@(.nv.constant0.attn_fwd)
        /*112c*/ 	.short	0x0210
        /*112e*/ 	.short	0x0088


	//----- nvinfo : EIATTR_SW_WAR
	.align		4
.L_72:
        /*1130*/ 	.byte	0x04, 0x36
        /*1132*/ 	.short	(.L_74 - .L_73)
.L_73:
        /*1134*/ 	.word	0x00000008
.L_74:


//--------------------- .nv.callgraph             --------------------------
	.section	.nv.callgraph,"",@"SHT_CUDA_CALLGRAPH"
	.align	4
	.sectionentsize	8
	.align		4
        /*0000*/ 	.word	0x00000000
	.align		4
        /*0004*/ 	.word	0xffffffff
	.align		4
        /*0008*/ 	.word	0x00000000
	.align		4
        /*000c*/ 	.word	0xfffffffe
	.align		4
        /*0010*/ 	.word	0x00000000
	.align		4
        /*0014*/ 	.word	0xfffffffd
	.align		4
        /*0018*/ 	.word	0x00000000
	.align		4
        /*001c*/ 	.word	0xfffffffc


//--------------------- .nv.constant4             --------------------------
	.section	.nv.constant4,"a",@progbits
	.align	8
	.align		8
.nv.constant4:
        /*0000*/ 	.dword	_$_str


//--------------------- .text.attn_fwd            --------------------------
	.section	.text.attn_fwd,"ax",@progbits
	.align	128
        .global         attn_fwd
        .type           attn_fwd,@function
        .size           attn_fwd,(.L_x_3 - attn_fwd)
        .other          attn_fwd,@"STO_CUDA_ENTRY STV_DEFAULT"
attn_fwd:
.text.attn_fwd:
[----:B------:R-:W0:Y:S01]  /*0000*/  LDC R1, c[0x0][0x28] ;  /* 0x00000a00ff017b82 */ /* 0x000e220000000800 */
[----:B------:R-:W1:Y:S07]  /*0010*/  S2R R177, SR_TID.X ;  /* 0x0000000000b17919 */ /* 0x000e6e0000002100 */
[----:B------:R-:W2:Y:S01]  /*0020*/  LDC.64 R4, c[0x0][0x240] ;  /* 0x00009000ff047b82 */ /* 0x000ea20000000a00 */
[----:B------:R-:W-:Y:S01]  /*0030*/  ULDC.64 UR60, c[0x0][0x208] ;  /* 0x00008200003c7ab9 */ /* 0x000fe20000000a00 */
[----:B0-----:R-:W-:Y:S01]  /*0040*/  VIADD R1, R1, 0xfffffc48 ;  /* 0xfffffc4801017836 */ /* 0x001fe20000000000 */
[----:B------:R-:W0:Y:S01]  /*0050*/  S2R R3, SR_CTAID.X ;  /* 0x0000000000037919 */ /* 0x000e220000002500 */
[----:B------:R-:W2:Y:S04]  /*0060*/  S2R R168, SR_CTAID.Y ;  /* 0x0000000000a87919 */ /* 0x000ea80000002600 */
[----:B------:R-:W3:Y:S08]  /*0070*/  LDC.64 R8, c[0x0][0x210] ;  /* 0x00008400ff087b82 */ /* 0x000ef00000000a00 */
[----:B------:R-:W4:Y:S08]  /*0080*/  LDC R7, c[0x0][0x248] ;  /* 0x00009200ff077b82 */ /* 0x000f300000000800 */
[----:B------:R-:W5:Y:S01]  /*0090*/  LDC R169, c[0x0][0x280] ;  /* 0x0000a000ffa97b82 */ /* 0x000f620000000800 */
[----:B-1----:R-:W-:-:S02]  /*00a0*/  LOP3.LUT R2, R177, 0x3f, RZ, 0xc0, !PT ;  /* 0x0000003fb1027812 */ /* 0x002fc400078ec0ff */
[----:B------:R-:W-:-:S03]  /*00b0*/  LEA.HI R6, R177, 0x1fc, RZ, 0x1a ;  /* 0x000001fcb1067811 */ /* 0x000fc600078fd0ff */
[----:B0-----:R-:W-:Y:S02]  /*00c0*/  IMAD R0, R3, 0x40, R2 ;  /* 0x0000004003007824 */ /* 0x001fe400078e0202 */
[----:B--2---:R-:W-:Y:S02]  /*00d0*/  IMAD R3, R168, R4, RZ ;  /* 0x00000004a8037224 */ /* 0x004fe400078e02ff */
[----:B------:R-:W-:Y:S01]  /*00e0*/  IMAD R4, R0, R5, RZ ;  /* 0x0000000500047224 */ /* 0x000fe200078e02ff */
[----:B------:R-:W-:Y:S01]  /*00f0*/  SHF.R.U32.HI R0, RZ, 0x6, R177 ;  /* 0x00000006ff007819 */ /* 0x000fe200000116b1 */
[----:B----4-:R-:W-:-:S03]  /*0100*/  IMAD R6, R6, R7, RZ ;  /* 0x0000000706067224 */ /* 0x010fc600078e02ff */
[----:B------:R-:W-:Y:S02]  /*0110*/  SGXT.U32 R0, R0, 0x2 ;  /* 0x000000020000781a */ /* 0x000fe40000000000 */
[--C-:B---3--:R-:W-:Y:S02]  /*0120*/  IADD3 R5, P0, P1, R4, R8, R3.reuse ;  /* 0x0000000804057210 */ /* 0x108fe4000791e003 */
[----:B------:R-:W-:Y:S02]  /*0130*/  SHF.R.S32.HI R8, RZ, 0x1f, R3 ;  /* 0x0000001fff087819 */ /* 0x000fe40000011403 */
[----:B------:R-:W-:Y:S01]  /*0140*/  SHF.R.S32.HI R3, RZ, 0x1f, R4 ;  /* 0x0000001fff037819 */ /* 0x000fe20000011404 */
[----:B------:R-:W-:Y:S01]  /*0150*/  IMAD R4, R0, R7, RZ ;  /* 0x0000000700047224 */ /* 0x000fe200078e02ff */
[----:B------:R-:W-:Y:S02]  /*0160*/  LEA.HI R14, R177, 0x8c, RZ, 0x1a ;  /* 0x0000008cb10e7811 */ /* 0x000fe400078fd0ff */
[----:B------:R-:W-:Y:S01]  /*0170*/  IADD3.X R3, R3, R9, R8, P0, P1 ;  /* 0x0000000903037210 */ /* 0x000fe200007e2408 */
[----:B------:R-:W-:Y:S01]  /*0180*/  IMAD R50, R7, 0x4, R4 ;  /* 0x0000000407327824 */ /* 0x000fe200078e0204 */
[----:B------:R-:W-:Y:S01]  /*0190*/  IADD3 R16, P1, R6, R5, RZ ;  /* 0x0000000506107210 */ /* 0x000fe20007f3e0ff */
[----:B------:R-:W-:Y:S01]  /*01a0*/  IMAD R24, R14, R7, RZ ;  /* 0x000000070e187224 */ /* 0x000fe200078e02ff */
[----:B------:R-:W-:-:S02]  /*01b0*/  LEA.HI R8, R177, 0xc, RZ, 0x1a ;  /* 0x0000000cb1087811 */ /* 0x000fc400078fd0ff */
[----:B------:R-:W-:Y:S02]  /*01c0*/  LEA.HI.X.SX32 R17, R6, R3, 0x1, P1 ;  /* 0x0000000306117211 */ /* 0x000fe400008f0eff */
[C---:B------:R-:W-:Y:S02]  /*01d0*/  LEA.HI R18, R177.reuse, 0x10c, RZ, 0x1a ;  /* 0x0000010cb1127811 */ /* 0x040fe400078fd0ff */
[----:B------:R-:W-:Y:S02]  /*01e0*/  IADD3 R12, P1, R50, R5, RZ ;  /* 0x00000005320c7210 */ /* 0x000fe40007f3e0ff */
[----:B------:R-:W-:Y:S01]  /*01f0*/  LEA.HI R20, R177, 0x18c, RZ, 0x1a ;  /* 0x0000018cb1147811 */ /* 0x000fe200078fd0ff */
[----:B------:R-:W-:Y:S01]  /*0200*/  IMAD R22, R8, R7, RZ ;  /* 0x0000000708167224 */ /* 0x000fe200078e02ff */
[----:B------:R-:W-:Y:S01]  /*0210*/  IADD3 R10, P0, R4, R5, RZ ;  /* 0x00000005040a7210 */ /* 0x000fe20007f1e0ff */
[----:B------:R-:W-:Y:S01]  /*0220*/  IMAD R28, R18, R7, RZ ;  /* 0x00000007121c7224 */ /* 0x000fe200078e02ff */
[----:B------:R-:W-:Y:S01]  /*0230*/  LEA.HI.X.SX32 R13, R50, R3, 0x1, P1 ;  /* 0x00000003320d7211 */ /* 0x000fe200008f0eff */
[----:B------:R-:W-:Y:S01]  /*0240*/  IMAD R20, R20, R7, RZ ;  /* 0x0000000714147224 */ /* 0x000fe200078e02ff */
[----:B------:R-:W-:-:S02]  /*0250*/  IADD3 R18, P1, R24, R5, RZ ;  /* 0x0000000518127210 */ /* 0x000fc40007f3e0ff */
[----:B------:R-:W-:Y:S01]  /*0260*/  LEA.HI.X.SX32 R11, R4, R3, 0x1, P0 ;  /* 0x00000003040b7211 */ /* 0x000fe200000f0eff */
[----:B------:R-:W2:Y:S01]  /*0270*/  LDG.E.U8 R8, desc[UR60][R12.64] ;  /* 0x0000003c0c087981 */ /* 0x000ea2000c1e1100 */
[----:B------:R-:W-:Y:S02]  /*0280*/  IADD3 R14, P0, R22, R5, RZ ;  /* 0x00000005160e7210 */ /* 0x000fe40007f1e0ff */
[----:B------:R-:W-:Y:S01]  /*0290*/  LEA.HI.X.SX32 R19, R24, R3, 0x1, P1 ;  /* 0x0000000318137211 */ /* 0x000fe200008f0eff */
[----:B------:R0:W3:Y:S01]  /*02a0*/  LDG.E.U8 R4, desc[UR60][R16.64] ;  /* 0x0000003c10047981 */ /* 0x0000e2000c1e1100 */
[----:B------:R-:W-:Y:S02]  /*02b0*/  IADD3 R26, P1, R20, R5, RZ ;  /* 0x00000005141a7210 */ /* 0x000fe40007f3e0ff */
[----:B------:R-:W-:Y:S01]  /*02c0*/  LEA.HI.X.SX32 R15, R22, R3, 0x1, P0 ;  /* 0x00000003160f7211 */ /* 0x000fe200000f0eff */
[----:B------:R1:W4:Y:S01]  /*02d0*/  LDG.E.U8 R6, desc[UR60][R10.64] ;  /* 0x0000003c0a067981 */ /* 0x000322000c1e1100 */
[----:B------:R-:W-:-:S02]  /*02e0*/  IADD3 R22, P0, R28, R5, RZ ;  /* 0x000000051c167210 */ /* 0x000fc40007f1e0ff */
[C---:B------:R-:W-:Y:S01]  /*02f0*/  LEA.HI R24, R177.reuse, 0x11c, RZ, 0x1a ;  /* 0x0000011cb1187811 */ /* 0x040fe200078fd0ff */
[----:B------:R5:W3:Y:S01]  /*0300*/  LDG.E.U8 R9, desc[UR60][R14.64] ;  /* 0x0000003c0e097981 */ /* 0x000ae2000c1e1100 */
[C---:B0-----:R-:W-:Y:S02]  /*0310*/  LEA.HI R16, R177.reuse, 0x1c, RZ, 0x1a ;  /* 0x0000001cb1107811 */ /* 0x041fe400078fd0ff */
[----:B------:R-:W-:Y:S01]  /*0320*/  LEA.HI.X.SX32 R27, R20, R3, 0x1, P1 ;  /* 0x00000003141b7211 */ /* 0x000fe200008f0eff */
[----:B------:R0:W3:Y:S01]  /*0330*/  LDG.E.U8 R12, desc[UR60][R18.64] ;  /* 0x0000003c120c7981 */ /* 0x0000e2000c1e1100 */
[C---:B------:R-:W-:Y:S01]  /*0340*/  LEA.HI R20, R177.reuse, 0x9c, RZ, 0x1a ;  /* 0x0000009cb1147811 */ /* 0x040fe200078fd0ff */
[----:B-1----:R-:W-:Y:S01]  /*0350*/  IMAD R10, R16, R7, RZ ;  /* 0x00000007100a7224 */ /* 0x002fe200078e02ff */
[----:B------:R-:W-:Y:S01]  /*0360*/  LEA.HI.X.SX32 R23, R28, R3, 0x1, P0 ;  /* 0x000000031c177211 */ /* 0x000fe200000f0eff */
[-C--:B------:R-:W-:Y:S01]  /*0370*/  IMAD R32, R24, R7.reuse, RZ ;  /* 0x0000000718207224 */ /* 0x080fe200078e02ff */
[C---:B------:R-:W-:Y:S01]  /*0380*/  LEA.HI R28, R177.reuse, 0x19c, RZ, 0x1a ;  /* 0x0000019cb11c7811 */ /* 0x040fe200078fd0ff */
[----:B------:R-:W-:Y:S01]  /*0390*/  IMAD R30, R20, R7, RZ ;  /* 0x00000007141e7224 */ /* 0x000fe200078e02ff */
[----:B------:R-:W-:Y:S01]  /*03a0*/  IADD3 R16, P0, R10, R5, RZ ;  /* 0x000000050a107210 */ /* 0x000fe20007f1e0ff */
[----:B------:R1:W3:Y:S01]  /*03b0*/  LDG.E.U8 R11, desc[UR60][R22.64] ;  /* 0x0000003c160b7981 */ /* 0x0002e2000c1e1100 */
[----:B-----5:R-:W-:-:S02]  /*03c0*/  LEA.HI R14, R177, 0x2c, RZ, 0x1a ;  /* 0x0000002cb10e7811 */ /* 0x020fc400078fd0ff */
[----:B------:R-:W-:Y:S02]  /*03d0*/  LEA.HI.X.SX32 R17, R10, R3, 0x1, P0 ;  /* 0x000000030a117211 */ /* 0x000fe400000f0eff */
[-C--:B------:R-:W-:Y:S01]  /*03e0*/  IADD3 R24, P1, R32, R5.reuse, RZ ;  /* 0x0000000520187210 */ /* 0x080fe20007f3e0ff */
[----:B------:R5:W3:Y:S01]  /*03f0*/  LDG.E.U8 R10, desc[UR60][R26.64] ;  /* 0x0000003c1a0a7981 */ /* 0x000ae2000c1e1100 */
[----:B0-----:R-:W-:Y:S02]  /*0400*/  LEA.HI R18, R177, 0xac, RZ, 0x1a ;  /* 0x000000acb1127811 */ /* 0x001fe400078fd0ff */
[----:B------:R-:W-:Y:S01]  /*0410*/  IADD3 R20, P0, R30, R5, RZ ;  /* 0x000000051e147210 */ /* 0x000fe20007f1e0ff */
[-C--:B-1----:R-:W-:Y:S01]  /*0420*/  IMAD R22, R28, R7.reuse, RZ ;  /* 0x000000071c167224 */ /* 0x082fe200078e02ff */
[----:B------:R-:W3:Y:S01]  /*0430*/  LDG.E.U8 R13, desc[UR60][R16.64] ;  /* 0x0000003c100d7981 */ /* 0x000ee2000c1e1100 */
[----:B------:R-:W-:Y:S01]  /*0440*/  IMAD R28, R14, R7, RZ ;  /* 0x000000070e1c7224 */ /* 0x000fe200078e02ff */
[----:B------:R-:W-:Y:S01]  /*0450*/  LEA.HI.X.SX32 R25, R32, R3, 0x1, P1 ;  /* 0x0000000320197211 */ /* 0x000fe200008f0eff */
[----:B------:R-:W-:Y:S01]  /*0460*/  IMAD R32, R18, R7, RZ ;  /* 0x0000000712207224 */ /* 0x000fe200078e02ff */
[----:B------:R-:W-:-:S02]  /*0470*/  LEA.HI.X.SX32 R21, R30, R3, 0x1, P0 ;  /* 0x000000031e157211 */ /* 0x000fc400000f0eff */
[-C--:B------:R-:W-:Y:S02]  /*0480*/  IADD3 R18, P0, R28, R5.reuse, RZ ;  /* 0x000000051c127210 */ /* 0x080fe40007f1e0ff */
[----:B-----5:R-:W-:Y:S01]  /*0490*/  IADD3 R26, P2, R22, R5, RZ ;  /* 0x00000005161a7210 */ /* 0x020fe20007f5e0ff */
[----:B------:R-:W5:Y:S01]  /*04a0*/  LDG.E.U8 R14, desc[UR60][R20.64] ;  /* 0x0000003c140e7981 */ /* 0x000f62000c1e1100 */
[-C--:B------:R-:W-:Y:S02]  /*04b0*/  LEA.HI.X.SX32 R19, R28, R3.reuse, 0x1, P0 ;  /* 0x000000031c137211 */ /* 0x080fe400000f0eff */
[C---:B------:R-:W-:Y:S01]  /*04c0*/  LEA.HI R28, R177.reuse, 0x12c, RZ, 0x1a ;  /* 0x0000012cb11c7811 */ /* 0x040fe200078fd0ff */
[----:B------:R0:W5:Y:S01]  /*04d0*/  LDG.E.U8 R16, desc[UR60][R24.64] ;  /* 0x0000003c18107981 */ /* 0x000162000c1e1100 */
[----:B------:R-:W-:Y:S02]  /*04e0*/  LEA.HI.X.SX32 R27, R22, R3, 0x1, P2 ;  /* 0x00000003161b7211 */ /* 0x000fe400010f0eff */
[----:B------:R-:W-:Y:S01]  /*04f0*/  IADD3 R22, P1, R32, R5, RZ ;  /* 0x0000000520167210 */ /* 0x000fe20007f3e0ff */
[----:B------:R-:W-:Y:S01]  /*0500*/  IMAD R36, R28, R7, RZ ;  /* 0x000000071c247224 */ /* 0x000fe200078e02ff */
[C---:B------:R-:W-:Y:S01]  /*0510*/  LEA.HI R30, R177.reuse, 0x1ac, RZ, 0x1a ;  /* 0x000001acb11e7811 */ /* 0x040fe200078fd0ff */
[----:B------:R1:W5:Y:S01]  /*0520*/  LDG.E.U8 R15, desc[UR60][R26.64] ;  /* 0x0000003c1a0f7981 */ /* 0x000362000c1e1100 */
[----:B------:R-:W-:-:S02]  /*0530*/  LEA.HI R28, R177, 0x3c, RZ, 0x1a ;  /* 0x0000003cb11c7811 */ /* 0x000fc400078fd0ff */
[----:B------:R-:W-:Y:S01]  /*0540*/  LEA.HI.X.SX32 R23, R32, R3, 0x1, P1 ;  /* 0x0000000320177211 */ /* 0x000fe200008f0eff */
[-C--:B------:R-:W-:Y:S01]  /*0550*/  IMAD R38, R30, R7.reuse, RZ ;  /* 0x000000071e267224 */ /* 0x080fe200078e02ff */
[C---:B------:R-:W-:Y:S01]  /*0560*/  LEA.HI R32, R177.reuse, 0xbc, RZ, 0x1a ;  /* 0x000000bcb1207811 */ /* 0x040fe200078fd0ff */
[----:B------:R-:W-:Y:S01]  /*0570*/  IMAD R34, R28, R7, RZ ;  /* 0x000000071c227224 */ /* 0x000fe200078e02ff */
[----:B0-----:R-:W-:Y:S01]  /*0580*/  IADD3 R24, P0, R36, R5, RZ ;  /* 0x0000000524187210 */ /* 0x001fe20007f1e0ff */
[----:B------:R0:W5:Y:S01]  /*0590*/  LDG.E.U8 R20, desc[UR60][R22.64] ;  /* 0x0000003c16147981 */ /* 0x000162000c1e1100 */
[----:B------:R-:W-:Y:S01]  /*05a0*/  LEA.HI R28, R177, 0x13c, RZ, 0x1a ;  /* 0x0000013cb11c7811 */ /* 0x000fe200078fd0ff */
[----:B------:R-:W-:Y:S01]  /*05b0*/  IMAD R32, R32, R7, RZ ;  /* 0x0000000720207224 */ /* 0x000fe200078e02ff */
[----:B------:R-:W-:Y:S01]  /*05c0*/  IADD3 R30, P1, R38, R5, RZ ;  /* 0x00000005261e7210 */ /* 0x000fe20007f3e0ff */
[----:B------:R-:W5:Y:S01]  /*05d0*/  LDG.E.U8 R17, desc[UR60][R18.64] ;  /* 0x0000003c12117981 */ /* 0x000f62000c1e1100 */
[----:B------:R-:W-:Y:S01]  /*05e0*/  LEA.HI.X.SX32 R25, R36, R3, 0x1, P0 ;  /* 0x0000000324197211 */ /* 0x000fe200000f0eff */
[----:B------:R-:W-:Y:S01]  /*05f0*/  IMAD R36, R28, R7, RZ ;  /* 0x000000071c247224 */ /* 0x000fe200078e02ff */
[----:B-1----:R-:W-:-:S02]  /*0600*/  IADD3 R26, P0, R34, R5, RZ ;  /* 0x00000005221a7210 */ /* 0x002fc40007f1e0ff */
[----:B------:R-:W-:Y:S02]  /*0610*/  LEA.HI.X.SX32 R31, R38, R3, 0x1, P1 ;  /* 0x00000003261f7211 */ /* 0x000fe400008f0eff */
[----:B0-----:R-:W-:Y:S02]  /*0620*/  IADD3 R22, P1, R32, R5, RZ ;  /* 0x0000000520167210 */ /* 0x001fe40007f3e0ff */
[----:B------:R-:W-:Y:S01]  /*0630*/  LEA.HI.X.SX32 R27, R34, R3, 0x1, P0 ;  /* 0x00000003221b7211 */ /* 0x000fe200000f0eff */
[----:B------:R-:W5:Y:S01]  /*0640*/  LDG.E.U8 R18, desc[UR60][R30.64] ;  /* 0x0000003c1e127981 */ /* 0x000f62000c1e1100 */
[C---:B------:R-:W-:Y:S02]  /*0650*/  LEA.HI R34, R177.reuse, 0x1bc, RZ, 0x1a ;  /* 0x000001bcb1227811 */ /* 0x040fe400078fd0ff */
[----:B------:R-:W-:Y:S01]  /*0660*/  IADD3 R28, P0, R36, R5, RZ ;  /* 0x00000005241c7210 */ /* 0x000fe20007f1e0ff */
[----:B------:R0:W5:Y:S01]  /*0670*/  LDG.E.U8 R21, desc[UR60][R26.64] ;  /* 0x0000003c1a157981 */ /* 0x000162000c1e1100 */
[----:B------:R-:W-:Y:S01]  /*0680*/  LEA.HI.X.SX32 R23, R32, R3, 0x1, P1 ;  /* 0x0000000320177211 */ /* 0x000fe200008f0eff */
[----:B------:R-:W-:Y:S01]  /*0690*/  IMAD R40, R34, R7, RZ ;  /* 0x0000000722287224 */ /* 0x000fe200078e02ff */
[----:B------:R-:W-:Y:S01]  /*06a0*/  LEA.HI R32, R177, 0x4c, RZ, 0x1a ;  /* 0x0000004cb1207811 */ /* 0x000fe200078fd0ff */
[----:B------:R-:W5:Y:S01]  /*06b0*/  LDG.E.U8 R19, desc[UR60][R24.64] ;  /* 0x0000003c18137981 */ /* 0x000f62000c1e1100 */
[----:B------:R-:W-:-:S02]  /*06c0*/  LEA.HI.X.SX32 R29, R36, R3, 0x1, P0 ;  /* 0x00000003241d7211 */ /* 0x000fc400000f0eff */
[C---:B------:R-:W-:Y:S01]  /*06d0*/  LEA.HI R36, R177.reuse, 0xcc, RZ, 0x1a ;  /* 0x000000ccb1247811 */ /* 0x040fe200078fd0ff */
[----:B------:R-:W-:Y:S01]  /*06e0*/  IMAD R38, R32, R7, RZ ;  /* 0x0000000720267224 */ /* 0x000fe200078e02ff */
[----:B------:R-:W-:Y:S01]  /*06f0*/  IADD3 R34, P1, R40, R5, RZ ;  /* 0x0000000528227210 */ /* 0x000fe20007f3e0ff */
[----:B------:R-:W5:Y:S01]  /*0700*/  LDG.E.U8 R22, desc[UR60][R22.64] ;  /* 0x0000003c16167981 */ /* 0x000f62000c1e1100 */
[C---:B------:R-:W-:Y:S01]  /*0710*/  LEA.HI R32, R177.reuse, 0x14c, RZ, 0x1a ;  /* 0x0000014cb1207811 */ /* 0x040fe200078fd0ff */
[----:B------:R-:W-:Y:S01]  /*0720*/  IMAD R36, R36, R7, RZ ;  /* 0x0000000724247224 */ /* 0x000fe200078e02ff */
[----:B0-----:R-:W-:Y:S01]  /*0730*/  LEA.HI R26, R177, 0x1cc, RZ, 0x1a ;  /* 0x000001ccb11a7811 */ /* 0x001fe200078fd0ff */
[----:B------:R0:W5:Y:S01]  /*0740*/  LDG.E.U8 R24, desc[UR60][R28.64] ;  /* 0x0000003c1c187981 */ /* 0x000162000c1e1100 */
[----:B------:R-:W-:Y:S01]  /*0750*/  LEA.HI.X.SX32 R35, R40, R3, 0x1, P1 ;  /* 0x0000000328237211 */ /* 0x000fe200008f0eff */
[----:B------:R-:W-:Y:S01]  /*0760*/  IMAD R40, R32, R7, RZ ;  /* 0x0000000720287224 */ /* 0x000fe200078e02ff */
[----:B------:R-:W-:Y:S01]  /*0770*/  IADD3 R30, P0, R38, R5, RZ ;  /* 0x00000005261e7210 */ /* 0x000fe20007f1e0ff */
[----:B------:R-:W-:Y:S01]  /*0780*/  IMAD R42, R26, R7, RZ ;  /* 0x000000071a2a7224 */ /* 0x000fe200078e02ff */
[----:B------:R-:W-:Y:S01]  /*0790*/  IADD3 R32, P1, R36, R5, RZ ;  /* 0x0000000524207210 */ /* 0x000fe20007f3e0ff */
[----:B------:R1:W5:Y:S01]  /*07a0*/  LDG.E.U8 R23, desc[UR60][R34.64] ;  /* 0x0000003c22177981 */ /* 0x000362000c1e1100 */
[----:B------:R-:W-:-:S02]  /*07b0*/  LEA.HI.X.SX32 R31, R38, R3, 0x1, P0 ;  /* 0x00000003261f7211 */ /* 0x000fc400000f0eff */
[----:B------:R-:W-:Y:S02]  /*07c0*/  LEA.HI.X.SX32 R33, R36, R3, 0x1, P1 ;  /* 0x0000000324217211 */ /* 0x000fe400008f0eff */
[-C--:B0-----:R-:W-:Y:S01]  /*07d0*/  IADD3 R28, P0, R40, R5.reuse, RZ ;  /* 0x00000005281c7210 */ /* 0x081fe20007f1e0ff */
[----:B------:R0:W5:Y:S01]  /*07e0*/  LDG.E.U8 R25, desc[UR60][R30.64] ;  /* 0x0000003c1e197981 */ /* 0x000162000c1e1100 */
[----:B------:R-:W-:Y:S02]  /*07f0*/  IADD3 R36, P1, R42, R5, RZ ;  /* 0x000000052a247210 */ /* 0x000fe40007f3e0ff */
[C---:B------:R-:W-:Y:S01]  /*0800*/  LEA.HI R38, R177.reuse, 0x5c, RZ, 0x1a ;  /* 0x0000005cb1267811 */ /* 0x040fe200078fd0ff */
[----:B------:R0:W5:Y:S01]  /*0810*/  LDG.E.U8 R26, desc[UR60][R32.64] ;  /* 0x0000003c201a7981 */ /* 0x000162000c1e1100 */
[----:B------:R-:W-:Y:S02]  /*0820*/  LEA.HI.X.SX32 R29, R40, R3, 0x1, P0 ;  /* 0x00000003281d7211 */ /* 0x000fe400000f0eff */
[----:B------:R-:W-:-:S02]  /*0830*/  LEA.HI R40, R177, 0xdc, RZ, 0x1a ;  /* 0x000000dcb1287811 */ /* 0x000fc400078fd0ff */
[----:B------:R-:W-:Y:S01]  /*0840*/  LEA.HI.X.SX32 R37, R42, R3, 0x1, P1 ;  /* 0x000000032a257211 */ /* 0x000fe200008f0eff */
[-C--:B------:R-:W-:Y:S01]  /*0850*/  IMAD R42, R38, R7.reuse, RZ ;  /* 0x00000007262a7224 */ /* 0x080fe200078e02ff */
[C---:B------:R-:W-:Y:S01]  /*0860*/  LEA.HI R38, R177.reuse, 0x15c, RZ, 0x1a ;  /* 0x0000015cb1267811 */ /* 0x040fe200078fd0ff */
[----:B------:R-:W-:Y:S01]  /*0870*/  IMAD R44, R40, R7, RZ ;  /* 0x00000007282c7224 */ /* 0x000fe200078e02ff */
[C---:B------:R-:W-:Y:S01]  /*0880*/  LEA.HI R40, R177.reuse, 0x1dc, RZ, 0x1a ;  /* 0x000001dcb1287811 */ /* 0x040fe200078fd0ff */
[----:B------:R0:W5:Y:S01]  /*0890*/  LDG.E.U8 R27, desc[UR60][R36.64] ;  /* 0x0000003c241b7981 */ /* 0x000162000c1e1100 */
[----:B-1----:R-:W-:Y:S01]  /*08a0*/  IADD3 R34, P0, R42, R5, RZ ;  /* 0x000000052a227210 */ /* 0x002fe20007f1e0ff */
[-C--:B------:R-:W-:Y:S01]  /*08b0*/  IMAD R38, R38, R7.reuse, RZ ;  /* 0x0000000726267224 */ /* 0x080fe200078e02ff */
[----:B0-----:R-:W-:Y:S01]  /*08c0*/  LEA.HI R30, R177, 0x6c, RZ, 0x1a ;  /* 0x0000006cb11e7811 */ /* 0x001fe200078fd0ff */
[----:B------:R-:W-:Y:S01]  /*08d0*/  IMAD R46, R40, R7, RZ ;  /* 0x00000007282e7224 */ /* 0x000fe200078e02ff */
[----:B------:R-:W-:Y:S01]  /*08e0*/  LEA.HI.X.SX32 R35, R42, R3, 0x1, P0 ;  /* 0x000000032a237211 */ /* 0x000fe200000f0eff */
[----:B------:R-:W5:Y:S01]  /*08f0*/  LDG.E.U8 R28, desc[UR60][R28.64] ;  /* 0x0000003c1c1c7981 */ /* 0x000f62000c1e1100 */
[----:B------:R-:W-:-:S02]  /*0900*/  IADD3 R32, P1, R44, R5, RZ ;  /* 0x000000052c207210 */ /* 0x000fc40007f3e0ff */
[----:B------:R-:W-:Y:S01]  /*0910*/  IADD3 R40, P0, R38, R5, RZ ;  /* 0x0000000526287210 */ /* 0x000fe20007f1e0ff */
[----:B------:R-:W-:Y:S01]  /*0920*/  IMAD R30, R30, R7, RZ ;  /* 0x000000071e1e7224 */ /* 0x000fe200078e02ff */
[-C--:B------:R-:W-:Y:S02]  /*0930*/  LEA.HI.X.SX32 R33, R44, R3.reuse, 0x1, P1 ;  /* 0x000000032c217211 */ /* 0x080fe400008f0eff */
[----:B------:R-:W-:Y:S02]  /*0940*/  LEA.HI.X.SX32 R41, R38, R3, 0x1, P0 ;  /* 0x0000000326297211 */ /* 0x000fe400000f0eff */
[-C--:B------:R-:W-:Y:S01]  /*0950*/  IADD3 R42, P1, R46, R5.reuse, RZ ;  /* 0x000000052e2a7210 */ /* 0x080fe20007f3e0ff */
[----:B------:R0:W5:Y:S01]  /*0960*/  LDG.E.U8 R29, desc[UR60][R34.64] ;  /* 0x0000003c221d7981 */ /* 0x000162000c1e1100 */
[C---:B------:R-:W-:Y:S02]  /*0970*/  LEA.HI R36, R177.reuse, 0xec, RZ, 0x1a ;  /* 0x000000ecb1247811 */ /* 0x040fe400078fd0ff */
[C---:B------:R-:W-:Y:S01]  /*0980*/  LEA.HI R44, R177.reuse, 0x16c, RZ, 0x1a ;  /* 0x0000016cb12c7811 */ /* 0x040fe200078fd0ff */
[----:B------:R1:W5:Y:S01]  /*0990*/  LDG.E.U8 R31, desc[UR60][R40.64] ;  /* 0x0000003c281f7981 */ /* 0x000362000c1e1100 */
[----:B------:R-:W-:Y:S01]  /*09a0*/  IADD3 R38, P0, R30, R5, RZ ;  /* 0x000000051e267210 */ /* 0x000fe20007f1e0ff */
[----:B------:R-:W-:Y:S01]  /*09b0*/  IMAD R48, R36, R7, RZ ;  /* 0x0000000724307224 */ /* 0x000fe200078e02ff */
[----:B------:R-:W-:Y:S01]  /*09c0*/  LEA.HI.X.SX32 R43, R46, R3, 0x1, P1 ;  /* 0x000000032e2b7211 */ /* 0x000fe200008f0eff */
[----:B------:R-:W-:Y:S01]  /*09d0*/  IMAD R52, R44, R7, RZ ;  /* 0x000000072c347224 */ /* 0x000fe200078e02ff */
[----:B------:R-:W5:Y:S01]  /*09e0*/  LDG.E.U8 R32, desc[UR60][R32.64] ;  /* 0x0000003c20207981 */ /* 0x000f62000c1e1100 */
[----:B0-----:R-:W-:-:S02]  /*09f0*/  LEA.HI R34, R177, 0x7c, RZ, 0x1a ;  /* 0x0000007cb1227811 */ /* 0x001fc400078fd0ff */
[----:B------:R-:W-:Y:S02]  /*0a00*/  LEA.HI.X.SX32 R39, R30, R3, 0x1, P0 ;  /* 0x000000031e277211 */ /* 0x000fe400000f0eff */
[C---:B-1----:R-:W-:Y:S01]  /*0a10*/  LEA.HI R40, R177.reuse, 0xfc, RZ, 0x1a ;  /* 0x000000fcb1287811 */ /* 0x042fe200078fd0ff */
[----:B------:R0:W5:Y:S01]  /*0a20*/  LDG.E.U8 R30, desc[UR60][R42.64] ;  /* 0x0000003c2a1e7981 */ /* 0x000162000c1e1100 */
[----:B------:R-:W-:Y:S01]  /*0a30*/  LEA.HI R46, R177, 0x1ec, RZ, 0x1a ;  /* 0x000001ecb12e7811 */ /* 0x000fe200078fd0ff */
[----:B------:R-:W-:Y:S01]  /*0a40*/  IMAD R34, R34, R7, RZ ;  /* 0x0000000722227224 */ /* 0x000fe200078e02ff */
[-C--:B------:R-:W-:Y:S01]  /*0a50*/  IADD3 R36, P0, R48, R5.reuse, RZ ;  /* 0x0000000530247210 */ /* 0x080fe20007f1e0ff */
[----:B------:R1:W5:Y:S01]  /*0a60*/  LDG.E.U8 R33, desc[UR60][R38.64] ;  /* 0x0000003c26217981 */ /* 0x000362000c1e1100 */
[----:B------:R-:W-:Y:S01]  /*0a70*/  IADD3 R44, P1, R52, R5, RZ ;  /* 0x00000005342c7210 */ /* 0x000fe20007f3e0ff */
[----:B0-----:R-:W-:Y:S01]  /*0a80*/  IMAD R42, R40, R7, RZ ;  /* 0x00000007282a7224 */ /* 0x001fe200078e02ff */
[----:B------:R-:W-:Y:S01]  /*0a90*/  LEA.HI.X.SX32 R37, R48, R3, 0x1, P0 ;  /* 0x0000000330257211 */ /* 0x000fe200000f0eff */
[----:B------:R-:W-:Y:S01]  /*0aa0*/  IMAD R46, R46, R7, RZ ;  /* 0x000000072e2e7224 */ /* 0x000fe200078e02ff */
[----:B------:R-:W-:Y:S01]  /*0ab0*/  LEA.HI.X.SX32 R45, R52, R3, 0x1, P1 ;  /* 0x00000003342d7211 */ /* 0x000fe200008f0eff */
[C---:B-1----:R-:W-:Y:S01]  /*0ac0*/  IMAD R38, R7.reuse, 0x4, R50 ;  /* 0x0000000407267824 */ /* 0x042fe200078e0232 */
[-C--:B------:R-:W-:Y:S01]  /*0ad0*/  IADD3 R40, P0, R34, R5.reuse, RZ ;  /* 0x0000000522287210 */ /* 0x080fe20007f1e0ff */
[----:B------:R-:W5:Y:S01]  /*0ae0*/  LDG.E.U8 R36, desc[UR60][R36.64] ;  /* 0x0000003c24247981 */ /* 0x000f62000c1e1100 */
[----:B------:R-:W-:Y:S01]  /*0af0*/  IADD3 R50, P1, R42, R5, RZ ;  /* 0x000000052a327210 */ /* 0x000fe20007f3e0ff */
[C---:B------:R-:W-:Y:S01]  /*0b00*/  IMAD R52, R7.reuse, 0x8, R38 ;  /* 0x0000000807347824 */ /* 0x040fe200078e0226 */
[-C--:B------:R-:W-:Y:S01]  /*0b10*/  LEA.HI.X.SX32 R41, R34, R3.reuse, 0x1, P0 ;  /* 0x0000000322297211 */ /* 0x080fe200000f0eff */
[----:B------:R0:W5:Y:S01]  /*0b20*/  LDG.E.U8 R35, desc[UR60][R44.64] ;  /* 0x0000003c2c237981 */ /* 0x000162000c1e1100 */
[----:B------:R-:W-:Y:S01]  /*0b30*/  LEA.HI.X.SX32 R51, R42, R3, 0x1, P1 ;  /* 0x000000032a337211 */ /* 0x000fe200008f0eff */
[----:B------:R-:W-:Y:S01]  /*0b40*/  IMAD R54, R7, 0x4, R52 ;  /* 0x0000000407367824 */ /* 0x000fe200078e0234 */
[----:B------:R-:W-:-:S02]  /*0b50*/  IADD3 R48, P2, R46, R5, RZ ;  /* 0x000000052e307210 */ /* 0x000fc40007f5e0ff */
[----:B------:R-:W-:Y:S01]  /*0b60*/  IADD3 R42, P0, R38, R5, RZ ;  /* 0x00000005262a7210 */ /* 0x000fe20007f1e0ff */
[C---:B------:R-:W-:Y:S01]  /*0b70*/  IMAD R56, R7.reuse, 0x4, R54 ;  /* 0x0000000407387824 */ /* 0x040fe200078e0236 */
[-C--:B------:R-:W-:Y:S01]  /*0b80*/  LEA.HI.X.SX32 R49, R46, R3.reuse, 0x1, P2 ;  /* 0x000000032e317211 */ /* 0x080fe200010f0eff */
[----:B------:R-:W5:Y:S01]  /*0b90*/  LDG.E.U8 R37, desc[UR60][R40.64] ;  /* 0x0000003c28257981 */ /* 0x000f62000c1e1100 */
[----:B------:R-:W-:Y:S02]  /*0ba0*/  LEA.HI.X.SX32 R43, R38, R3, 0x1, P0 ;  /* 0x00000003262b7211 */ /* 0x000fe400000f0eff */
[C---:B0-----:R-:W-:Y:S01]  /*0bb0*/  IADD3 R44, P0, R52.reuse, R5, RZ ;  /* 0x00000005342c7210 */ /* 0x041fe20007f1e0ff */
[----:B------:R0:W5:Y:S03]  /*0bc0*/  LDG.E.U8 R34, desc[UR60][R48.64] ;  /* 0x0000003c30227981 */ /* 0x000166000c1e1100 */
[----:B------:R-:W-:Y:S01]  /*0bd0*/  LEA.HI.X.SX32 R45, R52, R3, 0x1, P0 ;  /* 0x00000003342d7211 */ /* 0x000fe200000f0eff */
[----:B------:R-:W-:Y:S01]  /*0be0*/  IMAD R52, R7, 0x8, R56 ;  /* 0x0000000807347824 */ /* 0x000fe200078e0238 */
[-C--:B------:R-:W-:Y:S01]  /*0bf0*/  IADD3 R46, P1, R54, R5.reuse, RZ ;  /* 0x00000005362e7210 */ /* 0x080fe20007f3e0ff */
[----:B------:R1:W5:Y:S01]  /*0c00*/  LDG.E.U8 R38, desc[UR60][R50.64] ;  /* 0x0000003c32267981 */ /* 0x000362000c1e1100 */
[----:B0-----:R-:W-:-:S03]  /*0c10*/  IADD3 R48, P0, R56, R5, RZ ;  /* 0x0000000538307210 */ /* 0x001fc60007f1e0ff */
[----:B------:R-:W3:Y:S01]  /*0c20*/  LDG.E.U8 R39, desc[UR60][R42.64] ;  /* 0x0000003c2a277981 */ /* 0x000ee2000c1e1100 */
[----:B------:R-:W-:Y:S01]  /*0c30*/  LEA.HI.X.SX32 R49, R56, R3, 0x1, P0 ;  /* 0x0000000338317211 */ /* 0x000fe200000f0eff */
[C---:B------:R-:W-:Y:S01]  /*0c40*/  IMAD R56, R7.reuse, 0x4, R52 ;  /* 0x0000000407387824 */ /* 0x040fe200078e0234 */
[----:B-1----:R-:W-:Y:S01]  /*0c50*/  IADD3 R50, P0, R52, R5, RZ ;  /* 0x0000000534327210 */ /* 0x002fe20007f1e0ff */
[----:B------:R-:W5:Y:S02]  /*0c60*/  LDG.E.U8 R40, desc[UR60][R44.64] ;  /* 0x0000003c2c287981 */ /* 0x000f64000c1e1100 */
[C---:B------:R-:W-:Y:S01]  /*0c70*/  IMAD R58, R7.reuse, 0x4, R56 ;  /* 0x00000004073a7824 */ /* 0x040fe200078e0238 */
[-C--:B------:R-:W-:Y:S01]  /*0c80*/  LEA.HI.X.SX32 R47, R54, R3.reuse, 0x1, P1 ;  /* 0x00000003362f7211 */ /* 0x080fe200008f0eff */
[----:B------:R-:W5:Y:S01]  /*0c90*/  LDG.E.U8 R42, desc[UR60][R48.64] ;  /* 0x0000003c302a7981 */ /* 0x000f62000c1e1100 */
[----:B------:R-:W-:Y:S01]  /*0ca0*/  LEA.HI.X.SX32 R51, R52, R3, 0x1, P0 ;  /* 0x0000000334337211 */ /* 0x000fe200000f0eff */
[----:B------:R-:W-:Y:S01]  /*0cb0*/  IMAD R60, R7, 0x8, R58 ;  /* 0x00000008073c7824 */ /* 0x000fe200078e023a */
[-C--:B------:R-:W-:Y:S01]  /*0cc0*/  IADD3 R52, P0, R56, R5.reuse, RZ ;  /* 0x0000000538347210 */ /* 0x080fe20007f1e0ff */
[----:B------:R0:W5:Y:S01]  /*0cd0*/  LDG.E.U8 R41, desc[UR60][R46.64] ;  /* 0x0000003c2e297981 */ /* 0x000162000c1e1100 */
[----:B------:R-:W-:-:S02]  /*0ce0*/  IADD3 R54, P1, R58, R5, RZ ;  /* 0x000000053a367210 */ /* 0x000fc40007f3e0ff */
[----:B------:R-:W-:Y:S01]  /*0cf0*/  LEA.HI.X.SX32 R53, R56, R3, 0x1, P0 ;  /* 0x0000000338357211 */ /* 0x000fe200000f0eff */
[----:B------:R1:W5:Y:S01]  /*0d00*/  LDG.E.U8 R43, desc[UR60][R50.64] ;  /* 0x0000003c322b7981 */ /* 0x000362000c1e1100 */
[----:B------:R-:W-:Y:S01]  /*0d10*/  IADD3 R56, P0, R60, R5, RZ ;  /* 0x000000053c387210 */ /* 0x000fe20007f1e0ff */
[C---:B0-----:R-:W-:Y:S01]  /*0d20*/  IMAD R46, R7.reuse, 0x4, R60 ;  /* 0x00000004072e7824 */ /* 0x041fe200078e023c */
[-C--:B------:R-:W-:Y:S01]  /*0d30*/  LEA.HI.X.SX32 R55, R58, R3.reuse, 0x1, P1 ;  /* 0x000000033a377211 */ /* 0x080fe200008f0eff */
[----:B------:R0:W5:Y:S02]  /*0d40*/  LDG.E.U8 R44, desc[UR60][R52.64] ;  /* 0x0000003c342c7981 */ /* 0x000164000c1e1100 */
[C---:B------:R-:W-:Y:S01]  /*0d50*/  IMAD R48, R7.reuse, 0x4, R46 ;  /* 0x0000000407307824 */ /* 0x040fe200078e022e */
[----:B------:R-:W-:Y:S01]  /*0d60*/  LEA.HI.X.SX32 R57, R60, R3, 0x1, P0 ;  /* 0x000000033c397211 */ /* 0x000fe200000f0eff */
[----:B------:R0:W5:Y:S01]  /*0d70*/  LDG.E.U8 R45, desc[UR60][R54.64] ;  /* 0x0000003c362d7981 */ /* 0x000162000c1e1100 */
[----:B------:R-:W-:Y:S01]  /*0d80*/  IADD3 R58, P0, R46, R5, RZ ;  /* 0x000000052e3a7210 */ /* 0x000fe20007f1e0ff */
[----:B------:R-:W-:-:S03]  /*0d90*/  IMAD R64, R7, 0x8, R48 ;  /* 0x0000000807407824 */ /* 0x000fc600078e0230 */
[----:B------:R-:W-:Y:S01]  /*0da0*/  LEA.HI.X.SX32 R59, R46, R3, 0x1, P0 ;  /* 0x000000032e3b7211 */ /* 0x000fe200000f0eff */
[C---:B-1----:R-:W-:Y:S01]  /*0db0*/  IMAD R50, R7.reuse, 0x4, R64 ;  /* 0x0000000407327824 */ /* 0x042fe200078e0240 */
[-C--:B------:R-:W-:Y:S01]  /*0dc0*/  IADD3 R60, P0, R48, R5.reuse, RZ ;  /* 0x00000005303c7210 */ /* 0x080fe20007f1e0ff */
[----:B------:R1:W5:Y:S01]  /*0dd0*/  LDG.E.U8 R46, desc[UR60][R56.64] ;  /* 0x0000003c382e7981 */ /* 0x000362000c1e1100 */
[----:B------:R-:W-:Y:S01]  /*0de0*/  IADD3 R62, P1, R64, R5, RZ ;  /* 0x00000005403e7210 */ /* 0x000fe20007f3e0ff */
[C---:B0-----:R-:W-:Y:S01]  /*0df0*/  IMAD R52, R7.reuse, 0x4, R50 ;  /* 0x0000000407347824 */ /* 0x041fe200078e0232 */
[-C--:B------:R-:W-:Y:S01]  /*0e00*/  LEA.HI.X.SX32 R61, R48, R3.reuse, 0x1, P0 ;  /* 0x00000003303d7211 */ /* 0x080fe200000f0eff */
[----:B------:R-:W5:Y:S01]  /*0e10*/  LDG.E.U8 R47, desc[UR60][R58.64] ;  /* 0x0000003c3a2f7981 */ /* 0x000f62000c1e1100 */
[----:B------:R-:W-:Y:S02]  /*0e20*/  LEA.HI.X.SX32 R63, R64, R3, 0x1, P1 ;  /* 0x00000003403f7211 */ /* 0x000fe400008f0eff */
[C---:B------:R-:W-:Y:S01]  /*0e30*/  IADD3 R64, P0, R50.reuse, R5, RZ ;  /* 0x0000000532407210 */ /* 0x040fe20007f1e0ff */
[----:B------:R-:W-:Y:S01]  /*0e40*/  IMAD R66, R7, 0x8, R52 ;  /* 0x0000000807427824 */ /* 0x000fe200078e0234 */
[----:B------:R0:W5:Y:S02]  /*0e50*/  LDG.E.U8 R48, desc[UR60][R60.64] ;  /* 0x0000003c3c307981 */ /* 0x000164000c1e1100 */
[----:B------:R-:W-:-:S02]  /*0e60*/  LEA.HI.X.SX32 R65, R50, R3, 0x1, P0 ;  /* 0x0000000332417211 */ /* 0x000fc400000f0eff */
[C---:B------:R-:W-:Y:S01]  /*0e70*/  IADD3 R54, P0, R52.reuse, R5, RZ ;  /* 0x0000000534367210 */ /* 0x040fe20007f1e0ff */
[----:B------:R0:W5:Y:S03]  /*0e80*/  LDG.E.U8 R49, desc[UR60][R62.64] ;  /* 0x0000003c3e317981 */ /* 0x000166000c1e1100 */
[----:B------:R-:W-:Y:S01]  /*0e90*/  LEA.HI.X.SX32 R55, R52, R3, 0x1, P0 ;  /* 0x0000000334377211 */ /* 0x000fe200000f0eff */
[C---:B------:R-:W-:Y:S01]  /*0ea0*/  IMAD R52, R7.reuse, 0x4, R66 ;  /* 0x0000000407347824 */ /* 0x040fe200078e0242 */
[C---:B-1----:R-:W-:Y:S01]  /*0eb0*/  IADD3 R56, P0, R66.reuse, R5, RZ ;  /* 0x0000000542387210 */ /* 0x042fe20007f1e0ff */
[----:B------:R1:W5:Y:S02]  /*0ec0*/  LDG.E.U8 R50, desc[UR60][R64.64] ;  /* 0x0000003c40327981 */ /* 0x000364000c1e1100 */
[C---:B------:R-:W-:Y:S01]  /*0ed0*/  IMAD R68, R7.reuse, 0x4, R52 ;  /* 0x0000000407447824 */ /* 0x040fe200078e0234 */
[----:B------:R-:W-:Y:S01]  /*0ee0*/  LEA.HI.X.SX32 R57, R66, R3, 0x1, P0 ;  /* 0x0000000342397211 */ /* 0x000fe200000f0eff */
[----:B------:R-:W5:Y:S02]  /*0ef0*/  LDG.E.U8 R51, desc[UR60][R54.64] ;  /* 0x0000003c36337981 */ /* 0x000f64000c1e1100 */
[----:B------:R-:W-:Y:S01]  /*0f00*/  IMAD R66, R7, 0x8, R68 ;  /* 0x0000000807427824 */ /* 0x000fe200078e0244 */
[----:B0-----:R-:W-:-:S04]  /*0f10*/  IADD3 R60, P0, R68, R5, RZ ;  /* 0x00000005443c7210 */ /* 0x001fc80007f1e0ff */
[----:B------:R-:W-:Y:S01]  /*0f20*/  LEA.HI.X.SX32 R61, R68, R3, 0x1, P0 ;  /* 0x00000003443d7211 */ /* 0x000fe200000f0eff */
[C---:B------:R-:W-:Y:S01]  /*0f30*/  IMAD R68, R7.reuse, 0x4, R66 ;  /* 0x0000000407447824 */ /* 0x040fe200078e0242 */
[-C--:B------:R-:W-:Y:S02]  /*0f40*/  IADD3 R58, P1, R52, R5.reuse, RZ ;  /* 0x00000005343a7210 */ /* 0x080fe40007f3e0ff */
[----:B------:R-:W-:Y:S01]  /*0f50*/  IADD3 R62, P0, R66, R5, RZ ;  /* 0x00000005423e7210 */ /* 0x000fe20007f1e0ff */
[C---:B------:R-:W-:Y:S01]  /*0f60*/  IMAD R70, R7.reuse, 0x4, R68 ;  /* 0x0000000407467824 */ /* 0x040fe200078e0244 */
[-C--:B------:R-:W-:Y:S01]  /*0f70*/  LEA.HI.X.SX32 R59, R52, R3.reuse, 0x1, P1 ;  /* 0x00000003343b7211 */ /* 0x080fe200008f0eff */
[----:B------:R-:W5:Y:S01]  /*0f80*/  LDG.E.U8 R54, desc[UR60][R60.64] ;  /* 0x0000003c3c367981 */ /* 0x000f62000c1e1100 */
[----:B------:R-:W-:Y:S01]  /*0f90*/  LEA.HI.X.SX32 R63, R66, R3, 0x1, P0 ;  /* 0x00000003423f7211 */ /* 0x000fe200000f0eff */
[----:B------:R-:W-:Y:S01]  /*0fa0*/  IMAD R72, R7, 0x8, R70 ;  /* 0x0000000807487824 */ /* 0x000fe200078e0246 */
[-C--:B-1----:R-:W-:Y:S01]  /*0fb0*/  IADD3 R64, P0, R68, R5.reuse, RZ ;  /* 0x0000000544407210 */ /* 0x082fe20007f1e0ff */
[----:B------:R0:W5:Y:S01]  /*0fc0*/  LDG.E.U8 R53, desc[UR60][R58.64] ;  /* 0x0000003c3a357981 */ /* 0x000162000c1e1100 */
[----:B------:R-:W-:-:S02]  /*0fd0*/  IADD3 R66, P1, R70, R5, RZ ;  /* 0x0000000546427210 */ /* 0x000fc40007f3e0ff */
[----:B------:R-:W-:Y:S01]  /*0fe0*/  LEA.HI.X.SX32 R65, R68, R3, 0x1, P0 ;  /* 0x0000000344417211 */ /* 0x000fe200000f0eff */
[----:B------:R1:W5:Y:S01]  /*0ff0*/  LDG.E.U8 R55, desc[UR60][R62.64] ;  /* 0x0000003c3e377981 */ /* 0x000362000c1e1100 */
[----:B------:R-:W-:-:S03]  /*1000*/  IADD3 R68, P0, R72, R5, RZ ;  /* 0x0000000548447210 */ /* 0x000fc60007f1e0ff */
[----:B------:R-:W5:Y:S01]  /*1010*/  LDG.E.U8 R52, desc[UR60][R56.64] ;  /* 0x0000003c38347981 */ /* 0x000f62000c1e1100 */
[----:B0-----:R-:W-:Y:S01]  /*1020*/  IMAD R58, R7, 0x4, R72 ;  /* 0x00000004073a7824 */ /* 0x001fe200078e0248 */
[----:B------:R-:W-:-:S03]  /*1030*/  LEA.HI.X.SX32 R67, R70, R3, 0x1, P1 ;  /* 0x0000000346437211 */ /* 0x000fc600008f0eff */
[C---:B------:R-:W-:Y:S01]  /*1040*/  IMAD R60, R7.reuse, 0x4, R58 ;  /* 0x00000004073c7824 */ /* 0x040fe200078e023a */
[----:B------:R-:W-:Y:S02]  /*1050*/  LEA.HI.X.SX32 R69, R72, R3, 0x1, P0 ;  /* 0x0000000348457211 */ /* 0x000fe400000f0eff */
[C---:B------:R-:W-:Y:S01]  /*1060*/  IADD3 R70, P0, R58.reuse, R5, RZ ;  /* 0x000000053a467210 */ /* 0x040fe20007f1e0ff */
[C---:B------:R-:W-:Y:S01]  /*1070*/  IMAD R76, R7.reuse, 0x8, R60 ;  /* 0x00000008074c7824 */ /* 0x040fe200078e023c */
[----:B------:R0:W5:Y:S02]  /*1080*/  LDG.E.U8 R56, desc[UR60][R64.64] ;  /* 0x0000003c40387981 */ /* 0x000164000c1e1100 */
[----:B------:R-:W-:Y:S01]  /*1090*/  LEA.HI.X.SX32 R71, R58, R3, 0x1, P0 ;  /* 0x000000033a477211 */ /* 0x000fe200000f0eff */
[----:B-1----:R-:W-:Y:S01]  /*10a0*/  IMAD R62, R7, 0x4, R76 ;  /* 0x00000004073e7824 */ /* 0x002fe200078e024c */
[-C--:B------:R-:W-:Y:S01]  /*10b0*/  IADD3 R72, P0, R60, R5.reuse, RZ ;  /* 0x000000053c487210 */ /* 0x080fe20007f1e0ff */
[----:B------:R1:W5:Y:S01]  /*10c0*/  LDG.E.U8 R57, desc[UR60][R66.64] ;  /* 0x0000003c42397981 */ /* 0x000362000c1e1100 */
[----:B------:R-:W-:-:S02]  /*10d0*/  IADD3 R74, P1, R76, R5, RZ ;  /* 0x000000054c4a7210 */ /* 0x000fc40007f3e0ff */
[-C--:B------:R-:W-:Y:S01]  /*10e0*/  LEA.HI.X.SX32 R73, R60, R3.reuse, 0x1, P0 ;  /* 0x000000033c497211 */ /* 0x080fe200000f0eff */
[----:B------:R2:W5:Y:S01]  /*10f0*/  LDG.E.U8 R58, desc[UR60][R68.64] ;  /* 0x0000003c443a7981 */ /* 0x000562000c1e1100 */
[----:B------:R-:W-:Y:S01]  /*1100*/  LEA.HI.X.SX32 R75, R76, R3, 0x1, P1 ;  /* 0x000000034c4b7211 */ /* 0x000fe200008f0eff */
[C---:B0-----:R-:W-:Y:S01]  /*1110*/  IMAD R64, R7.reuse, 0x4, R62 ;  /* 0x0000000407407824 */ /* 0x041fe200078e023e */
[C---:B------:R-:W-:Y:S01]  /*1120*/  IADD3 R76, P0, R62.reuse, R5, RZ ;  /* 0x000000053e4c7210 */ /* 0x040fe20007f1e0ff */
[----:B------:R0:W5:Y:S03]  /*1130*/  LDG.E.U8 R60, desc[UR60][R72.64] ;  /* 0x0000003c483c7981 */ /* 0x000166000c1e1100 */
[----:B------:R-:W-:Y:S01]  /*1140*/  LEA.HI.X.SX32 R77, R62, R3, 0x1, P0 ;  /* 0x000000033e4d7211 */ /* 0x000fe200000f0eff */
[C---:B------:R-:W-:Y:S01]  /*1150*/  IMAD R78, R7.reuse, 0x8, R64 ;  /* 0x00000008074e7824 */ /* 0x040fe200078e0240 */
[C---:B-1----:R-:W-:Y:S01]  /*1160*/  IADD3 R66, P0, R64.reuse, R5, RZ ;  /* 0x0000000540427210 */ /* 0x042fe20007f1e0ff */
[----:B------:R1:W5:Y:S03]  /*1170*/  LDG.E.U8 R59, desc[UR60][R70.64] ;  /* 0x0000003c463b7981 */ /* 0x000366000c1e1100 */
[----:B------:R-:W-:Y:S01]  /*1180*/  LEA.HI.X.SX32 R67, R64, R3, 0x1, P0 ;  /* 0x0000000340437211 */ /* 0x000fe200000f0eff */
[C---:B------:R-:W-:Y:S01]  /*1190*/  IMAD R64, R7.reuse, 0x4, R78 ;  /* 0x0000000407407824 */ /* 0x040fe200078e024e */
[C---:B--2---:R-:W-:Y:S01]  /*11a0*/  IADD3 R68, P0, R78.reuse, R5, RZ ;  /* 0x000000054e447210 */ /* 0x044fe20007f1e0ff */
[----:B------:R2:W5:Y:S02]  /*11b0*/  LDG.E.U8 R61, desc[UR60][R74.64] ;  /* 0x0000003c4a3d7981 */ /* 0x000564000c1e1100 */
[C---:B------:R-:W-:Y:S01]  /*11c0*/  IMAD R80, R7.reuse, 0x4, R64 ;  /* 0x0000000407507824 */ /* 0x040fe200078e0240 */
[----:B------:R-:W-:Y:S01]  /*11d0*/  LEA.HI.X.SX32 R69, R78, R3, 0x1, P0 ;  /* 0x000000034e457211 */ /* 0x000fe200000f0eff */
[----:B------:R4:W5:Y:S02]  /*11e0*/  LDG.E.U8 R62, desc[UR60][R76.64] ;  /* 0x0000003c4c3e7981 */ /* 0x000964000c1e1100 */
[C---:B------:R-:W-:Y:S01]  /*11f0*/  IMAD R78, R7.reuse, 0x8, R80 ;  /* 0x00000008074e7824 */ /* 0x040fe200078e0250 */
[C---:B0-----:R-:W-:Y:S01]  /*1200*/  IADD3 R72, P0, R80.reuse, R5, RZ ;  /* 0x0000000550487210 */ /* 0x041fe20007f1e0ff */
[----:B------:R-:W5:Y:S03]  /*1210*/  LDG.E.U8 R63, desc[UR60][R66.64] ;  /* 0x0000003c423f7981 */ /* 0x000f66000c1e1100 */
[----:B------:R-:W-:Y:S01]  /*1220*/  LEA.HI.X.SX32 R73, R80, R3, 0x1, P0 ;  /* 0x0000000350497211 */ /* 0x000fe200000f0eff */
[----:B------:R-:W-:Y:S01]  /*1230*/  IMAD R80, R7, 0x4, R78 ;  /* 0x0000000407507824 */ /* 0x000fe200078e024e */
[----:B-1----:R-:W-:-:S02]  /*1240*/  IADD3 R70, P1, R64, R5, RZ ;  /* 0x0000000540467210 */ /* 0x002fc40007f3e0ff */
[----:B--2---:R-:W-:Y:S01]  /*1250*/  IADD3 R74, P0, R78, R5, RZ ;  /* 0x000000054e4a7210 */ /* 0x004fe20007f1e0ff */
[C---:B------:R-:W-:Y:S01]  /*1260*/  IMAD R82, R7.reuse, 0x4, R80 ;  /* 0x0000000407527824 */ /* 0x040fe200078e0250 */
[-C--:B------:R-:W-:Y:S01]  /*1270*/  LEA.HI.X.SX32 R71, R64, R3.reuse, 0x1, P1 ;  /* 0x0000000340477211 */ /* 0x080fe200008f0eff */
[----:B------:R-:W2:Y:S01]  /*1280*/  LDG.E.U8 R66, desc[UR60][R72.64] ;  /* 0x0000003c48427981 */ /* 0x000ea2000c1e1100 */
[----:B------:R-:W-:Y:S01]  /*1290*/  LEA.HI.X.SX32 R75, R78, R3, 0x1, P0 ;  /* 0x000000034e4b7211 */ /* 0x000fe200000f0eff */
[----:B------:R-:W-:Y:S01]  /*12a0*/  IMAD R84, R7, 0x8, R82 ;  /* 0x0000000807547824 */ /* 0x000fe200078e0252 */
[-C--:B----4-:R-:W-:Y:S01]  /*12b0*/  IADD3 R76, P0, R80, R5.reuse, RZ ;  /* 0x00000005504c7210 */ /* 0x090fe20007f1e0ff */
[----:B------:R0:W4:Y:S01]  /*12c0*/  LDG.E.U8 R65, desc[UR60][R70.64] ;  /* 0x0000003c46417981 */ /* 0x000122000c1e1100 */
[----:B------:R-:W-:Y:S02]  /*12d0*/  IADD3 R78, P1, R82, R5, RZ ;  /* 0x00000005524e7210 */ /* 0x000fe40007f3e0ff */
[----:B------:R-:W-:Y:S01]  /*12e0*/  LEA.HI.X.SX32 R77, R80, R3, 0x1, P0 ;  /* 0x00000003504d7211 */ /* 0x000fe200000f0eff */
[----:B------:R1:W2:Y:S01]  /*12f0*/  LDG.E.U8 R67, desc[UR60][R74.64] ;  /* 0x0000003c4a437981 */ /* 0x0002a2000c1e1100 */
[----:B------:R-:W-:-:S03]  /*1300*/  IADD3 R80, P0, R84, R5, RZ ;  /* 0x0000000554507210 */ /* 0x000fc60007f1e0ff */
[----:B------:R-:W4:Y:S01]  /*1310*/  LDG.E.U8 R64, desc[UR60][R68.64] ;  /* 0x0000003c44407981 */ /* 0x000f22000c1e1100 */
[----:B0-----:R-:W-:Y:S01]  /*1320*/  IMAD R70, R7, 0x4, R84 ;  /* 0x0000000407467824 */ /* 0x001fe200078e0254 */
[----:B------:R-:W-:-:S03]  /*1330*/  LEA.HI.X.SX32 R79, R82, R3, 0x1, P1 ;  /* 0x00000003524f7211 */ /* 0x000fc600008f0eff */
[C---:B------:R-:W-:Y:S01]  /*1340*/  IMAD R72, R7.reuse, 0x4, R70 ;  /* 0x0000000407487824 */ /* 0x040fe200078e0246 */
[----:B------:R-:W-:Y:S02]  /*1350*/  LEA.HI.X.SX32 R81, R84, R3, 0x1, P0 ;  /* 0x0000000354517211 */ /* 0x000fe400000f0eff */
[C---:B------:R-:W-:Y:S01]  /*1360*/  IADD3 R82, P0, R70.reuse, R5, RZ ;  /* 0x0000000546527210 */ /* 0x040fe20007f1e0ff */
[C---:B------:R-:W-:Y:S01]  /*1370*/  IMAD R88, R7.reuse, 0x8, R72 ;  /* 0x0000000807587824 */ /* 0x040fe200078e0248 */
[----:B------:R0:W2:Y:S02]  /*1380*/  LDG.E.U8 R68, desc[UR60][R76.64] ;  /* 0x0000003c4c447981 */ /* 0x0000a4000c1e1100 */
[----:B------:R-:W-:Y:S01]  /*1390*/  LEA.HI.X.SX32 R83, R70, R3, 0x1, P0 ;  /* 0x0000000346537211 */ /* 0x000fe200000f0eff */
[----:B-1----:R-:W-:Y:S01]  /*13a0*/  IMAD R74, R7, 0x4, R88 ;  /* 0x00000004074a7824 */ /* 0x002fe200078e0258 */
[-C--:B------:R-:W-:Y:S01]  /*13b0*/  IADD3 R84, P0, R72, R5.reuse, RZ ;  /* 0x0000000548547210 */ /* 0x080fe20007f1e0ff */
[----:B------:R1:W2:Y:S01]  /*13c0*/  LDG.E.U8 R69, desc[UR60][R78.64] ;  /* 0x0000003c4e457981 */ /* 0x0002a2000c1e1100 */
[----:B------:R-:W-:-:S02]  /*13d0*/  IADD3 R86, P1, R88, R5, RZ ;  /* 0x0000000558567210 */ /* 0x000fc40007f3e0ff */
[-C--:B------:R-:W-:Y:S01]  /*13e0*/  LEA.HI.X.SX32 R85, R72, R3.reuse, 0x1, P0 ;  /* 0x0000000348557211 */ /* 0x080fe200000f0eff */
[----:B------:R1:W2:Y:S01]  /*13f0*/  LDG.E.U8 R70, desc[UR60][R80.64] ;  /* 0x0000003c50467981 */ /* 0x0002a2000c1e1100 */
[----:B------:R-:W-:Y:S01]  /*1400*/  LEA.HI.X.SX32 R87, R88, R3, 0x1, P1 ;  /* 0x0000000358577211 */ /* 0x000fe200008f0eff */
[C---:B0-----:R-:W-:Y:S01]  /*1410*/  IMAD R76, R7.reuse, 0x4, R74 ;  /* 0x00000004074c7824 */ /* 0x041fe200078e024a */
[C---:B------:R-:W-:Y:S01]  /*1420*/  IADD3 R88, P0, R74.reuse, R5, RZ ;  /* 0x000000054a587210 */ /* 0x040fe20007f1e0ff */
[----:B------:R0:W2:Y:S03]  /*1430*/  LDG.E.U8 R72, desc[UR60][R84.64] ;  /* 0x0000003c54487981 */ /* 0x0000a6000c1e1100 */
[----:B------:R-:W-:Y:S01]  /*1440*/  LEA.HI.X.SX32 R89, R74, R3, 0x1, P0 ;  /* 0x000000034a597211 */ /* 0x000fe200000f0eff */
[C---:B------:R-:W-:Y:S01]  /*1450*/  IMAD R90, R7.reuse, 0x8, R76 ;  /* 0x00000008075a7824 */ /* 0x040fe200078e024c */
[C---:B-1----:R-:W-:Y:S01]  /*1460*/  IADD3 R78, P0, R76.reuse, R5, RZ ;  /* 0x000000054c4e7210 */ /* 0x042fe20007f1e0ff */
[----:B------:R1:W2:Y:S03]  /*1470*/  LDG.E.U8 R71, desc[UR60][R82.64] ;  /* 0x0000003c52477981 */ /* 0x0002a6000c1e1100 */
[----:B------:R-:W-:Y:S01]  /*1480*/  LEA.HI.X.SX32 R79, R76, R3, 0x1, P0 ;  /* 0x000000034c4f7211 */ /* 0x000fe200000f0eff */
[C---:B------:R-:W-:Y:S01]  /*1490*/  IMAD R76, R7.reuse, 0x4, R90 ;  /* 0x00000004074c7824 */ /* 0x040fe200078e025a */
[C---:B------:R-:W-:Y:S01]  /*14a0*/  IADD3 R80, P0, R90.reuse, R5, RZ ;  /* 0x000000055a507210 */ /* 0x040fe20007f1e0ff */
[----:B------:R1:W2:Y:S02]  /*14b0*/  LDG.E.U8 R73, desc[UR60][R86.64] ;  /* 0x0000003c56497981 */ /* 0x0002a4000c1e1100 */
[C---:B------:R-:W-:Y:S01]  /*14c0*/  IMAD R92, R7.reuse, 0x4, R76 ;  /* 0x00000004075c7824 */ /* 0x040fe200078e024c */
[----:B------:R-:W-:Y:S01]  /*14d0*/  LEA.HI.X.SX32 R81, R90, R3, 0x1, P0 ;  /* 0x000000035a517211 */ /* 0x000fe200000f0eff */
[----:B------:R1:W2:Y:S02]  /*14e0*/  LDG.E.U8 R74, desc[UR60][R88.64] ;  /* 0x0000003c584a7981 */ /* 0x0002a4000c1e1100 */
[C---:B------:R-:W-:Y:S01]  /*14f0*/  IMAD R90, R7.reuse, 0x8, R92 ;  /* 0x00000008075a7824 */ /* 0x040fe200078e025c */
[C---:B0-----:R-:W-:Y:S01]  /*1500*/  IADD3 R84, P0, R92.reuse, R5, RZ ;  /* 0x000000055c547210 */ /* 0x041fe20007f1e0ff */
[----:B------:R-:W2:Y:S03]  /*1510*/  LDG.E.U8 R75, desc[UR60][R78.64] ;  /* 0x0000003c4e4b7981 */ /* 0x000ea6000c1e1100 */
[----:B------:R-:W-:Y:S01]  /*1520*/  LEA.HI.X.SX32 R85, R92, R3, 0x1, P0 ;  /* 0x000000035c557211 */ /* 0x000fe200000f0eff */
[----:B------:R-:W-:Y:S01]  /*1530*/  IMAD R92, R7, 0x4, R90 ;  /* 0x00000004075c7824 */ /* 0x000fe200078e025a */
[----:B-1----:R-:W-:-:S02]  /*1540*/  IADD3 R82, P1, R76, R5, RZ ;  /* 0x000000054c527210 */ /* 0x002fc40007f3e0ff */
[----:B------:R-:W-:Y:S01]  /*1550*/  IADD3 R86, P0, R90, R5, RZ ;  /* 0x000000055a567210 */ /* 0x000fe20007f1e0ff */
[C---:B------:R-:W-:Y:S01]  /*1560*/  IMAD R94, R7.reuse, 0x4, R92 ;  /* 0x00000004075e7824 */ /* 0x040fe200078e025c */
[-C--:B------:R-:W-:Y:S01]  /*1570*/  LEA.HI.X.SX32 R83, R76, R3.reuse, 0x1, P1 ;  /* 0x000000034c537211 */ /* 0x080fe200008f0eff */
[----:B------:R-:W2:Y:S01]  /*1580*/  LDG.E.U8 R78, desc[UR60][R84.64] ;  /* 0x0000003c544e7981 */ /* 0x000ea2000c1e1100 */
[----:B------:R-:W-:Y:S01]  /*1590*/  LEA.HI.X.SX32 R87, R90, R3, 0x1, P0 ;  /* 0x000000035a577211 */ /* 0x000fe200000f0eff */
[----:B------:R-:W-:Y:S01]  /*15a0*/  IMAD R96, R7, 0x8, R94 ;  /* 0x0000000807607824 */ /* 0x000fe200078e025e */
[-C--:B------:R-:W-:Y:S01]  /*15b0*/  IADD3 R88, P0, R92, R5.reuse, RZ ;  /* 0x000000055c587210 */ /* 0x080fe20007f1e0ff */
[----:B------:R0:W2:Y:S01]  /*15c0*/  LDG.E.U8 R77, desc[UR60][R82.64] ;  /* 0x0000003c524d7981 */ /* 0x0000a2000c1e1100 */
[----:B------:R-:W-:Y:S02]  /*15d0*/  IADD3 R90, P1, R94, R5, RZ ;  /* 0x000000055e5a7210 */ /* 0x000fe40007f3e0ff */
[----:B------:R-:W-:Y:S01]  /*15e0*/  LEA.HI.X.SX32 R89, R92, R3, 0x1, P0 ;  /* 0x000000035c597211 */ /* 0x000fe200000f0eff */
[----:B------:R1:W2:Y:S01]  /*15f0*/  LDG.E.U8 R79, desc[UR60][R86.64] ;  /* 0x0000003c564f7981 */ /* 0x0002a2000c1e1100 */
[----:B------:R-:W-:-:S03]  /*1600*/  IADD3 R92, P0, R96, R5, RZ ;  /* 0x00000005605c7210 */ /* 0x000fc60007f1e0ff */
[----:B------:R-:W2:Y:S01]  /*1610*/  LDG.E.U8 R76, desc[UR60][R80.64] ;  /* 0x0000003c504c7981 */ /* 0x000ea2000c1e1100 */
        /* <DEDUP_REMOVED lines=9> */
[C---:B------:R-:W-:Y:S01]  /*16b0*/  IADD3 R96, P0, R84.reuse, R5, RZ ;  /* 0x0000000554607210 */ /* 0x040fe20007f1e0ff */
[----:B------:R1:W2:Y:S03]  /*16c0*/  LDG.E.U8 R81, desc[UR60][R90.64] ;  /* 0x0000003c5a517981 */ /* 0x0002a6000c1e1100 */
[----:B------:R-:W-:Y:S01]  /*16d0*/  LEA.HI.X.SX32 R97, R84, R3, 0x1, P0 ;  /* 0x0000000354617211 */ /* 0x000fe200000f0eff */
[----:B------:R1:W2:Y:S01]  /*16e0*/  LDG.E.U8 R82, desc[UR60][R92.64] ;  /* 0x0000003c5c527981 */ /* 0x0002a2000c1e1100 */
[----:B0-----:R-:W-:-:S02]  /*16f0*/  IADD3 R88, P0, R86, R5, RZ ;  /* 0x0000000556587210 */ /* 0x001fc40007f1e0ff */
[----:B------:R-:W-:Y:S01]  /*1700*/  IADD3 R98, P1, R100, R5, RZ ;  /* 0x0000000564627210 */ /* 0x000fe20007f3e0ff */
[----:B------:R0:W2:Y:S01]  /*1710*/  LDG.E.U8 R83, desc[UR60][R94.64] ;  /* 0x0000003c5e537981 */ /* 0x0000a2000c1e1100 */
[C---:B-1----:R-:W-:Y:S01]  /*1720*/  IMAD R90, R7.reuse, 0x4, R86 ;  /* 0x00000004075a7824 */ /* 0x042fe200078e0256 */
[----:B------:R-:W-:Y:S02]  /*1730*/  LEA.HI.X.SX32 R89, R86, R3, 0x1, P0 ;  /* 0x0000000356597211 */ /* 0x000fe400000f0eff */
[----:B------:R1:W2:Y:S01]  /*1740*/  LDG.E.U8 R84, desc[UR60][R96.64] ;  /* 0x0000003c60547981 */ /* 0x0002a2000c1e1100 */
[C---:B------:R-:W-:Y:S01]  /*1750*/  IMAD R102, R7.reuse, 0x8, R90 ;  /* 0x0000000807667824 */ /* 0x040fe200078e025a */
[C---:B------:R-:W-:Y:S02]  /*1760*/  IADD3 R92, P0, R90.reuse, R5, RZ ;  /* 0x000000055a5c7210 */ /* 0x040fe40007f1e0ff */
[----:B------:R-:W4:Y:S02]  /*1770*/  LDG.E.U8 R86, desc[UR60][R88.64] ;  /* 0x0000003c58567981 */ /* 0x000f24000c1e1100 */
[----:B------:R-:W-:Y:S01]  /*1780*/  LEA.HI.X.SX32 R93, R90, R3, 0x1, P0 ;  /* 0x000000035a5d7211 */ /* 0x000fe200000f0eff */
[----:B------:R-:W-:Y:S01]  /*1790*/  IMAD R90, R7, 0x4, R102 ;  /* 0x00000004075a7824 */ /* 0x000fe200078e0266 */
[----:B0-----:R-:W-:-:S03]  /*17a0*/  IADD3 R94, P0, R102, R5, RZ ;  /* 0x00000005665e7210 */ /* 0x001fc60007f1e0ff */
[C---:B------:R-:W-:Y:S01]  /*17b0*/  IMAD R104, R7.reuse, 0x4, R90 ;  /* 0x0000000407687824 */ /* 0x040fe200078e025a */
[-C--:B------:R-:W-:Y:S01]  /*17c0*/  LEA.HI.X.SX32 R99, R100, R3.reuse, 0x1, P1 ;  /* 0x0000000364637211 */ /* 0x080fe200008f0eff */
[----:B------:R-:W2:Y:S01]  /*17d0*/  LDG.E.U8 R87, desc[UR60][R92.64] ;  /* 0x0000003c5c577981 */ /* 0x000ea2000c1e1100 */
[----:B------:R-:W-:Y:S01]  /*17e0*/  LEA.HI.X.SX32 R95, R102, R3, 0x1, P0 ;  /* 0x00000003665f7211 */ /* 0x000fe200000f0eff */
[C---:B------:R-:W-:Y:S01]  /*17f0*/  IMAD R102, R7.reuse, 0x8, R104 ;  /* 0x0000000807667824 */ /* 0x040fe200078e0268 */
[C---:B-1----:R-:W-:Y:S01]  /*1800*/  IADD3 R96, P0, R104.reuse, R5, RZ ;  /* 0x0000000568607210 */ /* 0x042fe20007f1e0ff */
[----:B------:R0:W4:Y:S03]  /*1810*/  LDG.E.U8 R85, desc[UR60][R98.64] ;  /* 0x0000003c62557981 */ /* 0x000126000c1e1100 */
[----:B------:R-:W-:Y:S01]  /*1820*/  LEA.HI.X.SX32 R97, R104, R3, 0x1, P0 ;  /* 0x0000000368617211 */ /* 0x000fe200000f0eff */
[----:B0-----:R-:W-:Y:S01]  /*1830*/  IMAD R98, R7, 0x4, R102 ;  /* 0x0000000407627824 */ /* 0x001fe200078e0266 */
[----:B------:R-:W-:-:S03]  /*1840*/  IADD3 R88, P0, R102, R5, RZ ;  /* 0x0000000566587210 */ /* 0x000fc60007f1e0ff */
[----:B------:R-:W2:Y:S01]  /*1850*/  LDG.E.U8 R106, desc[UR60][R96.64] ;  /* 0x0000003c606a7981 */ /* 0x000ea2000c1e1100 */
[----:B------:R-:W-:Y:S01]  /*1860*/  IMAD R104, R7, 0x4, R98 ;  /* 0x0000000407687824 */ /* 0x000fe200078e0262 */
[----:B------:R-:W-:-:S03]  /*1870*/  IADD3 R100, P1, R90, R5, RZ ;  /* 0x000000055a647210 */ /* 0x000fc60007f3e0ff */
[----:B------:R-:W-:Y:S01]  /*1880*/  IMAD R110, R7, 0x8, R104 ;  /* 0x00000008076e7824 */ /* 0x000fe200078e0268 */
[----:B------:R-:W-:-:S03]  /*1890*/  LEA.HI.X.SX32 R89, R102, R3, 0x1, P0 ;  /* 0x0000000366597211 */ /* 0x000fc600000f0eff */
[C---:B------:R-:W-:Y:S01]  /*18a0*/  IMAD R102, R7.reuse, 0x4, R110 ;  /* 0x0000000407667824 */ /* 0x040fe200078e026e */
[----:B------:R-:W-:Y:S01]  /*18b0*/  LEA.HI.X.SX32 R101, R90, R3, 0x1, P1 ;  /* 0x000000035a657211 */ /* 0x000fe200008f0eff */
[----:B------:R-:W2:Y:S02]  /*18c0*/  LDG.E.U8 R107, desc[UR60][R88.64] ;  /* 0x0000003c586b7981 */ /* 0x000ea4000c1e1100 */
[----:B------:R-:W-:Y:S02]  /*18d0*/  IMAD R112, R7, 0x4, R102 ;  /* 0x0000000407707824 */ /* 0x000fe400078e0266 */
[----:B------:R0:W2:Y:S01]  /*18e0*/  LDG.E.U8 R90, desc[UR60][R94.64] ;  /* 0x0000003c5e5a7981 */ /* 0x0000a2000c1e1100 */
[----:B------:R-:W-:-:S03]  /*18f0*/  IADD3 R92, P1, R98, R5, RZ ;  /* 0x00000005625c7210 */ /* 0x000fc60007f3e0ff */
[----:B------:R1:W2:Y:S01]  /*1900*/  LDG.E.U8 R91, desc[UR60][R100.64] ;  /* 0x0000003c645b7981 */ /* 0x0002a2000c1e1100 */
[----:B0-----:R-:W-:Y:S01]  /*1910*/  IADD3 R94, P0, R104, R5, RZ ;  /* 0x00000005685e7210 */ /* 0x001fe20007f1e0ff */
[----:B-1----:R-:W-:-:S03]  /*1920*/  IMAD R100, R7, 0x8, R112 ;  /* 0x0000000807647824 */ /* 0x002fc600078e0270 */
[-C--:B------:R-:W-:Y:S01]  /*1930*/  LEA.HI.X.SX32 R95, R104, R3.reuse, 0x1, P0 ;  /* 0x00000003685f7211 */ /* 0x080fe200000f0eff */
[----:B------:R-:W-:Y:S01]  /*1940*/  IMAD R104, R7, 0x4, R100 ;  /* 0x0000000407687824 */ /* 0x000fe200078e0264 */
[----:B------:R-:W-:-:S03]  /*1950*/  LEA.HI.X.SX32 R93, R98, R3, 0x1, P1 ;  /* 0x00000003625d7211 */ /* 0x000fc600008f0eff */
[----:B------:R0:W2:Y:S01]  /*1960*/  LDG.E.U8 R109, desc[UR60][R94.64] ;  /* 0x0000003c5e6d7981 */ /* 0x0000a2000c1e1100 */
[-C--:B------:R-:W-:Y:S01]  /*1970*/  IADD3 R96, P1, R102, R5.reuse, RZ ;  /* 0x0000000566607210 */ /* 0x080fe20007f3e0ff */
[C---:B------:R-:W-:Y:S01]  /*1980*/  IMAD R114, R7.reuse, 0x4, R104 ;  /* 0x0000000407727824 */ /* 0x040fe200078e0268 */
[----:B------:R-:W-:Y:S01]  /*1990*/  IADD3 R98, P0, R110, R5, RZ ;  /* 0x000000056e627210 */ /* 0x000fe20007f1e0ff */
[----:B------:R1:W2:Y:S01]  /*19a0*/  LDG.E.U8 R108, desc[UR60][R92.64] ;  /* 0x0000003c5c6c7981 */ /* 0x0002a2000c1e1100 */
[-C--:B------:R-:W-:Y:S01]  /*19b0*/  LEA.HI.X.SX32 R97, R102, R3.reuse, 0x1, P1 ;  /* 0x0000000366617211 */ /* 0x080fe200008f0eff */
[C---:B------:R-:W-:Y:S01]  /*19c0*/  IMAD R102, R7.reuse, 0x8, R114 ;  /* 0x0000000807667824 */ /* 0x040fe200078e0272 */
[----:B------:R-:W-:Y:S02]  /*19d0*/  LEA.HI.X.SX32 R99, R110, R3, 0x1, P0 ;  /* 0x000000036e637211 */ /* 0x000fe400000f0eff */
[-C--:B------:R-:W-:Y:S01]  /*19e0*/  IADD3 R88, P0, R112, R5.reuse, RZ ;  /* 0x0000000570587210 */ /* 0x080fe20007f1e0ff */
[C---:B------:R-:W-:Y:S01]  /*19f0*/  IMAD R118, R7.reuse, 0x4, R102 ;  /* 0x0000000407767824 */ /* 0x040fe200078e0266 */
[----:B0-----:R-:W-:Y:S01]  /*1a00*/  IADD3 R94, P1, R104, R5, RZ ;  /* 0x00000005685e7210 */ /* 0x001fe20007f3e0ff */
[----:B------:R0:W2:Y:S01]  /*1a10*/  LDG.E.U8 R110, desc[UR60][R98.64] ;  /* 0x0000003c626e7981 */ /* 0x0000a2000c1e1100 */
[----:B------:R-:W-:Y:S01]  /*1a20*/  LEA.HI.X.SX32 R89, R112, R3, 0x1, P0 ;  /* 0x0000000370597211 */ /* 0x000fe200000f0eff */
[C---:B------:R-:W-:Y:S01]  /*1a30*/  IMAD R120, R7.reuse, 0x4, R118 ;  /* 0x0000000407787824 */ /* 0x040fe200078e0276 */
[C---:B-1----:R-:W-:Y:S01]  /*1a40*/  IADD3 R92, P0, R100.reuse, R5, RZ ;  /* 0x00000005645c7210 */ /* 0x042fe20007f1e0ff */
[----:B------:R-:W2:Y:S03]  /*1a50*/  LDG.E.U8 R111, desc[UR60][R96.64] ;  /* 0x0000003c606f7981 */ /* 0x000ea6000c1e1100 */
[-C--:B------:R-:W-:Y:S01]  /*1a60*/  LEA.HI.X.SX32 R93, R100, R3.reuse, 0x1, P0 ;  /* 0x00000003645d7211 */ /* 0x080fe200000f0eff */
[C---:B------:R-:W-:Y:S01]  /*1a70*/  IMAD R100, R7.reuse, 0x8, R120 ;  /* 0x0000000807647824 */ /* 0x040fe200078e0278 */
[----:B------:R-:W-:Y:S01]  /*1a80*/  LEA.HI.X.SX32 R95, R104, R3, 0x1, P1 ;  /* 0x00000003685f7211 */ /* 0x000fe200008f0eff */
[----:B------:R1:W2:Y:S02]  /*1a90*/  LDG.E.U8 R112, desc[UR60][R88.64] ;  /* 0x0000003c58707981 */ /* 0x0002a4000c1e1100 */
[C---:B------:R-:W-:Y:S01]  /*1aa0*/  IMAD R104, R7.reuse, 0x4, R100 ;  /* 0x0000000407687824 */ /* 0x040fe200078e0264 */
[----:B0-----:R-:W-:Y:S01]  /*1ab0*/  IADD3 R98, P0, R114, R5, RZ ;  /* 0x0000000572627210 */ /* 0x001fe20007f1e0ff */
[----:B------:R0:W2:Y:S02]  /*1ac0*/  LDG.E.U8 R113, desc[UR60][R92.64] ;  /* 0x0000003c5c717981 */ /* 0x0000a4000c1e1100 */
[----:B------:R-:W-:-:S04]  /*1ad0*/  IMAD R122, R7, 0x4, R104 ;  /* 0x00000004077a7824 */ /* 0x000fc800078e0268 */
[C---:B------:R-:W-:Y:S01]  /*1ae0*/  IMAD R124, R7.reuse, 0x8, R122 ;  /* 0x00000008077c7824 */ /* 0x040fe200078e027a */
[----:B-1----:R-:W-:Y:S02]  /*1af0*/  IADD3 R88, P1, R118, R5, RZ ;  /* 0x0000000576587210 */ /* 0x002fe40007f3e0ff */
[----:B------:R-:W-:Y:S01]  /*1b00*/  LEA.HI.X.SX32 R99, R114, R3, 0x1, P0 ;  /* 0x0000000372637211 */ /* 0x000fe200000f0eff */
[C---:B------:R-:W-:Y:S01]  /*1b10*/  IMAD R126, R7.reuse, 0x4, R124 ;  /* 0x00000004077e7824 */ /* 0x040fe200078e027c */
[----:B------:R-:W-:Y:S01]  /*1b20*/  IADD3 R116, P0, R102, R5, RZ ;  /* 0x0000000566747210 */ /* 0x000fe20007f1e0ff */
[----:B------:R1:W2:Y:S01]  /*1b30*/  LDG.E.U8 R114, desc[UR60][R94.64] ;  /* 0x0000003c5e727981 */ /* 0x0002a2000c1e1100 */
[-C--:B------:R-:W-:Y:S01]  /*1b40*/  LEA.HI.X.SX32 R89, R118, R3.reuse, 0x1, P1 ;  /* 0x0000000376597211 */ /* 0x080fe200008f0eff */
[C---:B------:R-:W-:Y:S01]  /*1b50*/  IMAD R118, R7.reuse, 0x4, R126 ;  /* 0x0000000407767824 */ /* 0x040fe200078e027e */
[----:B------:R-:W-:Y:S01]  /*1b60*/  LEA.HI.X.SX32 R117, R102, R3, 0x1, P0 ;  /* 0x0000000366757211 */ /* 0x000fe200000f0eff */
[----:B------:R3:W2:Y:S01]  /*1b70*/  LDG.E.U8 R115, desc[UR60][R98.64] ;  /* 0x0000003c62737981 */ /* 0x0006a2000c1e1100 */
[----:B0-----:R-:W-:Y:S01]  /*1b80*/  IADD3 R92, P0, R120, R5, RZ ;  /* 0x00000005785c7210 */ /* 0x001fe20007f1e0ff */
[----:B------:R-:W-:-:S02]  /*1b90*/  IMAD R102, R7, 0x8, R118 ;  /* 0x0000000807667824 */ /* 0x000fc400078e0276 */
[----:B------:R0:W2:Y:S01]  /*1ba0*/  LDG.E.U8 R119, desc[UR60][R88.64] ;  /* 0x0000003c58777981 */ /* 0x0000a2000c1e1100 */
[----:B------:R-:W-:Y:S01]  /*1bb0*/  LEA.HI.X.SX32 R93, R120, R3, 0x1, P0 ;  /* 0x00000003785d7211 */ /* 0x000fe200000f0eff */
[C---:B------:R-:W-:Y:S01]  /*1bc0*/  IMAD R120, R7.reuse, 0x4, R102 ;  /* 0x0000000407787824 */ /* 0x040fe200078e0266 */
[-C--:B-1----:R-:W-:Y:S01]  /*1bd0*/  IADD3 R94, P0, R100, R5.reuse, RZ ;  /* 0x00000005645e7210 */ /* 0x082fe20007f1e0ff */
[----:B------:R-:W2:Y:S01]  /*1be0*/  LDG.E.U8 R116, desc[UR60][R116.64] ;  /* 0x0000003c74747981 */ /* 0x000ea2000c1e1100 */
[----:B------:R-:W-:Y:S02]  /*1bf0*/  IADD3 R96, P1, R102, R5, RZ ;  /* 0x0000000566607210 */ /* 0x000fe40007f3e0ff */
[----:B------:R-:W-:Y:S01]  /*1c00*/  LEA.HI.X.SX32 R95, R100, R3, 0x1, P0 ;  /* 0x00000003645f7211 */ /* 0x000fe200000f0eff */
[C---:B------:R-:W-:Y:S01]  /*1c10*/  IMAD R100, R7.reuse, 0x4, R120 ;  /* 0x0000000407647824 */ /* 0x040fe200078e0278 */
[----:B---3--:R-:W-:Y:S01]  /*1c20*/  IADD3 R98, P0, R120, R5, RZ ;  /* 0x0000000578627210 */ /* 0x008fe20007f1e0ff */
[----:B------:R-:W3:Y:S01]  /*1c30*/  LDG.E.U8 R121, desc[UR60][R92.64] ;  /* 0x0000003c5c797981 */ /* 0x000ee2000c1e1100 */
[-C--:B------:R-:W-:Y:S01]  /*1c40*/  LEA.HI.X.SX32 R97, R102, R3.reuse, 0x1, P1 ;  /* 0x0000000366617211 */ /* 0x080fe200008f0eff */
[C---:B------:R-:W-:Y:S01]  /*1c50*/  IMAD R102, R7.reuse, 0x8, R100 ;  /* 0x0000000807667824 */ /* 0x040fe200078e0264 */
[----:B------:R-:W-:Y:S01]  /*1c60*/  LEA.HI.X.SX32 R99, R120, R3, 0x1, P0 ;  /* 0x0000000378637211 */ /* 0x000fe200000f0eff */
[----:B------:R1:W3:Y:S01]  /*1c70*/  LDG.E.U8 R117, desc[UR60][R94.64] ;  /* 0x0000003c5e757981 */ /* 0x0002e2000c1e1100 */
[----:B0-----:R-:W-:Y:S01]  /*1c80*/  IADD3 R88, P0, R100, R5, RZ ;  /* 0x0000000564587210 */ /* 0x001fe20007f1e0ff */
[----:B------:R-:W-:-:S02]  /*1c90*/  IMAD R120, R7, 0x4, R102 ;  /* 0x0000000407787824 */ /* 0x000fc400078e0266 */
[----:B------:R0:W3:Y:S01]  /*1ca0*/  LDG.E.U8 R127, desc[UR60][R96.64] ;  /* 0x0000003c607f7981 */ /* 0x0000e2000c1e1100 */
[----:B------:R-:W-:Y:S02]  /*1cb0*/  LEA.HI.X.SX32 R89, R100, R3, 0x1, P0 ;  /* 0x0000000364597211 */ /* 0x000fe400000f0eff */
[C---:B------:R-:W-:Y:S01]  /*1cc0*/  IADD3 R100, P0, R102.reuse, R5, RZ ;  /* 0x0000000566647210 */ /* 0x040fe20007f1e0ff */
[----:B------:R0:W3:Y:S03]  /*1cd0*/  LDG.E.U8 R128, desc[UR60][R98.64] ;  /* 0x0000003c62807981 */ /* 0x0000e6000c1e1100 */
[----:B------:R-:W-:Y:S01]  /*1ce0*/  LEA.HI.X.SX32 R101, R102, R3, 0x1, P0 ;  /* 0x0000000366657211 */ /* 0x000fe200000f0eff */
[C---:B------:R-:W-:Y:S01]  /*1cf0*/  IMAD R102, R7.reuse, 0x4, R120 ;  /* 0x0000000407667824 */ /* 0x040fe200078e0278 */
[C---:B-1----:R-:W-:Y:S01]  /*1d00*/  IADD3 R94, P0, R104.reuse, R5, RZ ;  /* 0x00000005685e7210 */ /* 0x042fe20007f1e0ff */
[----:B------:R1:W3:Y:S03]  /*1d10*/  LDG.E.U8 R129, desc[UR60][R88.64] ;  /* 0x0000003c58817981 */ /* 0x0002e6000c1e1100 */
[----:B------:R-:W-:Y:S01]  /*1d20*/  LEA.HI.X.SX32 R95, R104, R3, 0x1, P0 ;  /* 0x00000003685f7211 */ /* 0x000fe200000f0eff */
[----:B------:R-:W-:Y:S01]  /*1d30*/  IMAD R104, R7, 0x8, R102 ;  /* 0x0000000807687824 */ /* 0x000fe200078e0266 */
[-C--:B0-----:R-:W-:Y:S01]  /*1d40*/  IADD3 R96, P0, R102, R5.reuse, RZ ;  /* 0x0000000566607210 */ /* 0x081fe20007f1e0ff */
[----:B------:R0:W3:Y:S01]  /*1d50*/  LDG.E.U8 R130, desc[UR60][R100.64] ;  /* 0x0000003c64827981 */ /* 0x0000e2000c1e1100 */
[----:B------:R-:W-:-:S02]  /*1d60*/  IADD3 R92, P1, R120, R5, RZ ;  /* 0x00000005785c7210 */ /* 0x000fc40007f3e0ff */
[----:B------:R-:W-:Y:S01]  /*1d70*/  LEA.HI.X.SX32 R97, R102, R3, 0x1, P0 ;  /* 0x0000000366617211 */ /* 0x000fe200000f0eff */
[C---:B------:R-:W-:Y:S01]  /*1d80*/  IMAD R102, R7.reuse, 0x4, R104 ;  /* 0x0000000407667824 */ /* 0x040fe200078e0268 */
[----:B------:R-:W-:Y:S01]  /*1d90*/  IADD3 R98, P0, R104, R5, RZ ;  /* 0x0000000568627210 */ /* 0x000fe20007f1e0ff */
[----:B------:R-:W3:Y:S01]  /*1da0*/  LDG.E.U8 R123, desc[UR60][R94.64] ;  /* 0x0000003c5e7b7981 */ /* 0x000ee2000c1e1100 */
[-C--:B------:R-:W-:Y:S02]  /*1db0*/  LEA.HI.X.SX32 R93, R120, R3.reuse, 0x1, P1 ;  /* 0x00000003785d7211 */ /* 0x080fe400008f0eff */
[----:B------:R-:W-:Y:S01]  /*1dc0*/  LEA.HI.X.SX32 R99, R104, R3, 0x1, P0 ;  /* 0x0000000368637211 */ /* 0x000fe200000f0eff */
[C---:B------:R-:W-:Y:S01]  /*1dd0*/  IMAD R104, R7.reuse, 0x4, R102 ;  /* 0x0000000407687824 */ /* 0x040fe200078e0266 */
[C---:B-1----:R-:W-:Y:S01]  /*1de0*/  IADD3 R88, P0, R102.reuse, R5, RZ ;  /* 0x0000000566587210 */ /* 0x042fe20007f1e0ff */
[----:B------:R1:W3:Y:S03]  /*1df0*/  LDG.E.U8 R131, desc[UR60][R92.64] ;  /* 0x0000003c5c837981 */ /* 0x0002e6000c1e1100 */
[----:B------:R-:W-:Y:S01]  /*1e00*/  LEA.HI.X.SX32 R89, R102, R3, 0x1, P0 ;  /* 0x0000000366597211 */ /* 0x000fe200000f0eff */
[----:B------:R-:W-:Y:S01]  /*1e10*/  IMAD R102, R7, 0x8, R104 ;  /* 0x0000000807667824 */ /* 0x000fe200078e0268 */
[----:B------:R1:W3:Y:S01]  /*1e20*/  LDG.E.U8 R132, desc[UR60][R96.64] ;  /* 0x0000003c60847981 */ /* 0x0002e2000c1e1100 */
[----:B0-----:R-:W-:-:S03]  /*1e30*/  IADD3 R100, P1, R104, R5, RZ ;  /* 0x0000000568647210 */ /* 0x001fc60007f3e0ff */
[----:B------:R0:W3:Y:S01]  /*1e40*/  LDG.E.U8 R133, desc[UR60][R98.64] ;  /* 0x0000003c62857981 */ /* 0x0000e2000c1e1100 */
[----:B-1----:R-:W-:-:S03]  /*1e50*/  IADD3 R92, P0, R122, R5, RZ ;  /* 0x000000057a5c7210 */ /* 0x002fc60007f1e0ff */
[----:B------:R-:W3:Y:S01]  /*1e60*/  LDG.E.U8 R134, desc[UR60][R88.64] ;  /* 0x0000003c58867981 */ /* 0x000ee2000c1e1100 */
[----:B------:R-:W-:Y:S01]  /*1e70*/  LEA.HI.X.SX32 R93, R122, R3, 0x1, P0 ;  /* 0x000000037a5d7211 */ /* 0x000fe200000f0eff */
[C---:B------:R-:W-:Y:S01]  /*1e80*/  IMAD R96, R7.reuse, 0x4, R102 ;  /* 0x0000000407607824 */ /* 0x040fe200078e0266 */
[----:B------:R-:W-:Y:S02]  /*1e90*/  IADD3 R94, P0, R102, R5, RZ ;  /* 0x00000005665e7210 */ /* 0x000fe40007f1e0ff */
[-C--:B------:R-:W-:Y:S01]  /*1ea0*/  LEA.HI.X.SX32 R101, R104, R3.reuse, 0x1, P1 ;  /* 0x0000000368657211 */ /* 0x080fe200008f0eff */
[----:B------:R-:W3:Y:S01]  /*1eb0*/  LDG.E.U8 R125, desc[UR60][R92.64] ;  /* 0x0000003c5c7d7981 */ /* 0x000ee2000c1e1100 */
[----:B------:R-:W-:Y:S01]  /*1ec0*/  LEA.HI.X.SX32 R95, R102, R3, 0x1, P0 ;  /* 0x00000003665f7211 */ /* 0x000fe200000f0eff */
[C---:B------:R-:W-:Y:S01]  /*1ed0*/  IMAD R102, R7.reuse, 0x4, R96 ;  /* 0x0000000407667824 */ /* 0x040fe200078e0260 */
[C---:B0-----:R-:W-:Y:S01]  /*1ee0*/  IADD3 R98, P0, R96.reuse, R5, RZ ;  /* 0x0000000560627210 */ /* 0x041fe20007f1e0ff */
[----:B------:R0:W3:Y:S03]  /*1ef0*/  LDG.E.U8 R135, desc[UR60][R100.64] ;  /* 0x0000003c64877981 */ /* 0x0000e6000c1e1100 */
[----:B------:R-:W-:Y:S01]  /*1f00*/  LEA.HI.X.SX32 R99, R96, R3, 0x1, P0 ;  /* 0x0000000360637211 */ /* 0x000fe200000f0eff */
[C---:B------:R-:W-:Y:S01]  /*1f10*/  IMAD R104, R7.reuse, 0x8, R102 ;  /* 0x0000000807687824 */ /* 0x040fe200078e0266 */
[C---:B------:R-:W-:Y:S01]  /*1f20*/  IADD3 R96, P0, R102.reuse, R5, RZ ;  /* 0x0000000566607210 */ /* 0x040fe20007f1e0ff */
[----:B------:R-:W3:Y:S03]  /*1f30*/  LDG.E.U8 R136, desc[UR60][R94.64] ;  /* 0x0000003c5e887981 */ /* 0x000ee6000c1e1100 */
[----:B------:R-:W-:Y:S01]  /*1f40*/  LEA.HI.X.SX32 R97, R102, R3, 0x1, P0 ;  /* 0x0000000366617211 */ /* 0x000fe200000f0eff */
[C---:B------:R-:W-:Y:S01]  /*1f50*/  IMAD R102, R7.reuse, 0x4, R104 ;  /* 0x0000000407667824 */ /* 0x040fe200078e0268 */
[-C--:B0-----:R-:W-:Y:S01]  /*1f60*/  IADD3 R100, P0, R104, R5.reuse, RZ ;  /* 0x0000000568647210 */ /* 0x081fe20007f1e0ff */
[----:B------:R0:W3:Y:S02]  /*1f70*/  LDG.E.U8 R137, desc[UR60][R98.64] ;  /* 0x0000003c62897981 */ /* 0x0000e4000c1e1100 */
[C---:B------:R-:W-:Y:S01]  /*1f80*/  IMAD R120, R7.reuse, 0x4, R102 ;  /* 0x0000000407787824 */ /* 0x040fe200078e0266 */
[----:B------:R-:W-:Y:S01]  /*1f90*/  IADD3 R88, P1, R102, R5, RZ ;  /* 0x0000000566587210 */ /* 0x000fe20007f3e0ff */
[----:B------:R1:W3:Y:S01]  /*1fa0*/  LDG.E.U8 R138, desc[UR60][R96.64] ;  /* 0x0000003c608a7981 */ /* 0x0002e2000c1e1100 */
[-C--:B------:R-:W-:Y:S01]  /*1fb0*/  LEA.HI.X.SX32 R101, R104, R3.reuse, 0x1, P0 ;  /* 0x0000000368657211 */ /* 0x080fe200000f0eff */
[----:B------:R-:W-:Y:S01]  /*1fc0*/  IMAD R92, R7, 0x8, R120 ;  /* 0x00000008075c7824 */ /* 0x000fe200078e0278 */
[----:B------:R-:W-:-:S02]  /*1fd0*/  LEA.HI.X.SX32 R89, R102, R3, 0x1, P1 ;  /* 0x0000000366597211 */ /* 0x000fc400008f0eff */
[C---:B------:R-:W-:Y:S01]  /*1fe0*/  IADD3 R102, P0, R120.reuse, R5, RZ ;  /* 0x0000000578667210 */ /* 0x040fe20007f1e0ff */
[C---:B------:R-:W-:Y:S01]  /*1ff0*/  IMAD R104, R7.reuse, 0x4, R92 ;  /* 0x0000000407687824 */ /* 0x040fe200078e025c */
[----:B------:R5:W3:Y:S02]  /*2000*/  LDG.E.U8 R139, desc[UR60][R100.64] ;  /* 0x0000003c648b7981 */ /* 0x000ae4000c1e1100 */
[----:B------:R-:W-:Y:S02]  /*2010*/  LEA.HI.X.SX32 R103, R120, R3, 0x1, P0 ;  /* 0x0000000378677211 */ /* 0x000fe400000f0eff */
[C---:B0-----:R-:W-:Y:S01]  /*2020*/  IADD3 R98, P0, R92.reuse, R5, RZ ;  /* 0x000000055c627210 */ /* 0x041fe20007f1e0ff */
[----:B-1----:R-:W-:Y:S01]  /*2030*/  IMAD R96, R7, 0x4, R104 ;  /* 0x0000000407607824 */ /* 0x002fe200078e0268 */
[----:B------:R0:W3:Y:S02]  /*2040*/  LDG.E.U8 R140, desc[UR60][R88.64] ;  /* 0x0000003c588c7981 */ /* 0x0000e4000c1e1100 */
[----:B------:R-:W-:-:S02]  /*2050*/  LEA.HI.X.SX32 R99, R92, R3, 0x1, P0 ;  /* 0x000000035c637211 */ /* 0x000fc400000f0eff */
[C---:B------:R-:W-:Y:S01]  /*2060*/  IADD3 R94, P0, R104.reuse, R5, RZ ;  /* 0x00000005685e7210 */ /* 0x040fe20007f1e0ff */
[----:B------:R1:W3:Y:S03]  /*2070*/  LDG.E.U8 R141, desc[UR60][R102.64] ;  /* 0x0000003c668d7981 */ /* 0x0002e6000c1e1100 */
[----:B------:R-:W-:Y:S01]  /*2080*/  LEA.HI.X.SX32 R95, R104, R3, 0x1, P0 ;  /* 0x00000003685f7211 */ /* 0x000fe200000f0eff */
[C---:B------:R-:W-:Y:S01]  /*2090*/  IMAD R104, R7.reuse, 0x8, R96 ;  /* 0x0000000807687824 */ /* 0x040fe200078e0260 */
[-C--:B-----5:R-:W-:Y:S01]  /*20a0*/  IADD3 R100, P1, R96, R5.reuse, RZ ;  /* 0x0000000560647210 */ /* 0x0a0fe20007f3e0ff */
[----:B------:R-:W5:Y:S01]  /*20b0*/  LDG.E.U8 R142, desc[UR60][R98.64] ;  /* 0x0000003c628e7981 */ /* 0x000f62000c1e1100 */
[----:B------:R-:W-:Y:S01]  /*20c0*/  IADD3 R92, P0, R124, R5, RZ ;  /* 0x000000057c5c7210 */ /* 0x000fe20007f1e0ff */
[C---:B0-----:R-:W-:Y:S01]  /*20d0*/  IMAD R88, R7.reuse, 0x4, R104 ;  /* 0x0000000407587824 */ /* 0x041fe200078e0268 */
[-C--:B------:R-:W-:Y:S01]  /*20e0*/  LEA.HI.X.SX32 R101, R96, R3.reuse, 0x1, P1 ;  /* 0x0000000360657211 */ /* 0x080fe200008f0eff */
[----:B------:R0:W5:Y:S01]  /*20f0*/  LDG.E.U8 R143, desc[UR60][R94.64] ;  /* 0x0000003c5e8f7981 */ /* 0x000162000c1e1100 */
[----:B------:R-:W-:Y:S01]  /*2100*/  LEA.HI.X.SX32 R93, R124, R3, 0x1, P0 ;  /* 0x000000037c5d7211 */ /* 0x000fe200000f0eff */
[----:B------:R-:W-:Y:S01]  /*2110*/  IMAD R122, R7, 0x4, R88 ;  /* 0x00000004077a7824 */ /* 0x000fe200078e0258 */
[C---:B------:R-:W-:Y:S01]  /*2120*/  IADD3 R96, P0, R104.reuse, R5, RZ ;  /* 0x0000000568607210 */ /* 0x040fe20007f1e0ff */
[----:B------:R0:W5:Y:S03]  /*2130*/  LDG.E.U8 R144, desc[UR60][R100.64] ;  /* 0x0000003c64907981 */ /* 0x000166000c1e1100 */
[----:B------:R-:W-:Y:S01]  /*2140*/  LEA.HI.X.SX32 R97, R104, R3, 0x1, P0 ;  /* 0x0000000368617211 */ /* 0x000fe200000f0eff */
[----:B------:R-:W5:Y:S01]  /*2150*/  LDG.E.U8 R124, desc[UR60][R92.64] ;  /* 0x0000003c5c7c7981 */ /* 0x000f62000c1e1100 */
[----:B------:R-:W-:-:S02]  /*2160*/  IADD3 R104, P1, R122, R5, RZ ;  /* 0x000000057a687210 */ /* 0x000fc40007f3e0ff */
[----:B-1----:R-:W-:Y:S01]  /*2170*/  IADD3 R102, P0, R88, R5, RZ ;  /* 0x0000000558667210 */ /* 0x002fe20007f1e0ff */
[----:B------:R1:W5:Y:S01]  /*2180*/  LDG.E.U8 R145, desc[UR60][R96.64] ;  /* 0x0000003c60917981 */ /* 0x000362000c1e1100 */
[-C--:B------:R-:W-:Y:S01]  /*2190*/  LEA.HI.X.SX32 R105, R122, R3.reuse, 0x1, P1 ;  /* 0x000000037a697211 */ /* 0x080fe200008f0eff */
[----:B------:R-:W-:Y:S01]  /*21a0*/  IMAD R122, R7, 0x8, R122 ;  /* 0x00000008077a7824 */ /* 0x000fe200078e027a */
[----:B------:R-:W-:Y:S02]  /*21b0*/  LEA.HI.X.SX32 R103, R88, R3, 0x1, P0 ;  /* 0x0000000358677211 */ /* 0x000fe400000f0eff */
[----:B0-----:R-:W-:Y:S01]  /*21c0*/  LEA.HI R94, R177, 0x17c, RZ, 0x1a ;  /* 0x0000017cb15e7811 */ /* 0x001fe200078fd0ff */
[----:B------:R-:W-:Y:S01]  /*21d0*/  IMAD R100, R7, 0x4, R122 ;  /* 0x0000000407647824 */ /* 0x000fe200078e027a */
[----:B------:R-:W-:Y:S01]  /*21e0*/  IADD3 R98, P0, R126, R5, RZ ;  /* 0x000000057e627210 */ /* 0x000fe20007f1e0ff */
[----:B------:R-:W5:Y:S02]  /*21f0*/  LDG.E.U8 R104, desc[UR60][R104.64] ;  /* 0x0000003c68687981 */ /* 0x000f64000c1e1100 */
[----:B------:R-:W-:Y:S01]  /*2200*/  IMAD R120, R94, R7, RZ ;  /* 0x000000075e787224 */ /* 0x000fe200078e02ff */
[----:B------:R-:W-:Y:S01]  /*2210*/  LEA.HI.X.SX32 R99, R126, R3, 0x1, P0 ;  /* 0x000000037e637211 */ /* 0x000fe200000f0eff */
[----:B------:R0:W5:Y:S01]  /*2220*/  LDG.E.U8 R103, desc[UR60][R102.64] ;  /* 0x0000003c66677981 */ /* 0x000162000c1e1100 */
[----:B------:R-:W-:-:S02]  /*2230*/  IADD3 R88, P0, R118, R5, RZ ;  /* 0x0000000576587210 */ /* 0x000fc40007f1e0ff */
[-C--:B------:R-:W-:Y:S01]  /*2240*/  IADD3 R94, P1, R122, R5.reuse, RZ ;  /* 0x000000057a5e7210 */ /* 0x080fe20007f3e0ff */
[----:B------:R-:W5:Y:S01]  /*2250*/  LDG.E.U8 R98, desc[UR60][R98.64] ;  /* 0x0000003c62627981 */ /* 0x000f62000c1e1100 */
[----:B-1----:R-:W-:Y:S01]  /*2260*/  IADD3 R96, P2, R100, R5, RZ ;  /* 0x0000000564607210 */ /* 0x002fe20007f5e0ff */
[----:B0-----:R-:W-:Y:S01]  /*2270*/  IMAD R102, R7, 0x4, R100 ;  /* 0x0000000407667824 */ /* 0x001fe200078e0264 */
[-C--:B------:R-:W-:Y:S02]  /*2280*/  LEA.HI.X.SX32 R89, R118, R3.reuse, 0x1, P0 ;  /* 0x0000000376597211 */ /* 0x080fe400000f0eff */
[-C--:B------:R-:W-:Y:S02]  /*2290*/  LEA.HI.X.SX32 R95, R122, R3.reuse, 0x1, P1 ;  /* 0x000000037a5f7211 */ /* 0x080fe400008f0eff */
[----:B------:R-:W-:Y:S01]  /*22a0*/  LEA.HI.X.SX32 R97, R100, R3, 0x1, P2 ;  /* 0x0000000364617211 */ /* 0x000fe200010f0eff */
[----:B------:R-:W5:Y:S01]  /*22b0*/  LDG.E.U8 R88, desc[UR60][R88.64] ;  /* 0x0000003c58587981 */ /* 0x000f62000c1e1100 */
[----:B------:R-:W-:-:S02]  /*22c0*/  IADD3 R92, P0, R120, R5, RZ ;  /* 0x00000005785c7210 */ /* 0x000fc40007f1e0ff */
[----:B------:R-:W-:Y:S01]  /*22d0*/  IADD3 R100, P1, R102, R5, RZ ;  /* 0x0000000566647210 */ /* 0x000fe20007f3e0ff */
[----:B------:R-:W5:Y:S01]  /*22e0*/  LDG.E.U8 R94, desc[UR60][R94.64] ;  /* 0x0000003c5e5e7981 */ /* 0x000f62000c1e1100 */
[-C--:B------:R-:W-:Y:S02]  /*22f0*/  LEA.HI.X.SX32 R93, R120, R3.reuse, 0x1, P0 ;  /* 0x00000003785d7211 */ /* 0x080fe400000f0eff */
[----:B------:R-:W-:Y:S01]  /*2300*/  LEA.HI.X.SX32 R101, R102, R3, 0x1, P1 ;  /* 0x0000000366657211 */ /* 0x000fe200008f0eff */
[----:B------:R-:W5:Y:S04]  /*2310*/  LDG.E.U8 R96, desc[UR60][R96.64] ;  /* 0x0000003c60607981 */ /* 0x000f68000c1e1100 */
[----:B------:R-:W5:Y:S04]  /*2320*/  LDG.E.U8 R92, desc[UR60][R92.64] ;  /* 0x0000003c5c5c7981 */ /* 0x000f68000c1e1100 */
[----:B------:R-:W5:Y:S01]  /*2330*/  LDG.E.U8 R100, desc[UR60][R100.64] ;  /* 0x0000003c64647981 */ /* 0x000f62000c1e1100 */
[----:B------:R-:W0:Y:S01]  /*2340*/  S2R R5, SR_CgaCtaId ;  /* 0x0000000000057919 */ /* 0x000e220000008800 */
[----:B------:R-:W-:-:S05]  /*2350*/  LOP3.LUT R3, R177, 0x7, RZ, 0xc0, !PT ;  /* 0x00000007b1037812 */ /* 0x000fca00078ec0ff */
[----:B------:R-:W-:-:S04]  /*2360*/  IMAD R3, R2, 0x8, R3 ;  /* 0x0000000802037824 */ /* 0x000fc800078e0203 */
[----:B------:R-:W-:Y:S01]  /*2370*/  IMAD.SHL.U32 R3, R3, 0x10, RZ ;  /* 0x0000001003037824 */ /* 0x000fe200078e00ff */
[----:B------:R-:W-:-:S04]  /*2380*/  MOV R2, 0x400 ;  /* 0x0000040000027802 */ /* 0x000fc80000000f00 */
[----:B------:R-:W-:Y:S02]  /*2390*/  LOP3.LUT R3, R3, R0, RZ, 0xfc, !PT ;  /* 0x0000000003037212 */ /* 0x000fe400078efcff */
[----:B0-----:R-:W-:Y:S02]  /*23a0*/  LEA R176, R5, R2, 0x18 ;  /* 0x0000000205b07211 */ /* 0x001fe400078ec0ff */
[----:B------:R-:W-:-:S03]  /*23b0*/  LOP3.LUT R2, R3, 0x10, RZ, 0x3c, !PT ;  /* 0x0000001003027812 */ /* 0x000fc600078e3cff */
[C---:B------:R-:W-:Y:S02]  /*23c0*/  IMAD.IADD R0, R3.reuse, 0x1, R176 ;  /* 0x0000000103007824 */ /* 0x040fe400078e02b0 */
[C---:B------:R-:W-:Y:S01]  /*23d0*/  IMAD.IADD R5, R176.reuse, 0x1, R2 ;  /* 0x00000001b0057824 */ /* 0x040fe200078e0202 */
[----:B------:R-:W-:Y:S02]  /*23e0*/  LOP3.LUT R2, R3, 0x20, RZ, 0x3c, !PT ;  /* 0x0000002003027812 */ /* 0x000fe400078e3cff */
[----:B------:R-:W-:Y:S03]  /*23f0*/  STS.U8 [R0], R6 ;  /* 0x0000000600007388 */ /* 0x000fe60000000000 */
[----:B------:R-:W-:Y:S01]  /*2400*/  IMAD.IADD R2, R176, 0x1, R2 ;  /* 0x00000001b0027824 */ /* 0x000fe200078e0202 */
[----:B------:R-:W-:Y:S04]  /*2410*/  STS.U8 [R0+0x4], R8 ;  /* 0x0000040800007388 */ /* 0x000fe80000000000 */
[----:B------:R-:W-:Y:S04]  /*2420*/  STS.U8 [R0+0x8], R39 ;  /* 0x0000082700007388 */ /* 0x000fe80000000000 */
[----:B------:R-:W-:Y:S04]  /*2430*/  STS.U8 [R0+0x2000], R61 ;  /* 0x0020003d00007388 */ /* 0x000fe80000000000 */
[----:B------:R-:W-:Y:S04]  /*2440*/  STS.U8 [R0+0x2004], R62 ;  /* 0x0020043e00007388 */ /* 0x000fe80000000000 */
[----:B------:R0:W-:Y:S04]  /*2450*/  STS.U8 [R0+0x2008], R63 ;  /* 0x0020083f00007388 */ /* 0x0001e80000000000 */
[----:B----4-:R-:W-:Y:S04]  /*2460*/  STS.U8 [R0+0x4000], R85 ;  /* 0x0040005500007388 */ /* 0x010fe80000000000 */
[----:B------:R-:W-:Y:S04]  /*2470*/  STS.U8 [R0+0x4004], R86 ;  /* 0x0040045600007388 */ /* 0x000fe80000000000 */
[----:B--2---:R1:W-:Y:S04]  /*2480*/  STS.U8 [R0+0x4008], R87 ;  /* 0x0040085700007388 */ /* 0x0043e80000000000 */
[----:B------:R-:W-:Y:S04]  /*2490*/  STS.U8 [R0+0xc], R9 ;  /* 0x00000c0900007388 */ /* 0x000fe80000000000 */
[----:B------:R-:W-:Y:S04]  /*24a0*/  STS.U8 [R0+0x200c], R12 ;  /* 0x00200c0c00007388 */ /* 0x000fe80000000000 */
[----:B------:R-:W-:Y:S04]  /*24b0*/  STS.U8 [R0+0x400c], R11 ;  /* 0x00400c0b00007388 */ /* 0x000fe80000000000 */
[----:B------:R-:W-:Y:S01]  /*24c0*/  STS.U8 [R0+0x600c], R10 ;  /* 0x00600c0a00007388 */ /* 0x000fe20000000000 */
[----:B------:R-:W-:Y:S01]  /*24d0*/  ISETP.GE.AND P0, PT, R169, 0x1, PT ;  /* 0x00000001a900780c */ /* 0x000fe20003f06270 */
[----:B------:R-:W-:Y:S01]  /*24e0*/  IMAD.MOV.U32 R211, RZ, RZ, 0x3f800000 ;  /* 0x3f800000ffd37424 */ /* 0x000fe200078e00ff */
[----:B0-----:R-:W-:Y:S01]  /*24f0*/  CS2R R62, SRZ ;  /* 0x00000000003e7805 */ /* 0x001fe2000001ff00 */
[----:B------:R-:W-:Y:S01]  /*2500*/  IMAD.MOV.U32 R209, RZ, RZ, 0x3f800000 ;  /* 0x3f800000ffd17424 */ /* 0x000fe200078e00ff */
[----:B-1----:R-:W-:-:S02]  /*2510*/  CS2R R86, SRZ ;  /* 0x0000000000567805 */ /* 0x002fc4000001ff00 */
[----:B------:R-:W-:Y:S02]  /*2520*/  CS2R R146, SRZ ;  /* 0x0000000000927805 */ /* 0x000fe4000001ff00 */
[----:B------:R-:W-:Y:S02]  /*2530*/  CS2R R148, SRZ ;  /* 0x0000000000947805 */ /* 0x000fe4000001ff00 */
[----:B------:R-:W-:Y:S01]  /*2540*/  CS2R R150, SRZ ;  /* 0x0000000000967805 */ /* 0x000fe2000001ff00 */
[----:B---3--:R-:W-:Y:S04]  /*2550*/  STS.U8 [R0+0x6000], R127 ;  /* 0x0060007f00007388 */ /* 0x008fe80000000000 */
[----:B------:R-:W-:Y:S04]  /*2560*/  STS.U8 [R0+0x6004], R128 ;  /* 0x0060048000007388 */ /* 0x000fe80000000000 */
[----:B------:R0:W-:Y:S04]  /*2570*/  STS.U8 [R0+0x6008], R129 ;  /* 0x0060088100007388 */ /* 0x0001e80000000000 */
[----:B------:R-:W-:Y:S01]  /*2580*/  STS.U8 [R5], R40 ;  /* 0x0000002805007388 */ /* 0x000fe20000000000 */
[----:B0-----:R-:W-:-:S03]  /*2590*/  LOP3.LUT R0, R3, 0x30, RZ, 0x3c, !PT ;  /* 0x0000003003007812 */ /* 0x001fc600078e3cff */
[----:B------:R-:W-:Y:S04]  /*25a0*/  STS.U8 [R5+0x4], R41 ;  /* 0x0000042905007388 */ /* 0x000fe80000000000 */
        /* <DEDUP_REMOVED lines=13> */
[----:B------:R0:W-:Y:S04]  /*2680*/  STS.U8 [R5+0x6008], R132 ;  /* 0x0060088405007388 */ /* 0x0001e80000000000 */
[----:B------:R-:W-:Y:S04]  /*2690*/  STS.U8 [R2], R43 ;  /* 0x0000002b02007388 */ /* 0x000fe80000000000 */
[----:B------:R-:W-:Y:S01]  /*26a0*/  STS.U8 [R2+0x4], R44 ;  /* 0x0000042c02007388 */ /* 0x000fe20000000000 */
[----:B0-----:R-:W-:Y:S01]  /*26b0*/  IMAD.IADD R5, R176, 0x1, R0 ;  /* 0x00000001b0057824 */ /* 0x001fe200078e0200 */
[----:B------:R-:W-:-:S02]  /*26c0*/  LOP3.LUT R0, R3, 0x40, RZ, 0x3c, !PT ;  /* 0x0000004003007812 */ /* 0x000fc400078e3cff */
        /* <DEDUP_REMOVED lines=13> */
[----:B------:R0:W-:Y:S01]  /*27a0*/  STS.U8 [R2+0x6008], R135 ;  /* 0x0060088702007388 */ /* 0x0001e20000000000 */
[----:B------:R-:W-:-:S03]  /*27b0*/  IMAD.IADD R0, R176, 0x1, R0 ;  /* 0x00000001b0007824 */ /* 0x000fc600078e0200 */
        /* <DEDUP_REMOVED lines=17> */
[----:B------:R-:W-:Y:S01]  /*28d0*/  STS.U8 [R0], R49 ;  /* 0x0000003100007388 */ /* 0x000fe20000000000 */
[----:B0-----:R-:W-:Y:S01]  /*28e0*/  IMAD.IADD R5, R176, 0x1, R2 ;  /* 0x00000001b0057824 */ /* 0x001fe200078e0202 */
[----:B------:R-:W-:-:S02]  /*28f0*/  LOP3.LUT R2, R3, 0x60, RZ, 0x3c, !PT ;  /* 0x0000006003027812 */ /* 0x000fc400078e3cff */
[----:B------:R-:W-:Y:S01]  /*2900*/  LOP3.LUT R3, R3, 0x70, RZ, 0x3c, !PT ;  /* 0x0000007003037812 */ /* 0x000fe200078e3cff */
[----:B------:R-:W-:Y:S02]  /*2910*/  STS.U8 [R0+0x4], R50 ;  /* 0x0000043200007388 */ /* 0x000fe40000000000 */
[----:B------:R-:W-:Y:S02]  /*2920*/  IMAD.IADD R2, R176, 0x1, R2 ;  /* 0x00000001b0027824 */ /* 0x000fe400078e0202 */
        /* <DEDUP_REMOVED lines=10> */
[----:B------:R-:W-:Y:S04]  /*29d0*/  STS.U8 [R0+0x200c], R26 ;  /* 0x00200c1a00007388 */ /* 0x000fe80000000000 */
[----:B------:R-:W-:Y:S04]  /*29e0*/  STS.U8 [R0+0x400c], R28 ;  /* 0x00400c1c00007388 */ /* 0x000fe80000000000 */
[----:B------:R-:W-:Y:S04]  /*29f0*/  STS.U8 [R0+0x600c], R27 ;  /* 0x00600c1b00007388 */ /* 0x000fe80000000000 */
[----:B------:R-:W-:Y:S04]  /*2a00*/  STS.U8 [R0+0x6008], R141 ;  /* 0x0060088d00007388 */ /* 0x000fe80000000000 */
[----:B------:R-:W-:Y:S04]  /*2a10*/  STS.U8 [R5], R52 ;  /* 0x0000003405007388 */ /* 0x000fe80000000000 */
        /* <DEDUP_REMOVED lines=8> */
[----:B-----5:R-:W-:Y:S04]  /*2aa0*/  STS.U8 [R5+0x6000], R142 ;  /* 0x0060008e05007388 */ /* 0x020fe80000000000 */
[----:B------:R-:W-:Y:S04]  /*2ab0*/  STS.U8 [R5+0x6004], R143 ;  /* 0x0060048f05007388 */ /* 0x000fe80000000000 */
[----:B------:R-:W-:Y:S04]  /*2ac0*/  STS.U8 [R5+0x6008], R144 ;  /* 0x0060089005007388 */ /* 0x000fe80000000000 */
[----:B------:R-:W-:Y:S04]  /*2ad0*/  STS.U8 [R5+0xc], R29 ;  /* 0x00000c1d05007388 */ /* 0x000fe80000000000 */
[----:B------:R-:W-:Y:S04]  /*2ae0*/  STS.U8 [R5+0x200c], R32 ;  /* 0x00200c2005007388 */ /* 0x000fe80000000000 */
[----:B------:R-:W-:Y:S04]  /*2af0*/  STS.U8 [R5+0x400c], R31 ;  /* 0x00400c1f05007388 */ /* 0x000fe80000000000 */
[----:B------:R1:W-:Y:S01]  /*2b00*/  STS.U8 [R5+0x600c], R30 ;  /* 0x00600c1e05007388 */ /* 0x0003e20000000000 */
[----:B------:R-:W-:Y:S01]  /*2b10*/  IMAD.MOV.U32 R14, RZ, RZ, -0x800000 ;  /* 0xff800000ff0e7424 */ /* 0x000fe200078e00ff */
[----:B0-----:R-:W-:-:S02]  /*2b20*/  CS2R R24, SRZ ;  /* 0x0000000000187805 */ /* 0x001fc4000001ff00 */
[----:B------:R0:W-:Y:S01]  /*2b30*/  STS.U8 [R2], R55 ;  /* 0x0000003702007388 */ /* 0x0001e20000000000 */
[----:B-1----:R-:W-:-:S03]  /*2b40*/  IMAD.IADD R5, R176, 0x1, R3 ;  /* 0x00000001b0057824 */ /* 0x002fc600078e0203 */
[----:B------:R-:W-:Y:S01]  /*2b50*/  STS.U8 [R2+0x4], R56 ;  /* 0x0000043802007388 */ /* 0x000fe20000000000 */
[----:B------:R-:W-:Y:S01]  /*2b60*/  IMAD.MOV.U32 R3, RZ, RZ, -0x800000 ;  /* 0xff800000ff037424 */ /* 0x000fe200078e00ff */
[----:B------:R-:W-:Y:S02]  /*2b70*/  CS2R R26, SRZ ;  /* 0x00000000001a7805 */ /* 0x000fe4000001ff00 */
[----:B------:R1:W-:Y:S01]  /*2b80*/  STS.U8 [R2+0x8], R57 ;  /* 0x0000083902007388 */ /* 0x0003e20000000000 */
[----:B------:R-:W-:Y:S02]  /*2b90*/  CS2R R28, SRZ ;  /* 0x00000000001c7805 */ /* 0x000fe4000001ff00 */
[----:B------:R-:W-:Y:S01]  /*2ba0*/  CS2R R30, SRZ ;  /* 0x00000000001e7805 */ /* 0x000fe2000001ff00 */
[----:B------:R2:W-:Y:S01]  /*2bb0*/  STS.U8 [R2+0x2000], R79 ;  /* 0x0020004f02007388 */ /* 0x0005e20000000000 */
[----:B------:R-:W-:Y:S02]  /*2bc0*/  CS2R R40, SRZ ;  /* 0x0000000000287805 */ /* 0x000fe4000001ff00 */
[----:B------:R-:W-:Y:S01]  /*2bd0*/  CS2R R42, SRZ ;  /* 0x00000000002a7805 */ /* 0x000fe2000001ff00 */
[----:B------:R-:W-:Y:S01]  /*2be0*/  STS.U8 [R2+0x2004], R80 ;  /* 0x0020045002007388 */ /* 0x000fe20000000000 */
[----:B------:R-:W-:-:S02]  /*2bf0*/  CS2R R44, SRZ ;  /* 0x00000000002c7805 */ /* 0x000fc4000001ff00 */
[----:B------:R-:W-:Y:S01]  /*2c00*/  CS2R R46, SRZ ;  /* 0x00000000002e7805 */ /* 0x000fe2000001ff00 */
[----:B------:R3:W-:Y:S01]  /*2c10*/  STS.U8 [R2+0x2008], R81 ;  /* 0x0020085102007388 */ /* 0x0007e20000000000 */
[----:B------:R-:W-:Y:S02]  /*2c20*/  CS2R R48, SRZ ;  /* 0x0000000000307805 */ /* 0x000fe4000001ff00 */
[----:B------:R-:W-:Y:S01]  /*2c30*/  CS2R R50, SRZ ;  /* 0x0000000000327805 */ /* 0x000fe2000001ff00 */
[----:B------:R-:W-:Y:S01]  /*2c40*/  STS.U8 [R2+0x4000], R117 ;  /* 0x0040007502007388 */ /* 0x000fe20000000000 */
[----:B------:R-:W-:Y:S02]  /*2c50*/  CS2R R52, SRZ ;  /* 0x0000000000347805 */ /* 0x000fe4000001ff00 */
[----:B0-----:R-:W-:Y:S01]  /*2c60*/  CS2R R54, SRZ ;  /* 0x0000000000367805 */ /* 0x001fe2000001ff00 */
[----:B------:R-:W-:Y:S01]  /*2c70*/  STS.U8 [R2+0x4004], R123 ;  /* 0x0040047b02007388 */ /* 0x000fe20000000000 */
[----:B-1----:R-:W-:-:S02]  /*2c80*/  CS2R R56, SRZ ;  /* 0x0000000000387805 */ /* 0x002fc4000001ff00 */
[----:B------:R-:W-:Y:S01]  /*2c90*/  CS2R R64, SRZ ;  /* 0x0000000000407805 */ /* 0x000fe2000001ff00 */
[----:B------:R-:W-:Y:S01]  /*2ca0*/  STS.U8 [R2+0x4008], R125 ;  /* 0x0040087d02007388 */ /* 0x000fe20000000000 */
[----:B------:R-:W-:Y:S02]  /*2cb0*/  CS2R R66, SRZ ;  /* 0x0000000000427805 */ /* 0x000fe4000001ff00 */
[----:B------:R-:W-:Y:S01]  /*2cc0*/  CS2R R68, SRZ ;  /* 0x0000000000447805 */ /* 0x000fe2000001ff00 */
[----:B------:R-:W-:Y:S01]  /*2cd0*/  STS.U8 [R2+0x6000], R145 ;  /* 0x0060009102007388 */ /* 0x000fe20000000000 */
[----:B------:R-:W-:Y:S02]  /*2ce0*/  CS2R R70, SRZ ;  /* 0x0000000000467805 */ /* 0x000fe4000001ff00 */
[----:B------:R-:W-:Y:S01]  /*2cf0*/  CS2R R72, SRZ ;  /* 0x0000000000487805 */ /* 0x000fe2000001ff00 */
[----:B------:R0:W-:Y:S01]  /*2d00*/  STS.U8 [R2+0x6004], R103 ;  /* 0x0060046702007388 */ /* 0x0001e20000000000 */
[----:B------:R-:W-:-:S02]  /*2d10*/  CS2R R74, SRZ ;  /* 0x00000000004a7805 */ /* 0x000fc4000001ff00 */
[----:B------:R-:W-:Y:S01]  /*2d20*/  CS2R R76, SRZ ;  /* 0x00000000004c7805 */ /* 0x000fe2000001ff00 */
[----:B------:R1:W-:Y:S01]  /*2d30*/  STS.U8 [R2+0x6008], R104 ;  /* 0x0060086802007388 */ /* 0x0003e20000000000 */
[----:B--2---:R-:W-:Y:S02]  /*2d40*/  CS2R R78, SRZ ;  /* 0x00000000004e7805 */ /* 0x004fe4000001ff00 */
[----:B---3--:R-:W-:Y:S01]  /*2d50*/  CS2R R80, SRZ ;  /* 0x0000000000507805 */ /* 0x008fe2000001ff00 */
[----:B------:R2:W-:Y:S01]  /*2d60*/  STS.U8 [R2+0xc], R33 ;  /* 0x00000c2102007388 */ /* 0x0005e20000000000 */
[----:B------:R-:W-:Y:S02]  /*2d70*/  CS2R R90, SRZ ;  /* 0x00000000005a7805 */ /* 0x000fe4000001ff00 */
[----:B0-----:R-:W-:Y:S01]  /*2d80*/  CS2R R102, SRZ ;  /* 0x0000000000667805 */ /* 0x001fe2000001ff00 */
[----:B------:R-:W-:Y:S01]  /*2d90*/  STS.U8 [R2+0x200c], R36 ;  /* 0x00200c2402007388 */ /* 0x000fe20000000000 */
[----:B------:R-:W-:-:S02]  /*2da0*/  CS2R R106, SRZ ;  /* 0x00000000006a7805 */ /* 0x000fc4000001ff00 */
[----:B-1----:R-:W-:Y:S01]  /*2db0*/  CS2R R104, SRZ ;  /* 0x0000000000687805 */ /* 0x002fe2000001ff00 */
[----:B------:R-:W-:Y:S01]  /*2dc0*/  STS.U8 [R2+0x400c], R35 ;  /* 0x00400c2302007388 */ /* 0x000fe20000000000 */
[----:B------:R-:W-:Y:S02]  /*2dd0*/  CS2R R108, SRZ ;  /* 0x00000000006c7805 */ /* 0x000fe4000001ff00 */
[----:B--2---:R-:W-:Y:S01]  /*2de0*/  CS2R R32, SRZ ;  /* 0x0000000000207805 */ /* 0x004fe2000001ff00 */
[----:B------:R0:W-:Y:S01]  /*2df0*/  STS.U8 [R2+0x600c], R34 ;  /* 0x00600c2202007388 */ /* 0x0001e20000000000 */
[----:B------:R-:W-:Y:S02]  /*2e00*/  CS2R R110, SRZ ;  /* 0x00000000006e7805 */ /* 0x000fe4000001ff00 */
[----:B------:R-:W-:Y:S02]  /*2e10*/  CS2R R112, SRZ ;  /* 0x0000000000707805 */ /* 0x000fe4000001ff00 */
[----:B------:R-:W-:Y:S01]  /*2e20*/  CS2R R114, SRZ ;  /* 0x0000000000727805 */ /* 0x000fe2000001ff00 */
[----:B------:R-:W-:Y:S01]  /*2e30*/  STS.U8 [R5+0x600c], R4 ;  /* 0x00600c0405007388 */ /* 0x000fe20000000000 */
[----:B------:R-:W-:-:S02]  /*2e40*/  CS2R R116, SRZ ;  /* 0x0000000000747805 */ /* 0x000fc4000001ff00 */
[----:B------:R-:W-:Y:S02]  /*2e50*/  CS2R R118, SRZ ;  /* 0x0000000000767805 */ /* 0x000fe4000001ff00 */
[----:B------:R-:W-:Y:S01]  /*2e60*/  CS2R R120, SRZ ;  /* 0x0000000000787805 */ /* 0x000fe2000001ff00 */
[----:B------:R-:W-:Y:S01]  /*2e70*/  STS.U8 [R5], R58 ;  /* 0x0000003a05007388 */ /* 0x000fe20000000000 */
[----:B------:R-:W-:Y:S02]  /*2e80*/  CS2R R122, SRZ ;  /* 0x00000000007a7805 */ /* 0x000fe4000001ff00 */
[----:B0-----:R-:W-:Y:S02]  /*2e90*/  CS2R R34, SRZ ;  /* 0x0000000000227805 */ /* 0x001fe4000001ff00 */
[----:B------:R-:W-:Y:S01]  /*2ea0*/  CS2R R126, SRZ ;  /* 0x00000000007e7805 */ /* 0x000fe2000001ff00 */
[----:B------:R0:W-:Y:S01]  /*2eb0*/  STS.U8 [R5+0x4], R59 ;  /* 0x0000043b05007388 */ /* 0x0001e20000000000 */
[----:B------:R-:W-:-:S02]  /*2ec0*/  CS2R R128, SRZ ;  /* 0x0000000000807805 */ /* 0x000fc4000001ff00 */
[----:B------:R-:W-:Y:S02]  /*2ed0*/  CS2R R130, SRZ ;  /* 0x0000000000827805 */ /* 0x000fe4000001ff00 */
[----:B------:R-:W-:Y:S01]  /*2ee0*/  CS2R R132, SRZ ;  /* 0x0000000000847805 */ /* 0x000fe2000001ff00 */
[----:B------:R1:W-:Y:S01]  /*2ef0*/  STS.U8 [R5+0x8], R60 ;  /* 0x0000083c05007388 */ /* 0x0003e20000000000 */
[----:B------:R-:W-:Y:S02]  /*2f00*/  CS2R R134, SRZ ;  /* 0x0000000000867805 */ /* 0x000fe4000001ff00 */
[----:B------:R-:W-:Y:S02]  /*2f10*/  CS2R R136, SRZ ;  /* 0x0000000000887805 */ /* 0x000fe4000001ff00 */
[----:B------:R-:W-:Y:S01]  /*2f20*/  CS2R R138, SRZ ;  /* 0x00000000008a7805 */ /* 0x000fe2000001ff00 */
[----:B------:R-:W-:Y:S01]  /*2f30*/  STS.U8 [R5+0x2000], R82 ;  /* 0x0020005205007388 */ /* 0x000fe20000000000 */
[----:B------:R-:W-:-:S02]  /*2f40*/  CS2R R140, SRZ ;  /* 0x00000000008c7805 */ /* 0x000fc4000001ff00 */
[----:B0-----:R-:W-:Y:S02]  /*2f50*/  CS2R R58, SRZ ;  /* 0x00000000003a7805 */ /* 0x001fe4000001ff00 */
[----:B------:R-:W-:Y:S01]  /*2f60*/  CS2R R142, SRZ ;  /* 0x00000000008e7805 */ /* 0x000fe2000001ff00 */
[----:B------:R0:W-:Y:S01]  /*2f70*/  STS.U8 [R5+0x2004], R83 ;  /* 0x0020045305007388 */ /* 0x0001e20000000000 */
[----:B------:R-:W-:Y:S02]  /*2f80*/  CS2R R144, SRZ ;  /* 0x0000000000907805 */ /* 0x000fe4000001ff00 */
[----:B-1----:R-:W-:Y:S02]  /*2f90*/  CS2R R60, SRZ ;  /* 0x00000000003c7805 */ /* 0x002fe4000001ff00 */
[----:B------:R-:W-:Y:S01]  /*2fa0*/  LOP3.LUT R4, R177, 0x80, RZ, 0xc0, !PT ;  /* 0x00000080b1047812 */ /* 0x000fe200078ec0ff */
[----:B------:R1:W-:Y:S04]  /*2fb0*/  STS.U8 [R5+0x2008], R84 ;  /* 0x0020085405007388 */ /* 0x0003e80000000000 */
[----:B------:R2:W-:Y:S01]  /*2fc0*/  STS.U8 [R5+0x4000], R124 ;  /* 0x0040007c05007388 */ /* 0x0005e20000000000 */
[----:B0-----:R-:W-:-:S03]  /*2fd0*/  CS2R R82, SRZ ;  /* 0x0000000000527805 */ /* 0x001fc6000001ff00 */
[----:B------:R0:W-:Y:S01]  /*2fe0*/  STS.U8 [R5+0x4004], R98 ;  /* 0x0040046205007388 */ /* 0x0001e20000000000 */
[----:B-1----:R-:W-:-:S03]  /*2ff0*/  CS2R R84, SRZ ;  /* 0x0000000000547805 */ /* 0x002fc6000001ff00 */
[----:B------:R1:W-:Y:S01]  /*3000*/  STS.U8 [R5+0x4008], R88 ;  /* 0x0040085805007388 */ /* 0x0003e20000000000 */
[----:B--2---:R-:W-:-:S03]  /*3010*/  CS2R R124, SRZ ;  /* 0x00000000007c7805 */ /* 0x004fc6000001ff00 */
        /* <DEDUP_REMOVED lines=11> */
[----:B--2---:R-:W-:Y:S02]  /*30d0*/  CS2R R38, SRZ ;  /* 0x0000000000267805 */ /* 0x004fe4000001ff00 */
[----:B0-----:R-:W-:Y:S02]  /*30e0*/  CS2R R92, SRZ ;  /* 0x00000000005c7805 */ /* 0x001fe4000001ff00 */
[----:B-1----:R-:W-:Y:S01]  /*30f0*/  CS2R R100, SRZ ;  /* 0x0000000000647805 */ /* 0x002fe2000001ff00 */
[----:B------:R-:W-:Y:S06]  /*3100*/  @!P0 BRA `(.L_x_0) ;  /* 0x0000007c00608947 */ /* 0x000fec0003800000 */
[C---:B------:R-:W-:Y:S01]  /*3110*/  LOP3.LUT R0, R177.reuse, 0x1, RZ, 0xc0, !PT ;  /* 0x00000001b1007812 */ /* 0x040fe200078ec0ff */
[----:B------:R-:W0:Y:S01]  /*3120*/  LDC.64 R216, c[0x0][0x260] ;  /* 0x00009800ffd87b82 */ /* 0x000e220000000a00 */
[C---:B------:R-:W-:Y:S01]  /*3130*/  LOP3.LUT R5, R177.reuse, 0x1c, RZ, 0xc0, !PT ;  /* 0x0000001cb1057812 */ /* 0x040fe200078ec0ff */
[----:B------:R-:W-:Y:S01]  /*3140*/  VIADD R6, R176, 0x8000 ;  /* 0x00008000b0067836 */ /* 0x000fe20000000000 */
[----:B------:R-:W-:Y:S01]  /*3150*/  LOP3.LUT R3, R177, 0x7f, RZ, 0xc0, !PT ;  /* 0x0000007fb1037812 */ /* 0x000fe200078ec0ff */
[----:B------:R-:W-:Y:S01]  /*3160*/  IMAD.MOV.U32 R215, RZ, RZ, 0x5410 ;  /* 0x00005410ffd77424 */ /* 0x000fe200078e00ff */
[----:B------:R-:W-:Y:S01]  /*3170*/  SHF.R.U32.HI R9, RZ, 0x1, R177 ;  /* 0x00000001ff097819 */ /* 0x000fe200000116b1 */
[----:B------:R-:W-:Y:S01]  /*3180*/  IMAD R2, R0, 0x2, R5 ;  /* 0x0000000200027824 */ /* 0x000fe200078e0205 */
[----:B------:R-:W-:Y:S01]  /*3190*/  SHF.R.U32.HI R0, RZ, 0x4, R176 ;  /* 0x00000004ff007819 */ /* 0x000fe200000116b0 */
[----:B------:R-:W1:Y:S01]  /*31a0*/  LDC.64 R226, c[0x0][0x250] ;  /* 0x00009400ffe27b82 */ /* 0x000e620000000a00 */
[----:B------:R-:W-:Y:S01]  /*31b0*/  SHF.R.U32.HI R219, RZ, 0x4, R6 ;  /* 0x00000004ffdb7819 */ /* 0x000fe20000011606 */
[----:B------:R-:W-:Y:S01]  /*31c0*/  IMAD R4, R4, 0x20, R3 ;  /* 0x0000002004047824 */ /* 0x000fe200078e0203 */
[----:B------:R-:W-:Y:S01]  /*31d0*/  SGXT.U32 R0, R0, 0xe ;  /* 0x0000000e0000781a */ /* 0x000fe20000000000 */
[----:B------:R-:W-:Y:S01]  /*31e0*/  IMAD.MOV.U32 R3, RZ, RZ, RZ ;  /* 0x000000ffff037224 */ /* 0x000fe200078e00ff */
[----:B------:R-:W-:Y:S01]  /*31f0*/  SGXT.U32 R9, R9, 0x1 ;  /* 0x000000010909781a */ /* 0x000fe20000000000 */
[----:B------:R2:W-:Y:S01]  /*3200*/  STL [R1+0x3b4], R6 ;  /* 0x0003b40601007387 */ /* 0x0005e20000100800 */
[C---:B------:R-:W-:Y:S01]  /*3210*/  IADD3 R5, P0, R0.reuse, 0x2, RZ ;  /* 0x0000000200057810 */ /* 0x040fe20007f1e0ff */
[----:B------:R-:W3:Y:S01]  /*3220*/  LDC R13, c[0x0][0x258] ;  /* 0x00009600ff0d7b82 */ /* 0x000ee20000000800 */
[----:B------:R-:W-:Y:S01]  /*3230*/  SGXT.U32 R219, R219, 0xe ;  /* 0x0000000edbdb781a */ /* 0x000fe20000000000 */
[----:B------:R-:W-:Y:S01]  /*3240*/  IMAD.MOV.U32 R213, RZ, RZ, 0x7632 ;  /* 0x00007632ffd57424 */ /* 0x000fe200078e00ff */
[----:B------:R-:W-:Y:S01]  /*3250*/  R2UR UR56, R0 ;  /* 0x00000000003872ca */ /* 0x000fe200000e0000 */
[----:B------:R-:W-:Y:S01]  /*3260*/  IMAD.MOV.U32 R211, RZ, RZ, 0x3f800000 ;  /* 0x3f800000ffd37424 */ /* 0x000fe200078e00ff */
[----:B------:R-:W-:Y:S01]  /*3270*/  LOP3.LUT R9, R2, R9, RZ, 0xfc, !PT ;  /* 0x0000000902097212 */ /* 0x000fe200078efcff */
[----:B------:R-:W-:Y:S01]  /*3280*/  IMAD.MOV.U32 R180, RZ, RZ, -0x800000 ;  /* 0xff800000ffb47424 */ /* 0x000fe200078e00ff */
[----:B------:R-:W-:Y:S01]  /*3290*/  IADD3.X R3, R3, 0x40000040, RZ, P0, !PT ;  /* 0x4000004003037810 */ /* 0x000fe200007fe4ff */
[----:B------:R-:W4:Y:S01]  /*32a0*/  LDC.64 R42, c[0x0][0x220] ;  /* 0x00008800ff2a7b82 */ /* 0x000f220000000a00 */
[----:B------:R-:W-:Y:S01]  /*32b0*/  IADD3 R0, P0, R219, 0x2, RZ ;  /* 0x00000002db007810 */ /* 0x000fe20007f1e0ff */
[----:B------:R-:W-:Y:S01]  /*32c0*/  IMAD.MOV.U32 R209, RZ, RZ, 0x3f800000 ;  /* 0x3f800000ffd17424 */ /* 0x000fe200078e00ff */
[----:B------:R-:W-:-:S02]  /*32d0*/  LOP3.LUT R2, R177, 0x1f, RZ, 0xc0, !PT ;  /* 0x0000001fb1027812 */ /* 0x000fc400078ec0ff */
[----:B------:R-:W-:Y:S02]  /*32e0*/  CS2R R46, SRZ ;  /* 0x00000000002e7805 */ /* 0x000fe4000001ff00 */
[----:B------:R-:W-:Y:S01]  /*32f0*/  R2UR UR4, R5 ;  /* 0x00000000050472ca */ /* 0x000fe200000e0000 */
[----:B------:R-:W-:Y:S01]  /*3300*/  IMAD.MOV.U32 R5, RZ, RZ, RZ ;  /* 0x000000ffff057224 */ /* 0x000fe200078e00ff */
[----:B------:R-:W-:Y:S01]  /*3310*/  R2UR UR5, R3 ;  /* 0x00000000030572ca */ /* 0x000fe200000e0000 */
[----:B------:R-:W5:Y:S01]  /*3320*/  LDC.64 R14, c[0x0][0x218] ;  /* 0x00008600ff0e7b82 */ /* 0x000f620000000a00 */
[----:B------:R-:W-:Y:S01]  /*3330*/  R2UR UR6, R0 ;  /* 0x00000000000672ca */ /* 0x000fe200000e0000 */
[----:B0-----:R-:W-:Y:S01]  /*3340*/  IMAD R3, R168, R216, RZ ;  /* 0x000000d8a8037224 */ /* 0x001fe200078e02ff */
[----:B------:R-:W-:Y:S01]  /*3350*/  LOP3.LUT R0, R177, 0xff, RZ, 0xc0, !PT ;  /* 0x000000ffb1007812 */ /* 0x000fe200078ec0ff */
[----:B------:R-:W-:Y:S01]  /*3360*/  IMAD R2, R2, R217, RZ ;  /* 0x000000d902027224 */ /* 0x000fe200078e02ff */
[----:B------:R-:W-:Y:S01]  /*3370*/  IADD3.X R5, R5, 0x40000040, RZ, P0, !PT ;  /* 0x4000004005057810 */ /* 0x000fe200007fe4ff */
[----:B-1----:R-:W-:Y:S01]  /*3380*/  IMAD R226, R168, R226, RZ ;  /* 0x000000e2a8e27224 */ /* 0x002fe200078e02ff */
[----:B--2---:R-:W-:Y:S01]  /*3390*/  SHF.R.S32.HI R6, RZ, 0x1f, R3 ;  /* 0x0000001fff067819 */ /* 0x004fe20000011403 */
[----:B------:R-:W0:Y:S01]  /*33a0*/  LDC R45, c[0x0][0x268] ;  /* 0x00009a00ff2d7b82 */ /* 0x000e220000000800 */
[----:B---3--:R-:W-:Y:S01]  /*33b0*/  IMAD R0, R0, R13, RZ ;  /* 0x0000000d00007224 */ /* 0x008fe200078e02ff */
[--C-:B------:R-:W-:Y:S01]  /*33c0*/  SHF.R.U32.HI R22, RZ, 0x5, R177.reuse ;  /* 0x00000005ff167819 */ /* 0x100fe200000116b1 */
[----:B------:R-:W-:Y:S01]  /*33d0*/  IMAD.SHL.U32 R235, R227, 0x2, RZ ;  /* 0x00000002e3eb7824 */ /* 0x000fe200078e00ff */
[----:B------:R-:W-:Y:S01]  /*33e0*/  R2UR UR7, R5 ;  /* 0x00000000050772ca */ /* 0x000fe200000e0000 */
[----:B------:R-:W-:Y:S01]  /*33f0*/  IMAD R13, R13, 0x100, R0 ;  /* 0x000001000d0d7824 */ /* 0x000fe200078e0200 */
[----:B------:R-:W-:Y:S01]  /*3400*/  SHF.R.S32.HI R149, RZ, 0x7, R177 ;  /* 0x00000007ff957819 */ /* 0x000fe200000114b1 */
[----:B------:R-:W-:Y:S01]  /*3410*/  VIADD R8, R22, 0xb8 ;  /* 0x000000b816087836 */ /* 0x000fe20000000000 */
[----:B----4-:R-:W-:Y:S01]  /*3420*/  IADD3 R41, P1, P2, R2, R42, R3 ;  /* 0x0000002a02297210 */ /* 0x010fe20007a3e003 */
[C---:B------:R-:W-:Y:S01]  /*3430*/  VIADD R3, R22.reuse, 0x38 ;  /* 0x0000003816037836 */ /* 0x040fe20000000000 */
[----:B------:R-:W-:Y:S01]  /*3440*/  SHF.R.S32.HI R2, RZ, 0x1f, R2 ;  /* 0x0000001fff027819 */ /* 0x000fe20000011402 */
[C---:B------:R-:W-:Y:S01]  /*3450*/  VIADD R5, R22.reuse, 0x58 ;  /* 0x0000005816057836 */ /* 0x040fe20000000000 */
[----:B------:R-:W-:Y:S01]  /*3460*/  SGXT R149, R149, 0x1 ;  /* 0x000000019595781a */ /* 0x000fe20000000200 */
[----:B------:R-:W-:Y:S01]  /*3470*/  VIADD R7, R22, 0x98 ;  /* 0x0000009816077836 */ /* 0x000fe20000000000 */
[----:B------:R-:W-:Y:S01]  /*3480*/  IADD3.X R43, R2, R43, R6, P1, P2 ;  /* 0x0000002b022b7210 */ /* 0x000fe20000fe4406 */
[----:B------:R-:W-:Y:S01]  /*3490*/  VIADD R6, R22, 0x78 ;  /* 0x0000007816067836 */ /* 0x000fe20000000000 */
[----:B-----5:R-:W-:Y:S01]  /*34a0*/  IADD3 R11, P0, R226, R14, RZ ;  /* 0x0000000ee20b7210 */ /* 0x020fe20007f1e0ff */
[C---:B------:R-:W-:Y:S01]  /*34b0*/  VIADD R14, R22.reuse, 0xd8 ;  /* 0x000000d8160e7836 */ /* 0x040fe20000000000 */
[----:B------:R-:W-:Y:S01]  /*34c0*/  SHF.R.U32.HI R2, RZ, 0x5, R177 ;  /* 0x00000005ff027819 */ /* 0x000fe200000116b1 */
[----:B------:R-:W-:Y:S01]  /*34d0*/  VIADD R16, R22, 0x118 ;  /* 0x0000011816107836 */ /* 0x000fe20000000000 */
[----:B------:R-:W-:Y:S01]  /*34e0*/  LEA.HI.X.SX32 R226, R226, R15, 0x1, P0 ;  /* 0x0000000fe2e27211 */ /* 0x000fe200000f0eff */
[----:B------:R-:W-:Y:S01]  /*34f0*/  VIADD R15, R22, 0xf8 ;  /* 0x000000f8160f7836 */ /* 0x000fe20000000000 */
[-C--:B------:R-:W-:Y:S01]  /*3500*/  IADD3 R10, P0, R0, R11.reuse, RZ ;  /* 0x0000000b000a7210 */ /* 0x080fe20007f1e0ff */
[----:B------:R-:W-:Y:S01]  /*3510*/  VIADD R17, R22, 0x138 ;  /* 0x0000013816117836 */ /* 0x000fe20000000000 */
[----:B------:R-:W-:Y:S01]  /*3520*/  IADD3 R11, P1, R13, R11, RZ ;  /* 0x0000000b0d0b7210 */ /* 0x000fe20007f3e0ff */
[-C--:B0-----:R-:W-:Y:S01]  /*3530*/  IMAD R26, R3, R45.reuse, RZ ;  /* 0x0000002d031a7224 */ /* 0x081fe200078e02ff */
[-C--:B------:R-:W-:Y:S01]  /*3540*/  LEA.HI.X.SX32 R12, R0, R226.reuse, 0x1, P0 ;  /* 0x000000e2000c7211 */ /* 0x080fe200000f0eff */
[-C--:B------:R-:W-:Y:S01]  /*3550*/  IMAD R30, R8, R45.reuse, RZ ;  /* 0x0000002d081e7224 */ /* 0x080fe200078e02ff */
[----:B------:R-:W-:Y:S01]  /*3560*/  SGXT.U32 R0, R2, 0x3 ;  /* 0x000000030200781a */ /* 0x000fe20000000000 */
[----:B------:R-:W-:Y:S01]  /*3570*/  VIADD R2, R22, 0x18 ;  /* 0x0000001816027836 */ /* 0x000fe20000000000 */
[----:B------:R-:W-:Y:S01]  /*3580*/  LEA.HI.X.SX32 R13, R13, R226, 0x1, P1 ;  /* 0x000000e20d0d7211 */ /* 0x000fe200008f0eff */
[-C--:B------:R-:W-:Y:S01]  /*3590*/  IMAD R31, R14, R45.reuse, RZ ;  /* 0x0000002d0e1f7224 */ /* 0x080fe200078e02ff */
[----:B------:R-:W-:Y:S01]  /*35a0*/  SHF.R.S32.HI R233, RZ, 0x1f, R235 ;  /* 0x0000001fffe97819 */ /* 0x000fe200000114eb */
[-C--:B------:R-:W-:Y:S01]  /*35b0*/  IMAD R23, R0, R45.reuse, RZ ;  /* 0x0000002d00177224 */ /* 0x080fe200078e02ff */
[----:B------:R-:W-:Y:S01]  /*35c0*/  SHF.R.S32.HI R225, RZ, 0x1f, R227 ;  /* 0x0000001fffe17819 */ /* 0x000fe200000114e3 */
[-C--:B------:R-:W-:Y:S01]  /*35d0*/  IMAD R25, R2, R45.reuse, RZ ;  /* 0x0000002d02197224 */ /* 0x080fe200078e02ff */
[----:B------:R-:W-:Y:S01]  /*35e0*/  UIADD3.64 UR58, UR6, 0x7e, URZ ;  /* 0x0000007e063a7897 */ /* 0x000fe2000fffe03f */
[----:B------:R-:W-:Y:S01]  /*35f0*/  IMAD R32, R15, R45, RZ ;  /* 0x0000002d0f207224 */ /* 0x000fe200078e02ff */
[----:B------:R-:W-:Y:S01]  /*3600*/  IADD3 R8, P3, R23, R41, RZ ;  /* 0x0000002917087210 */ /* 0x000fe20007f7e0ff */
[----:B------:R-:W-:Y:S01]  /*3610*/  IMAD R27, R5, R45, RZ ;  /* 0x0000002d051b7224 */ /* 0x000fe200078e02ff */
[----:B------:R-:W-:Y:S01]  /*3620*/  IADD3 R14, P2, R25, R41, RZ ;  /* 0x00000029190e7210 */ /* 0x000fe20007f5e0ff */
[----:B------:R-:W-:Y:S01]  /*3630*/  IMAD R28, R6, R45, RZ ;  /* 0x0000002d061c7224 */ /* 0x000fe200078e02ff */
[----:B------:R-:W-:Y:S01]  /*3640*/  IADD3 R15, P0, R26, R41, RZ ;  /* 0x000000291a0f7210 */ /* 0x000fe20007f1e0ff */
[-C--:B------:R-:W-:Y:S01]  /*3650*/  IMAD R29, R7, R45.reuse, RZ ;  /* 0x0000002d071d7224 */ /* 0x080fe200078e02ff */
[----:B------:R-:W-:Y:S01]  /*3660*/  STL [R1+0x1b8], R8 ;  /* 0x0001b80801007387 */ /* 0x000fe20000100800 */
[-C--:B------:R-:W-:Y:S01]  /*3670*/  IMAD R33, R16, R45.reuse, RZ ;  /* 0x0000002d10217224 */ /* 0x080fe200078e02ff */
[----:B------:R-:W-:Y:S01]  /*3680*/  UIADD3.64 UR58, UR6, 0x80, URZ ;  /* 0x00000080063a7897 */ /* 0x000fe2000fffe03f */
[----:B------:R-:W-:Y:S01]  /*3690*/  IMAD R34, R17, R45, RZ ;  /* 0x0000002d11227224 */ /* 0x000fe200078e02ff */
[----:B------:R0:W-:Y:S01]  /*36a0*/  STL [R1+0x1d0], R14 ;  /* 0x0001d00e01007387 */ /* 0x0001e20000100800 */
[----:B------:R-:W-:Y:S01]  /*36b0*/  IADD3 R16, P6, R29, R41, RZ ;  /* 0x000000291d107210 */ /* 0x000fe20007fde0ff */
[C---:B------:R-:W-:Y:S01]  /*36c0*/  VIADD R18, R22.reuse, 0x178 ;  /* 0x0000017816127836 */ /* 0x040fe20000000000 */
[----:B------:R-:W-:Y:S01]  /*36d0*/  UIADD3.64 UR58, UR6, 0x82, URZ ;  /* 0x00000082063a7897 */ /* 0x000fe2000fffe03f */
[----:B------:R1:W-:Y:S01]  /*36e0*/  STL [R1+0x1f0], R15 ;  /* 0x0001f00f01007387 */ /* 0x0003e20000100800 */
[----:B------:R-:W-:Y:S01]  /*36f0*/  VIADD R19, R22, 0x198 ;  /* 0x0000019816137836 */ /* 0x000fe20000000000 */
[----:B------:R-:W-:Y:S01]  /*3700*/  UIADD3.64 UR58, UR6, 0x84, URZ ;  /* 0x00000084063a7897 */ /* 0x000fe2000fffe03f */
[----:B------:R-:W-:Y:S01]  /*3710*/  IMAD R36, R18, R45, RZ ;  /* 0x0000002d12247224 */ /* 0x000fe200078e02ff */
[----:B------:R-:W-:Y:S01]  /*3720*/  LEA.HI.X.SX32 R18, R26, R43, 0x1, P0 ;  /* 0x0000002b1a127211 */ /* 0x000fe200000f0eff */
[----:B------:R-:W-:Y:S01]  /*3730*/  VIADD R0, R22, 0x158 ;  /* 0x0000015816007836 */ /* 0x000fe20000000000 */
[----:B0-----:R-:W-:Y:S01]  /*3740*/  IADD3 R14, P1, R27, R41, RZ ;  /* 0x000000291b0e7210 */ /* 0x001fe20007f3e0ff */
[-C--:B------:R-:W-:Y:S01]  /*3750*/  IMAD R37, R19, R45.reuse, RZ ;  /* 0x0000002d13257224 */ /* 0x080fe200078e02ff */
[----:B------:R-:W-:Y:S01]  /*3760*/  UIADD3.64 UR58, UR6, 0x17e, URZ ;  /* 0x0000017e063a7897 */ /* 0x000fe2000fffe03f */
[----:B------:R-:W-:Y:S01]  /*3770*/  IMAD R35, R0, R45, RZ ;  /* 0x0000002d00237224 */ /* 0x000fe200078e02ff */
[----:B-1----:R-:W-:Y:S01]  /*3780*/  IADD3 R15, P4, R28, R41, RZ ;  /* 0x000000291c0f7210 */ /* 0x002fe20007f9e0ff */
[----:B------:R-:W-:Y:S01]  /*3790*/  STL [R1+0x210], R14 ;  /* 0x0002100e01007387 */ /* 0x000fe20000100800 */
[C---:B------:R-:W-:Y:S01]  /*37a0*/  VIADD R20, R22.reuse, 0x1b8 ;  /* 0x000001b816147836 */ /* 0x040fe20000000000 */
[----:B------:R-:W-:Y:S01]  /*37b0*/  UIADD3.64 UR58, UR6, 0x180, URZ ;  /* 0x00000180063a7897 */ /* 0x000fe2000fffe03f */
[----:B------:R-:W-:Y:S01]  /*37c0*/  VIADD R21, R22, 0x1d8 ;  /* 0x000001d816157836 */ /* 0x000fe20000000000 */
[----:B------:R0:W-:Y:S01]  /*37d0*/  STL [R1+0x230], R15 ;  /* 0x0002300f01007387 */ /* 0x0001e20000100800 */
[----:B------:R-:W-:Y:S01]  /*37e0*/  IMAD R38, R20, R45, RZ ;  /* 0x0000002d14267224 */ /* 0x000fe200078e02ff */
[----:B------:R-:W-:Y:S01]  /*37f0*/  LEA.HI.X.SX32 R20, R29, R43, 0x1, P6 ;  /* 0x0000002b1d147211 */ /* 0x000fe200030f0eff */
[-C--:B------:R-:W-:Y:S01]  /*3800*/  IMAD R39, R21, R45.reuse, RZ ;  /* 0x0000002d15277224 */ /* 0x080fe200078e02ff */
[----:B------:R1:W-:Y:S01]  /*3810*/  STL [R1+0x250], R16 ;  /* 0x0002501001007387 */ /* 0x0003e20000100800 */
[----:B------:R-:W-:Y:S01]  /*3820*/  VIADD R22, R22, 0x1f8 ;  /* 0x000001f816167836 */ /* 0x000fe20000000000 */
[----:B------:R-:W-:Y:S01]  /*3830*/  UIADD3.64 UR58, UR6, 0x182, URZ ;  /* 0x00000182063a7897 */ /* 0x000fe2000fffe03f */
[C---:B------:R-:W-:Y:S01]  /*3840*/  IMAD R24, R45.reuse, 0x8, R23 ;  /* 0x000000082d187824 */ /* 0x040fe200078e0217 */
[----:B------:R-:W-:Y:S01]  /*3850*/  UIADD3.64 UR58, UR6, 0x184, URZ ;  /* 0x00000184063a7897 */ /* 0x000fe2000fffe03f */
[----:B------:R-:W-:Y:S01]  /*3860*/  IMAD R40, R22, R45, RZ ;  /* 0x0000002d16287224 */ /* 0x000fe200078e02ff */
[----:B0-----:R-:W-:Y:S01]  /*3870*/  IADD3 R15, P5, R30, R41, RZ ;  /* 0x000000291e0f7210 */ /* 0x001fe20007fbe0ff */
[----:B------:R-:W-:Y:S01]  /*3880*/  IMAD R2, R45, 0x8, R24 ;  /* 0x000000082d027824 */ /* 0x000fe200078e0218 */
[----:B------:R-:W-:Y:S01]  /*3890*/  UIADD3.64 UR58, UR6, 0x27e, URZ ;  /* 0x0000027e063a7897 */ /* 0x000fe2000fffe03f */
[----:B------:R-:W-:Y:S01]  /*38a0*/  IMAD R243, R227, 0x3, RZ ;  /* 0x00000003e3f37824 */ /* 0x000fe200078e02ff */
[----:B-1----:R-:W-:Y:S01]  /*38b0*/  LEA.HI.X.SX32 R16, R23, R43, 0x1, P3 ;  /* 0x0000002b17107211 */ /* 0x002fe200018f0eff */
[----:B------:R-:W-:Y:S01]  /*38c0*/  STL [R1+0x270], R15 ;  /* 0x0002700f01007387 */ /* 0x000fe20000100800 */
[----:B------:R-:W-:Y:S01]  /*38d0*/  IADD3 R17, P3, R31, R41, RZ ;  /* 0x000000291f117210 */ /* 0x000fe20007f7e0ff */
[----:B------:R-:W-:Y:S01]  /*38e0*/  IMAD R3, R45, 0x10, R2 ;  /* 0x000000102d037824 */ /* 0x000fe200078e0202 */
[----:B------:R-:W-:Y:S01]  /*38f0*/  SHF.R.S32.HI R241, RZ, 0x1f, R243 ;  /* 0x0000001ffff17819 */ /* 0x000fe200000114f3 */
[----:B------:R0:W-:Y:S01]  /*3900*/  STL [R1+0x1b4], R16 ;  /* 0x0001b41001007387 */ /* 0x0001e20000100800 */
[----:B------:R-:W-:Y:S01]  /*3910*/  IMAD R126, R227, 0x9, RZ ;  /* 0x00000009e37e7824 */ /* 0x000fe200078e02ff */
[----:B------:R-:W-:Y:S01]  /*3920*/  UIADD3.64 UR58, UR6, 0x280, URZ ;  /* 0x00000280063a7897 */ /* 0x000fe2000fffe03f */
[----:B------:R-:W-:Y:S01]  /*3930*/  IMAD R5, R45, 0x8, R3 ;  /* 0x000000082d057824 */ /* 0x000fe200078e0203 */
[----:B------:R1:W-:Y:S01]  /*3940*/  STL [R1+0x290], R17 ;  /* 0x0002901101007387 */ /* 0x0003e20000100800 */
[----:B------:R-:W-:Y:S01]  /*3950*/  IMAD R127, R227, 0xa, RZ ;  /* 0x0000000ae37f7824 */ /* 0x000fe200078e02ff */
[----:B------:R-:W-:Y:S01]  /*3960*/  SHF.R.S32.HI R153, RZ, 0x1f, R126 ;  /* 0x0000001fff997819 */ /* 0x000fe2000001147e */
[----:B------:R-:W-:Y:S01]  /*3970*/  IMAD R6, R45, 0x8, R5 ;  /* 0x000000082d067824 */ /* 0x000fe200078e0205 */
[----:B------:R-:W-:Y:S01]  /*3980*/  UIADD3.64 UR58, UR6, 0x282, URZ ;  /* 0x00000282063a7897 */ /* 0x000fe2000fffe03f */
[----:B------:R-:W-:Y:S01]  /*3990*/  IMAD R128, R227, 0xb, RZ ;  /* 0x0000000be3807824 */ /* 0x000fe200078e02ff */
[----:B0-----:R-:W-:Y:S01]  /*39a0*/  LEA.HI.X.SX32 R16, R25, R43, 0x1, P2 ;  /* 0x0000002b19107211 */ /* 0x001fe200010f0eff */
[----:B------:R-:W-:Y:S01]  /*39b0*/  IMAD R0, R45, 0x10, R6 ;  /* 0x000000102d007824 */ /* 0x000fe200078e0206 */
[----:B------:R-:W-:Y:S01]  /*39c0*/  SHF.R.S32.HI R154, RZ, 0x1f, R127 ;  /* 0x0000001fff9a7819 */ /* 0x000fe2000001147f */
[----:B------:R-:W-:Y:S01]  /*39d0*/  IMAD R129, R227, 0xc, RZ ;  /* 0x0000000ce3817824 */ /* 0x000fe200078e02ff */
[C---:B-1----:R-:W-:Y:S01]  /*39e0*/  IADD3 R17, P2, R32.reuse, R41, RZ ;  /* 0x0000002920117210 */ /* 0x042fe20007f5e0ff */
[----:B------:R-:W-:Y:S01]  /*39f0*/  STL [R1+0x1cc], R16 ;  /* 0x0001cc1001007387 */ /* 0x000fe20000100800 */
[----:B------:R-:W-:Y:S01]  /*3a00*/  IMAD R7, R45, 0x8, R0 ;  /* 0x000000082d077824 */ /* 0x000fe200078e0200 */
[----:B------:R-:W-:Y:S01]  /*3a10*/  SHF.R.S32.HI R155, RZ, 0x1f, R128 ;  /* 0x0000001fff9b7819 */ /* 0x000fe20000011480 */
[----:B------:R-:W-:Y:S01]  /*3a20*/  IMAD R130, R227, 0xd, RZ ;  /* 0x0000000de3827824 */ /* 0x000fe200078e02ff */
[----:B------:R0:W-:Y:S01]  /*3a30*/  STL [R1+0x2b0], R17 ;  /* 0x0002b01101007387 */ /* 0x0001e20000100800 */
[----:B------:R-:W-:Y:S01]  /*3a40*/  LEA.HI.X.SX32 R22, R32, R43, 0x1, P2 ;  /* 0x0000002b20167211 */ /* 0x000fe200010f0eff */
[----:B------:R-:W-:Y:S01]  /*3a50*/  IMAD R8, R45, 0x8, R7 ;  /* 0x000000082d087824 */ /* 0x000fe200078e0207 */
[----:B------:R-:W-:Y:S01]  /*3a60*/  SHF.R.S32.HI R156, RZ, 0x1f, R129 ;  /* 0x0000001fff9c7819 */ /* 0x000fe20000011481 */
[----:B------:R1:W-:Y:S01]  /*3a70*/  STL [R1+0x1ec], R18 ;  /* 0x0001ec1201007387 */ /* 0x0003e20000100800 */
[----:B------:R-:W-:Y:S01]  /*3a80*/  IMAD R131, R227, 0xe, RZ ;  /* 0x0000000ee3837824 */ /* 0x000fe200078e02ff */
[----:B------:R-:W-:Y:S01]  /*3a90*/  SHF.R.S32.HI R157, RZ, 0x1f, R130 ;  /* 0x0000001fff9d7819 */ /* 0x000fe20000011482 */
[----:B------:R-:W-:Y:S01]  /*3aa0*/  IMAD R14, R45, 0x10, R8 ;  /* 0x000000102d0e7824 */ /* 0x000fe200078e0208 */
[----:B------:R-:W-:Y:S01]  /*3ab0*/  UIADD3.64 UR58, UR6, 0x284, URZ ;  /* 0x00000284063a7897 */ /* 0x000fe2000fffe03f */
[----:B------:R-:W-:Y:S01]  /*3ac0*/  IMAD R132, R227, 0xf, RZ ;  /* 0x0000000fe3847824 */ /* 0x000fe200078e02ff */
[----:B0-----:R-:W-:Y:S01]  /*3ad0*/  IADD3 R17, P0, R33, R41, RZ ;  /* 0x0000002921117210 */ /* 0x001fe20007f1e0ff */
[----:B------:R-:W-:Y:S01]  /*3ae0*/  IMAD R15, R45, 0x8, R14 ;  /* 0x000000082d0f7824 */ /* 0x000fe200078e020e */
[----:B------:R-:W-:Y:S01]  /*3af0*/  SHF.R.S32.HI R158, RZ, 0x1f, R131 ;  /* 0x0000001fff9e7819 */ /* 0x000fe20000011483 */
[----:B------:R-:W-:Y:S01]  /*3b00*/  IMAD.SHL.U32 R133, R227, 0x10, RZ ;  /* 0x00000010e3857824 */ /* 0x000fe200078e00ff */
[----:B-1----:R-:W-:Y:S01]  /*3b10*/  LEA.HI.X.SX32 R18, R27, R43, 0x1, P1 ;  /* 0x0000002b1b127211 */ /* 0x002fe200008f0eff */
[----:B------:R0:W-:Y:S01]  /*3b20*/  STL [R1+0x2d0], R17 ;  /* 0x0002d01101007387 */ /* 0x0001e20000100800 */
[----:B------:R-:W-:Y:S01]  /*3b30*/  IADD3 R19, P1, R34, R41, RZ ;  /* 0x0000002922137210 */ /* 0x000fe20007f3e0ff */
[----:B------:R-:W-:Y:S01]  /*3b40*/  IMAD R16, R45, 0x8, R15 ;  /* 0x000000082d107824 */ /* 0x000fe200078e020f */
[----:B------:R-:W-:Y:S01]  /*3b50*/  SHF.R.S32.HI R159, RZ, 0x1f, R132 ;  /* 0x0000001fff9f7819 */ /* 0x000fe20000011484 */
[----:B------:R1:W-:Y:S01]  /*3b60*/  STL [R1+0x20c], R18 ;  /* 0x00020c1201007387 */ /* 0x0003e20000100800 */
[C---:B------:R-:W-:Y:S01]  /*3b70*/  IMAD R134, R227.reuse, 0x11, RZ ;  /* 0x00000011e3867824 */ /* 0x040fe200078e02ff */
[----:B------:R-:W-:Y:S01]  /*3b80*/  SHF.R.S32.HI R160, RZ, 0x1f, R133 ;  /* 0x0000001fffa07819 */ /* 0x000fe20000011485 */
[C---:B------:R-:W-:Y:S01]  /*3b90*/  IMAD R135, R227.reuse, 0x12, RZ ;  /* 0x00000012e3877824 */ /* 0x040fe200078e02ff */
[----:B------:R2:W-:Y:S01]  /*3ba0*/  STL [R1+0x2f0], R19 ;  /* 0x0002f01301007387 */ /* 0x0005e20000100800 */
[----:B------:R-:W-:Y:S01]  /*3bb0*/  IMAD R136, R227, 0x13, RZ ;  /* 0x00000013e3887824 */ /* 0x000fe200078e02ff */
[----:B------:R-:W-:Y:S01]  /*3bc0*/  SHF.R.S32.HI R161, RZ, 0x1f, R134 ;  /* 0x0000001fffa17819 */ /* 0x000fe20000011486 */
[----:B0-----:R-:W-:Y:S01]  /*3bd0*/  IMAD R17, R45, 0x10, R16 ;  /* 0x000000102d117824 */ /* 0x001fe200078e0210 */
[----:B------:R-:W-:Y:S01]  /*3be0*/  SHF.R.S32.HI R162, RZ, 0x1f, R135 ;  /* 0x0000001fffa27819 */ /* 0x000fe20000011487 */
[C---:B------:R-:W-:Y:S01]  /*3bf0*/  IMAD R137, R227.reuse, 0x14, RZ ;  /* 0x00000014e3897824 */ /* 0x040fe200078e02ff */
[----:B-1----:R-:W-:Y:S01]  /*3c00*/  LEA.HI.X.SX32 R18, R28, R43, 0x1, P4 ;  /* 0x0000002b1c127211 */ /* 0x002fe200020f0eff */
[C---:B------:R-:W-:Y:S01]  /*3c10*/  IMAD R138, R227.reuse, 0x15, RZ ;  /* 0x00000015e38a7824 */ /* 0x040fe200078e02ff */
[----:B------:R-:W-:Y:S01]  /*3c20*/  SHF.R.S32.HI R163, RZ, 0x1f, R136 ;  /* 0x0000001fffa37819 */ /* 0x000fe20000011488 */
[----:B------:R-:W-:Y:S01]  /*3c30*/  IMAD R139, R227, 0x16, RZ ;  /* 0x00000016e38b7824 */ /* 0x000fe200078e02ff */
[-C--:B--2---:R-:W-:Y:S01]  /*3c40*/  IADD3 R19, P4, R35, R41.reuse, RZ ;  /* 0x0000002923137210 */ /* 0x084fe20007f9e0ff */
[----:B------:R0:W-:Y:S01]  /*3c50*/  STL [R1+0x22c], R18 ;  /* 0x00022c1201007387 */ /* 0x0001e20000100800 */
[----:B------:R-:W-:Y:S01]  /*3c60*/  SHF.R.S32.HI R164, RZ, 0x1f, R137 ;  /* 0x0000001fffa47819 */ /* 0x000fe20000011489 */
[C---:B------:R-:W-:Y:S01]  /*3c70*/  IMAD R140, R227.reuse, 0x17, RZ ;  /* 0x00000017e38c7824 */ /* 0x040fe200078e02ff */
[----:B------:R-:W-:Y:S01]  /*3c80*/  SHF.R.S32.HI R165, RZ, 0x1f, R138 ;  /* 0x0000001fffa57819 */ /* 0x000fe2000001148a */
[----:B------:R1:W-:Y:S01]  /*3c90*/  STL [R1+0x310], R19 ;  /* 0x0003101301007387 */ /* 0x0003e20000100800 */
[----:B------:R-:W-:Y:S01]  /*3ca0*/  SHF.R.S32.HI R166, RZ, 0x1f, R139 ;  /* 0x0000001fffa67819 */ /* 0x000fe2000001148b */
[C---:B------:R-:W-:Y:S01]  /*3cb0*/  IMAD R141, R227.reuse, 0x18, RZ ;  /* 0x00000018e38d7824 */ /* 0x040fe200078e02ff */
[----:B------:R-:W-:Y:S01]  /*3cc0*/  SHF.R.S32.HI R167, RZ, 0x1f, R140 ;  /* 0x0000001fffa77819 */ /* 0x000fe2000001148c */
[----:B------:R2:W-:Y:S01]  /*3cd0*/  STL [R1+0x24c], R20 ;  /* 0x00024c1401007387 */ /* 0x0005e20000100800 */
[----:B------:R-:W-:Y:S01]  /*3ce0*/  IMAD R142, R227, 0x19, RZ ;  /* 0x00000019e38e7824 */ /* 0x000fe200078e02ff */
[----:B------:R-:W-:Y:S01]  /*3cf0*/  CS2R R26, SRZ ;  /* 0x00000000001a7805 */ /* 0x000fe2000001ff00 */
[----:B0-----:R-:W-:Y:S01]  /*3d00*/  IMAD R18, R45, 0x8, R17 ;  /* 0x000000082d127824 */ /* 0x001fe200078e0211 */
[----:B------:R-:W-:Y:S01]  /*3d10*/  CS2R R28, SRZ ;  /* 0x00000000001c7805 */ /* 0x000fe2000001ff00 */
[C---:B------:R-:W-:Y:S01]  /*3d20*/  IMAD R143, R227.reuse, 0x1a, RZ ;  /* 0x0000001ae38f7824 */ /* 0x040fe200078e02ff */
[----:B-1----:R-:W-:Y:S01]  /*3d30*/  IADD3 R19, P6, R36, R41, RZ ;  /* 0x0000002924137210 */ /* 0x002fe20007fde0ff */
[C---:B------:R-:W-:Y:S01]  /*3d40*/  IMAD R144, R227.reuse, 0x1b, RZ ;  /* 0x0000001be3907824 */ /* 0x040fe200078e02ff */
[----:B------:R-:W-:Y:S01]  /*3d50*/  CS2R R48, SRZ ;  /* 0x0000000000307805 */ /* 0x000fe2000001ff00 */
[----:B------:R-:W-:Y:S01]  /*3d60*/  IMAD R145, R227, 0x1c, RZ ;  /* 0x0000001ce3917824 */ /* 0x000fe200078e02ff */
[----:B--2---:R-:W-:Y:S01]  /*3d70*/  LEA.HI.X.SX32 R20, R30, R43, 0x1, P5 ;  /* 0x0000002b1e147211 */ /* 0x004fe200028f0eff */
[----:B------:R0:W-:Y:S01]  /*3d80*/  STL [R1+0x330], R19 ;  /* 0x0003301301007387 */ /* 0x0001e20000100800 */
[----:B------:R-:W-:Y:S01]  /*3d90*/  IADD3 R21, P5, R37, R41, RZ ;  /* 0x0000002925157210 */ /* 0x000fe20007fbe0ff */
[C---:B------:R-:W-:Y:S01]  /*3da0*/  IMAD R146, R227.reuse, 0x1d, RZ ;  /* 0x0000001de3927824 */ /* 0x040fe200078e02ff */
[----:B------:R-:W-:Y:S01]  /*3db0*/  LEA.HI.X.SX32 R168, R36, R43, 0x1, P6 ;  /* 0x0000002b24a87211 */ /* 0x000fe200030f0eff */
[----:B------:R1:W-:Y:S01]  /*3dc0*/  STL [R1+0x26c], R20 ;  /* 0x00026c1401007387 */ /* 0x0003e20000100800 */
[----:B------:R-:W-:Y:S01]  /*3dd0*/  SHF.R.S32.HI R171, RZ, 0x1f, R144 ;  /* 0x0000001fffab7819 */ /* 0x000fe20000011490 */
[----:B------:R-:W-:Y:S01]  /*3de0*/  IMAD R147, R227, 0x1e, RZ ;  /* 0x0000001ee3937824 */ /* 0x000fe200078e02ff */
[----:B------:R-:W-:Y:S01]  /*3df0*/  SHF.R.S32.HI R172, RZ, 0x1f, R145 ;  /* 0x0000001fffac7819 */ /* 0x000fe20000011491 */
[----:B------:R2:W-:Y:S01]  /*3e00*/  STL [R1+0x350], R21 ;  /* 0x0003501501007387 */ /* 0x0005e20000100800 */
[----:B------:R-:W-:Y:S01]  /*3e10*/  SHF.R.S32.HI R173, RZ, 0x1f, R146 ;  /* 0x0000001fffad7819 */ /* 0x000fe20000011492 */
[----:B0-----:R-:W-:Y:S01]  /*3e20*/  IMAD R19, R45, 0x8, R18 ;  /* 0x000000082d137824 */ /* 0x001fe200078e0212 */
[----:B------:R-:W-:Y:S01]  /*3e30*/  SHF.R.S32.HI R174, RZ, 0x1f, R147 ;  /* 0x0000001fffae7819 */ /* 0x000fe20000011493 */
[----:B------:R-:W-:Y:S01]  /*3e40*/  IMAD R148, R227, 0x1f, RZ ;  /* 0x0000001fe3947824 */ /* 0x000fe200078e02ff */
[----:B------:R-:W-:-:S02]  /*3e50*/  CS2R R50, SRZ ;  /* 0x0000000000327805 */ /* 0x000fc4000001ff00 */
[----:B-1----:R-:W-:Y:S02]  /*3e60*/  LEA.HI.X.SX32 R20, R31, R43, 0x1, P3 ;  /* 0x0000002b1f147211 */ /* 0x002fe400018f0eff */
[----:B------:R-:W-:Y:S02]  /*3e70*/  CS2R R30, SRZ ;  /* 0x00000000001e7805 */ /* 0x000fe4000001ff00 */
[----:B------:R-:W-:Y:S02]  /*3e80*/  CS2R R52, SRZ ;  /* 0x0000000000347805 */ /* 0x000fe4000001ff00 */
[----:B------:R-:W-:Y:S02]  /*3e90*/  SHF.R.S32.HI R175, RZ, 0x1f, R148 ;  /* 0x0000001fffaf7819 */ /* 0x000fe40000011494 */
[----:B------:R-:W-:Y:S02]  /*3ea0*/  CS2R R54, SRZ ;  /* 0x0000000000367805 */ /* 0x000fe4000001ff00 */
[----:B--2---:R-:W-:Y:S01]  /*3eb0*/  IADD3 R21, P3, R38, R41, RZ ;  /* 0x0000002926157210 */ /* 0x004fe20007f7e0ff */
[----:B------:R0:W-:Y:S01]  /*3ec0*/  STL [R1+0x28c], R20 ;  /* 0x00028c1401007387 */ /* 0x0001e20000100800 */
[----:B------:R-:W-:-:S02]  /*3ed0*/  CS2R R56, SRZ ;  /* 0x0000000000387805 */ /* 0x000fc4000001ff00 */
[----:B------:R-:W-:Y:S02]  /*3ee0*/  CS2R R58, SRZ ;  /* 0x00000000003a7805 */ /* 0x000fe4000001ff00 */
[----:B------:R-:W-:Y:S01]  /*3ef0*/  LEA.HI.X.SX32 R169, R38, R43, 0x1, P3 ;  /* 0x0000002b26a97211 */ /* 0x000fe200018f0eff */
[----:B------:R1:W-:Y:S01]  /*3f00*/  STL [R1+0x370], R21 ;  /* 0x0003701501007387 */ /* 0x0003e20000100800 */
[----:B------:R-:W-:Y:S02]  /*3f10*/  CS2R R60, SRZ ;  /* 0x00000000003c7805 */ /* 0x000fe4000001ff00 */
[----:B------:R-:W-:Y:S02]  /*3f20*/  CS2R R62, SRZ ;  /* 0x00000000003e7805 */ /* 0x000fe4000001ff00 */
[----:B------:R-:W-:Y:S01]  /*3f30*/  CS2R R64, SRZ ;  /* 0x0000000000407805 */ /* 0x000fe2000001ff00 */
[----:B------:R2:W-:Y:S01]  /*3f40*/  STL [R1+0x2ac], R22 ;  /* 0x0002ac1601007387 */ /* 0x0005e20000100800 */
[----:B------:R-:W-:Y:S01]  /*3f50*/  CS2R R66, SRZ ;  /* 0x0000000000427805 */ /* 0x000fe2000001ff00 */
[----:B0-----:R-:W-:Y:S01]  /*3f60*/  IMAD R20, R45, 0x10, R19 ;  /* 0x000000102d147824 */ /* 0x001fe200078e0213 */
[----:B------:R-:W-:-:S02]  /*3f70*/  CS2R R68, SRZ ;  /* 0x0000000000447805 */ /* 0x000fc4000001ff00 */
[----:B------:R-:W-:Y:S02]  /*3f80*/  CS2R R70, SRZ ;  /* 0x0000000000467805 */ /* 0x000fe4000001ff00 */
[----:B------:R-:W-:Y:S02]  /*3f90*/  CS2R R72, SRZ ;  /* 0x0000000000487805 */ /* 0x000fe4000001ff00 */
[----:B-1----:R-:W-:Y:S02]  /*3fa0*/  IADD3 R21, P2, R39, R41, RZ ;  /* 0x0000002927157210 */ /* 0x002fe40007f5e0ff */
[----:B------:R-:W-:Y:S02]  /*3fb0*/  CS2R R74, SRZ ;  /* 0x00000000004a7805 */ /* 0x000fe4000001ff00 */
[----:B------:R-:W-:Y:S02]  /*3fc0*/  CS2R R76, SRZ ;  /* 0x00000000004c7805 */ /* 0x000fe4000001ff00 */
[----:B------:R-:W-:-:S02]  /*3fd0*/  CS2R R78, SRZ ;  /* 0x00000000004e7805 */ /* 0x000fc4000001ff00 */
[----:B--2---:R-:W-:Y:S01]  /*3fe0*/  LEA.HI.X.SX32 R22, R33, R43, 0x1, P0 ;  /* 0x0000002b21167211 */ /* 0x004fe200000f0eff */
[----:B------:R0:W-:Y:S01]  /*3ff0*/  STL [R1+0x390], R21 ;  /* 0x0003901501007387 */ /* 0x0001e20000100800 */
[----:B------:R-:W-:Y:S02]  /*4000*/  IADD3 R23, P0, R40, R41, RZ ;  /* 0x0000002928177210 */ /* 0x000fe40007f1e0ff */
[----:B------:R-:W-:Y:S02]  /*4010*/  CS2R R32, SRZ ;  /* 0x0000000000207805 */ /* 0x000fe4000001ff00 */
[----:B------:R-:W-:Y:S01]  /*4020*/  LEA.HI.X.SX32 R170, R39, R43, 0x1, P2 ;  /* 0x0000002b27aa7211 */ /* 0x000fe200010f0eff */
[----:B------:R1:W-:Y:S01]  /*4030*/  STL [R1+0x2cc], R22 ;  /* 0x0002cc1601007387 */ /* 0x0003e20000100800 */
[----:B------:R-:W-:Y:S02]  /*4040*/  CS2R R38, SRZ ;  /* 0x0000000000267805 */ /* 0x000fe4000001ff00 */
[----:B------:R-:W-:-:S02]  /*4050*/  CS2R R80, SRZ ;  /* 0x0000000000507805 */ /* 0x000fc4000001ff00 */
[----:B------:R-:W-:Y:S01]  /*4060*/  CS2R R82, SRZ ;  /* 0x0000000000527805 */ /* 0x000fe2000001ff00 */
[----:B------:R2:W-:Y:S01]  /*4070*/  STL [R1+0x3b0], R23 ;  /* 0x0003b01701007387 */ /* 0x0005e20000100800 */
[----:B------:R-:W-:Y:S01]  /*4080*/  CS2R R84, SRZ ;  /* 0x0000000000547805 */ /* 0x000fe2000001ff00 */
[----:B0-----:R-:W-:Y:S01]  /*4090*/  IMAD R21, R45, 0x8, R20 ;  /* 0x000000082d157824 */ /* 0x001fe200078e0214 */
[----:B------:R-:W-:Y:S02]  /*40a0*/  CS2R R86, SRZ ;  /* 0x0000000000567805 */ /* 0x000fe4000001ff00 */
[----:B------:R-:W-:Y:S02]  /*40b0*/  CS2R R88, SRZ ;  /* 0x0000000000587805 */ /* 0x000fe4000001ff00 */
[----:B------:R-:W-:Y:S02]  /*40c0*/  CS2R R90, SRZ ;  /* 0x00000000005a7805 */ /* 0x000fe4000001ff00 */
[----:B-1----:R-:W-:-:S02]  /*40d0*/  LEA.HI.X.SX32 R22, R34, R43, 0x1, P1 ;  /* 0x0000002b22167211 */ /* 0x002fc400008f0eff */
[----:B------:R-:W-:Y:S02]  /*40e0*/  CS2R R92, SRZ ;  /* 0x00000000005c7805 */ /* 0x000fe4000001ff00 */
[----:B------:R-:W-:Y:S02]  /*40f0*/  CS2R R94, SRZ ;  /* 0x00000000005e7805 */ /* 0x000fe4000001ff00 */
[----:B------:R-:W-:Y:S02]  /*4100*/  CS2R R96, SRZ ;  /* 0x0000000000607805 */ /* 0x000fe4000001ff00 */
[----:B--2---:R-:W-:Y:S01]  /*4110*/  LEA.HI.X.SX32 R23, R35, R43, 0x1, P4 ;  /* 0x0000002b23177211 */ /* 0x004fe200020f0eff */
[----:B------:R0:W-:Y:S01]  /*4120*/  STL [R1+0x2ec], R22 ;  /* 0x0002ec1601007387 */ /* 0x0001e20000100800 */
[----:B------:R-:W-:Y:S02]  /*4130*/  IADD3 R239, P4, R243, R10, RZ ;  /* 0x0000000af3ef7210 */ /* 0x000fe40007f9e0ff */
[----:B------:R-:W-:-:S02]  /*4140*/  CS2R R34, SRZ ;  /* 0x0000000000227805 */ /* 0x000fc4000001ff00 */
[----:B------:R-:W-:Y:S01]  /*4150*/  CS2R R98, SRZ ;  /* 0x0000000000627805 */ /* 0x000fe2000001ff00 */
[----:B------:R1:W-:Y:S01]  /*4160*/  STL [R1+0x30c], R23 ;  /* 0x00030c1701007387 */ /* 0x0003e20000100800 */
[----:B------:R-:W-:Y:S01]  /*4170*/  CS2R R100, SRZ ;  /* 0x0000000000647805 */ /* 0x000fe2000001ff00 */
[----:B------:R-:W-:Y:S01]  /*4180*/  IMAD.X R237, R241, 0x1, R12, P4 ;  /* 0x00000001f1ed7824 */ /* 0x000fe200020e060c */
[----:B------:R-:W-:Y:S01]  /*4190*/  CS2R R102, SRZ ;  /* 0x0000000000667805 */ /* 0x000fe2000001ff00 */
[----:B------:R2:W-:Y:S01]  /*41a0*/  STL [R1+0x32c], R168 ;  /* 0x00032ca801007387 */ /* 0x0005e20000100800 */
[----:B------:R-:W-:Y:S01]  /*41b0*/  CS2R R104, SRZ ;  /* 0x0000000000687805 */ /* 0x000fe2000001ff00 */
[----:B0-----:R-:W-:Y:S01]  /*41c0*/  IMAD R22, R45, 0x8, R21 ;  /* 0x000000082d167824 */ /* 0x001fe200078e0215 */
[----:B------:R-:W-:Y:S02]  /*41d0*/  CS2R R106, SRZ ;  /* 0x00000000006a7805 */ /* 0x000fe4000001ff00 */
[----:B------:R-:W-:-:S02]  /*41e0*/  CS2R R108, SRZ ;  /* 0x00000000006c7805 */ /* 0x000fc4000001ff00 */
[----:B------:R-:W-:Y:S02]  /*41f0*/  CS2R R110, SRZ ;  /* 0x00000000006e7805 */ /* 0x000fe4000001ff00 */
[----:B-1----:R-:W-:Y:S02]  /*4200*/  LEA.HI.X.SX32 R23, R37, R43, 0x1, P5 ;  /* 0x0000002b25177211 */ /* 0x002fe400028f0eff */
[----:B------:R-:W-:Y:S02]  /*4210*/  CS2R R36, SRZ ;  /* 0x0000000000247805 */ /* 0x000fe4000001ff00 */
[----:B------:R-:W-:Y:S02]  /*4220*/  IADD3 R243, P5, R243, R11, RZ ;  /* 0x0000000bf3f37210 */ /* 0x000fe40007fbe0ff */
[----:B------:R-:W-:Y:S02]  /*4230*/  CS2R R112, SRZ ;  /* 0x0000000000707805 */ /* 0x000fe4000001ff00 */
[----:B--2---:R-:W-:Y:S01]  /*4240*/  IADD3 R168, P1, R24, R41, RZ ;  /* 0x0000002918a87210 */ /* 0x004fe20007f3e0ff */
[----:B------:R0:W-:Y:S01]  /*4250*/  STL [R1+0x34c], R23 ;  /* 0x00034c1701007387 */ /* 0x0001e20000100800 */
[----:B------:R-:W-:Y:S01]  /*4260*/  CS2R R114, SRZ ;  /* 0x0000000000727805 */ /* 0x000fe2000001ff00 */
[----:B------:R-:W-:Y:S01]  /*4270*/  IMAD.X R241, R241, 0x1, R13, P5 ;  /* 0x00000001f1f17824 */ /* 0x000fe200028e060d */
[----:B------:R-:W-:Y:S01]  /*4280*/  CS2R R116, SRZ ;  /* 0x0000000000747805 */ /* 0x000fe2000001ff00 */
[----:B------:R1:W-:Y:S01]  /*4290*/  STL [R1+0x36c], R169 ;  /* 0x00036ca901007387 */ /* 0x0003e20000100800 */
[----:B------:R-:W-:-:S02]  /*42a0*/  CS2R R118, SRZ ;  /* 0x0000000000767805 */ /* 0x000fc4000001ff00 */
[----:B------:R-:W-:Y:S02]  /*42b0*/  CS2R R120, SRZ ;  /* 0x0000000000787805 */ /* 0x000fe4000001ff00 */
[----:B------:R-:W-:Y:S01]  /*42c0*/  CS2R R122, SRZ ;  /* 0x00000000007a7805 */ /* 0x000fe2000001ff00 */
[----:B------:R2:W-:Y:S01]  /*42d0*/  STL [R1+0x1c0], R168 ;  /* 0x0001c0a801007387 */ /* 0x0005e20000100800 */
[----:B------:R-:W-:Y:S01]  /*42e0*/  CS2R R124, SRZ ;  /* 0x00000000007c7805 */ /* 0x000fe2000001ff00 */
[----:B0-----:R-:W-:Y:S01]  /*42f0*/  IMAD R23, R45, 0x10, R22 ;  /* 0x000000102d177824 */ /* 0x001fe200078e0216 */
[----:B------:R-:W-:Y:S01]  /*4300*/  UIADD3.64 UR58, UR6, 0x37e, URZ ;  /* 0x0000037e063a7897 */ /* 0x000fe2000fffe03f */
[----:B------:R0:W-:Y:S01]  /*4310*/  STL [R1+0x38c], R170 ;  /* 0x00038caa01007387 */ /* 0x0001e20000100800 */
[----:B------:R-:W-:Y:S01]  /*4320*/  UIADD3.64 UR10, UR4, 0x4, URZ ;  /* 0x00000004040a7897 */ /* 0x000fe2000fffe03f */
[----:B-1----:R-:W-:Y:S01]  /*4330*/  LEA.HI.X.SX32 R169, R40, R43, 0x1, P0 ;  /* 0x0000002b28a97211 */ /* 0x002fe200000f0eff */
[----:B------:R-:W-:-:S02]  /*4340*/  UIADD3.64 UR58, UR6, 0x380, URZ ;  /* 0x00000380063a7897 */ /* 0x000fc4000fffe03f */
[----:B------:R-:W-:Y:S01]  /*4350*/  UIADD3.64 UR8, UR4, 0x2, URZ ;  /* 0x0000000204087897 */ /* 0x000fe2000fffe03f */
[----:B--2---:R-:W-:Y:S01]  /*4360*/  LEA.HI.X.SX32 R168, R24, R43, 0x1, P1 ;  /* 0x0000002b18a87211 */ /* 0x004fe200008f0eff */
[----:B------:R1:W-:Y:S01]  /*4370*/  STL [R1+0x3ac], R169 ;  /* 0x0003aca901007387 */ /* 0x0003e20000100800 */
[C---:B------:R-:W-:Y:S01]  /*4380*/  IMAD R24, R45.reuse, 0x8, R23 ;  /* 0x000000082d187824 */ /* 0x040fe200078e0217 */
[----:B------:R-:W-:Y:S01]  /*4390*/  UIADD3.64 UR10, UR6, 0x2, URZ ;  /* 0x00000002060a7897 */ /* 0x000fe2000fffe03f */
[C---:B0-----:R-:W-:Y:S01]  /*43a0*/  IADD3 R170, P0, R2.reuse, R41, RZ ;  /* 0x0000002902aa7210 */ /* 0x041fe20007f1e0ff */
[----:B------:R0:W-:Y:S01]  /*43b0*/  STL [R1+0x1bc], R168 ;  /* 0x0001bca801007387 */ /* 0x0001e20000100800 */
[----:B------:R-:W-:Y:S01]  /*43c0*/  IMAD R25, R45, 0x8, R24 ;  /* 0x000000082d197824 */ /* 0x000fe200078e0218 */
[----:B------:R-:W-:Y:S01]  /*43d0*/  UIADD3.64 UR14, UR6, 0x4, URZ ;  /* 0x00000004060e7897 */ /* 0x000fe2000fffe03f */
[----:B------:R-:W-:Y:S01]  /*43e0*/  LEA.HI.X.SX32 R2, R2, R43, 0x1, P0 ;  /* 0x0000002b02027211 */ /* 0x000fe200000f0eff */
[----:B------:R2:W-:Y:S01]  /*43f0*/  STL [R1+0x1c8], R170 ;  /* 0x0001c8aa01007387 */ /* 0x0005e20000100800 */
[----:B------:R-:W-:Y:S01]  /*4400*/  UIADD3.64 UR58, UR6, 0x382, URZ ;  /* 0x00000382063a7897 */ /* 0x000fe2000fffe03f */
[-C--:B-1----:R-:W-:Y:S01]  /*4410*/  IADD3 R169, P1, R3, R41.reuse, RZ ;  /* 0x0000002903a97210 */ /* 0x082fe20007f3e0ff */
[----:B------:R-:W-:Y:S01]  /*4420*/  UMOV UR57, 0x40000040 ;  /* 0x4000004000397882 */ /* 0x000fe20000000000 */
[----:B------:R-:W-:Y:S01]  /*4430*/  UIADD3.64 UR8, UR4, 0x1fe, URZ ;  /* 0x000001fe04087897 */ /* 0x000fe2000fffe03f */
[----:B0-----:R-:W-:-:S02]  /*4440*/  IADD3 R168, P2, R5, R41, RZ ;  /* 0x0000002905a87210 */ /* 0x001fc40007f5e0ff */
[----:B------:R0:W-:Y:S01]  /*4450*/  STL [R1+0x1d8], R169 ;  /* 0x0001d8a901007387 */ /* 0x0001e20000100800 */
[-C--:B------:R-:W-:Y:S01]  /*4460*/  LEA.HI.X.SX32 R3, R3, R43.reuse, 0x1, P1 ;  /* 0x0000002b03037211 */ /* 0x080fe200008f0eff */
[----:B------:R-:W-:Y:S01]  /*4470*/  UIADD3.64 UR12, UR4, 0x200, URZ ;  /* 0x00000200040c7897 */ /* 0x000fe2000fffe03f */
[----:B------:R-:W-:Y:S01]  /*4480*/  LEA.HI.X.SX32 R5, R5, R43, 0x1, P2 ;  /* 0x0000002b05057211 */ /* 0x000fe200010f0eff */
[----:B------:R1:W-:Y:S01]  /*4490*/  STL [R1+0x1e0], R168 ;  /* 0x0001e0a801007387 */ /* 0x0003e20000100800 */
[----:B--2---:R-:W-:Y:S01]  /*44a0*/  SHF.R.S32.HI R170, RZ, 0x1f, R143 ;  /* 0x0000001fffaa7819 */ /* 0x004fe2000001148f */
[----:B------:R-:W-:Y:S02]  /*44b0*/  UIADD3.64 UR16, UR4, 0x202, URZ ;  /* 0x0000020204107897 */ /* 0x000fe4000fffe03f */
[----:B------:R2:W-:Y:S01]  /*44c0*/  STL [R1+0x1c4], R2 ;  /* 0x0001c40201007387 */ /* 0x0005e20000100800 */
[----:B------:R-:W-:Y:S01]  /*44d0*/  UIADD3.64 UR20, UR4, 0x204, URZ ;  /* 0x0000020404147897 */ /* 0x000fe2000fffe03f */
[----:B0-----:R-:W-:Y:S01]  /*44e0*/  SHF.R.S32.HI R169, RZ, 0x1f, R142 ;  /* 0x0000001fffa97819 */ /* 0x001fe2000001148e */
[----:B------:R-:W-:Y:S01]  /*44f0*/  UIADD3.64 UR24, UR4, 0x3fe, URZ ;  /* 0x000003fe04187897 */ /* 0x000fe2000fffe03f */
[----:B------:R0:W-:Y:S01]  /*4500*/  STL [R1+0x1d4], R3 ;  /* 0x0001d40301007387 */ /* 0x0001e20000100800 */
[----:B------:R-:W-:Y:S01]  /*4510*/  UIADD3.64 UR28, UR4, 0x400, URZ ;  /* 0x00000400041c7897 */ /* 0x000fe2000fffe03f */
[----:B-1----:R-:W-:Y:S01]  /*4520*/  IADD3 R168, P1, R0, R41, RZ ;  /* 0x0000002900a87210 */ /* 0x002fe20007f3e0ff */
[----:B------:R-:W-:Y:S01]  /*4530*/  UIADD3.64 UR32, UR4, 0x402, URZ ;  /* 0x0000040204207897 */ /* 0x000fe2000fffe03f */
[----:B------:R1:W-:Y:S01]  /*4540*/  STL [R1+0x1dc], R5 ;  /* 0x0001dc0501007387 */ /* 0x0003e20000100800 */
[----:B------:R-:W-:Y:S01]  /*4550*/  UIADD3.64 UR36, UR4, 0x404, URZ ;  /* 0x0000040404247897 */ /* 0x000fe2000fffe03f */
[----:B--2---:R-:W-:Y:S01]  /*4560*/  IMAD R2, R45, 0x10, R25 ;  /* 0x000000102d027824 */ /* 0x004fe200078e0219 */
[----:B------:R-:W-:-:S02]  /*4570*/  UIADD3.64 UR40, UR4, 0x5fe, URZ ;  /* 0x000005fe04287897 */ /* 0x000fc4000fffe03f */
[----:B------:R-:W-:Y:S01]  /*4580*/  UIADD3.64 UR44, UR4, 0x600, URZ ;  /* 0x00000600042c7897 */ /* 0x000fe2000fffe03f */
[-C--:B0-----:R-:W-:Y:S01]  /*4590*/  IADD3 R3, P0, R6, R41.reuse, RZ ;  /* 0x0000002906037210 */ /* 0x081fe20007f1e0ff */
[----:B------:R-:W-:Y:S02]  /*45a0*/  UIADD3.64 UR48, UR4, 0x602, URZ ;  /* 0x0000060204307897 */ /* 0x000fe4000fffe03f */
[----:B------:R-:W-:Y:S01]  /*45b0*/  UIADD3.64 UR52, UR4, 0x604, URZ ;  /* 0x0000060404347897 */ /* 0x000fe2000fffe03f */
[----:B-1----:R-:W-:Y:S01]  /*45c0*/  IADD3 R5, P2, R7, R41, RZ ;  /* 0x0000002907057210 */ /* 0x002fe20007f5e0ff */
[----:B------:R0:W-:Y:S01]  /*45d0*/  STL [R1+0x1e8], R3 ;  /* 0x0001e80301007387 */ /* 0x0001e20000100800 */
[----:B------:R-:W-:Y:S02]  /*45e0*/  UIADD3.64 UR10, UR6, 0xfe, URZ ;  /* 0x000000fe060a7897 */ /* 0x000fe4000fffe03f */
[----:B------:R-:W-:Y:S01]  /*45f0*/  UIADD3.64 UR14, UR6, 0x100, URZ ;  /* 0x00000100060e7897 */ /* 0x000fe2000fffe03f */
[----:B------:R1:W-:Y:S01]  /*4600*/  STL [R1+0x1f8], R168 ;  /* 0x0001f8a801007387 */ /* 0x0003e20000100800 */
[----:B------:R-:W-:-:S02]  /*4610*/  UIADD3.64 UR18, UR6, 0x102, URZ ;  /* 0x0000010206127897 */ /* 0x000fc4000fffe03f */
[----:B------:R-:W-:Y:S01]  /*4620*/  UIADD3.64 UR22, UR6, 0x104, URZ ;  /* 0x0000010406167897 */ /* 0x000fe2000fffe03f */
[----:B------:R2:W-:Y:S01]  /*4630*/  STL [R1+0x200], R5 ;  /* 0x0002000501007387 */ /* 0x0005e20000100800 */
[----:B------:R-:W-:Y:S01]  /*4640*/  UIADD3.64 UR26, UR6, 0x1fe, URZ ;  /* 0x000001fe061a7897 */ /* 0x000fe2000fffe03f */
[----:B0-----:R-:W-:Y:S01]  /*4650*/  IMAD R3, R45, 0x8, R2 ;  /* 0x000000082d037824 */ /* 0x001fe200078e0202 */
[----:B------:R-:W-:Y:S02]  /*4660*/  UIADD3.64 UR30, UR6, 0x200, URZ ;  /* 0x00000200061e7897 */ /* 0x000fe4000fffe03f */
[----:B------:R-:W-:Y:S01]  /*4670*/  UIADD3.64 UR34, UR6, 0x202, URZ ;  /* 0x0000020206227897 */ /* 0x000fe2000fffe03f */
[-C--:B-1----:R-:W-:Y:S01]  /*4680*/  LEA.HI.X.SX32 R168, R6, R43.reuse, 0x1, P0 ;  /* 0x0000002b06a87211 */ /* 0x082fe200000f0eff */
[----:B------:R-:W-:Y:S01]  /*4690*/  UIADD3.64 UR38, UR6, 0x204, URZ ;  /* 0x0000020406267897 */ /* 0x000fe2000fffe03f */
[-C--:B------:R-:W-:Y:S01]  /*46a0*/  LEA.HI.X.SX32 R6, R7, R43.reuse, 0x1, P2 ;  /* 0x0000002b07067211 */ /* 0x080fe200010f0eff */
[----:B------:R-:W-:Y:S01]  /*46b0*/  UIADD3.64 UR42, UR6, 0x2fe, URZ ;  /* 0x000002fe062a7897 */ /* 0x000fe2000fffe03f */
[----:B--2---:R-:W-:Y:S01]  /*46c0*/  LEA.HI.X.SX32 R5, R0, R43, 0x1, P1 ;  /* 0x0000002b00057211 */ /* 0x004fe200008f0eff */
[----:B------:R0:W-:Y:S01]  /*46d0*/  STL [R1+0x1e4], R168 ;  /* 0x0001e4a801007387 */ /* 0x0001e20000100800 */
[----:B------:R-:W-:Y:S01]  /*46e0*/  IADD3 R7, P2, R15, R41, RZ ;  /* 0x000000290f077210 */ /* 0x000fe20007f5e0ff */
[----:B------:R-:W-:Y:S01]  /*46f0*/  IMAD R0, R45, 0x8, R3 ;  /* 0x000000082d007824 */ /* 0x000fe200078e0203 */
[----:B------:R-:W-:Y:S01]  /*4700*/  UIADD3.64 UR46, UR6, 0x300, URZ ;  /* 0x00000300062e7897 */ /* 0x000fe2000fffe03f */
[----:B------:R1:W-:Y:S01]  /*4710*/  STL [R1+0x1f4], R5 ;  /* 0x0001f40501007387 */ /* 0x0003e20000100800 */
[----:B------:R-:W-:-:S02]  /*4720*/  UIADD3.64 UR50, UR6, 0x302, URZ ;  /* 0x0000030206327897 */ /* 0x000fc4000fffe03f */
[----:B------:R-:W-:Y:S01]  /*4730*/  UIADD3.64 UR54, UR6, 0x304, URZ ;  /* 0x0000030406367897 */ /* 0x000fe2000fffe03f */
[----:B------:R2:W-:Y:S01]  /*4740*/  STL [R1+0x1fc], R6 ;  /* 0x0001fc0601007387 */ /* 0x0005e20000100800 */
[----:B------:R-:W-:Y:S01]  /*4750*/  UIADD3.64 UR58, UR6, 0x384, URZ ;  /* 0x00000384063a7897 */ /* 0x000fe2000fffe03f */
[----:B0-----:R-:W-:Y:S02]  /*4760*/  SHF.R.S32.HI R168, RZ, 0x1f, R141 ;  /* 0x0000001fffa87819 */ /* 0x001fe4000001148d */
[-C--:B-1----:R-:W-:Y:S02]  /*4770*/  IADD3 R5, P0, R8, R41.reuse, RZ ;  /* 0x0000002908057210 */ /* 0x082fe40007f1e0ff */
[----:B--2---:R-:W-:-:S03]  /*4780*/  IADD3 R6, P1, R14, R41, RZ ;  /* 0x000000290e067210 */ /* 0x004fc60007f3e0ff */
[----:B------:R0:W-:Y:S04]  /*4790*/  STL [R1+0x208], R5 ;  /* 0x0002080501007387 */ /* 0x0001e80000100800 */
[----:B------:R1:W-:Y:S04]  /*47a0*/  STL [R1+0x218], R6 ;  /* 0x0002180601007387 */ /* 0x0003e80000100800 */
[----:B------:R2:W-:Y:S01]  /*47b0*/  STL [R1+0x220], R7 ;  /* 0x0002200701007387 */ /* 0x0005e20000100800 */
[----:B0-----:R-:W-:Y:S01]  /*47c0*/  IMAD R5, R45, 0x10, R0 ;  /* 0x000000102d057824 */ /* 0x001fe200078e0200 */
[----:B-1----:R-:W-:-:S02]  /*47d0*/  LEA.HI.X.SX32 R6, R8, R43, 0x1, P0 ;  /* 0x0000002b08067211 */ /* 0x002fc400000f0eff */
[-C--:B------:R-:W-:Y:S02]  /*47e0*/  LEA.HI.X.SX32 R8, R15, R43.reuse, 0x1, P2 ;  /* 0x0000002b0f087211 */ /* 0x080fe400010f0eff */
[----:B--2---:R-:W-:Y:S01]  /*47f0*/  LEA.HI.X.SX32 R7, R14, R43, 0x1, P1 ;  /* 0x0000002b0e077211 */ /* 0x004fe200008f0eff */
[----:B------:R0:W-:Y:S01]  /*4800*/  STL [R1+0x204], R6 ;  /* 0x0002040601007387 */ /* 0x0001e20000100800 */
[----:B------:R-:W-:-:S03]  /*4810*/  IADD3 R14, P2, R18, R41, RZ ;  /* 0x00000029120e7210 */ /* 0x000fc60007f5e0ff */
[----:B------:R1:W-:Y:S01]  /*4820*/  STL [R1+0x214], R7 ;  /* 0x0002140701007387 */ /* 0x0003e20000100800 */
[----:B------:R-:W-:-:S03]  /*4830*/  LEA.HI.X.SX32 R15, R18, R43, 0x1, P2 ;  /* 0x0000002b120f7211 */ /* 0x000fc600010f0eff */
[----:B------:R2:W-:Y:S01]  /*4840*/  STL [R1+0x21c], R8 ;  /* 0x00021c0801007387 */ /* 0x0005e20000100800 */
[----:B0-----:R-:W-:Y:S01]  /*4850*/  IMAD R6, R45, 0x8, R5 ;  /* 0x000000082d067824 */ /* 0x001fe200078e0205 */
[-C--:B-1----:R-:W-:Y:S02]  /*4860*/  IADD3 R7, P0, R16, R41.reuse, RZ ;  /* 0x0000002910077210 */ /* 0x082fe40007f1e0ff */
[----:B--2---:R-:W-:-:S03]  /*4870*/  IADD3 R8, P1, R17, R41, RZ ;  /* 0x0000002911087210 */ /* 0x004fc60007f3e0ff */
[----:B------:R0:W-:Y:S04]  /*4880*/  STL [R1+0x228], R7 ;  /* 0x0002280701007387 */ /* 0x0001e80000100800 */
[----:B------:R1:W-:Y:S04]  /*4890*/  STL [R1+0x238], R8 ;  /* 0x0002380801007387 */ /* 0x0003e80000100800 */
[----:B------:R2:W-:Y:S01]  /*48a0*/  STL [R1+0x240], R14 ;  /* 0x0002400e01007387 */ /* 0x0005e20000100800 */
[----:B0-----:R-:W-:Y:S01]  /*48b0*/  IMAD R7, R45, 0x8, R6 ;  /* 0x000000082d077824 */ /* 0x001fe200078e0206 */
[----:B-1----:R-:W-:-:S02]  /*48c0*/  LEA.HI.X.SX32 R8, R16, R43, 0x1, P0 ;  /* 0x0000002b10087211 */ /* 0x002fc400000f0eff */
[----:B------:R-:W-:Y:S02]  /*48d0*/  IADD3 R16, P2, R21, R41, RZ ;  /* 0x0000002915107210 */ /* 0x000fe40007f5e0ff */
[-C--:B--2---:R-:W-:Y:S01]  /*48e0*/  LEA.HI.X.SX32 R14, R17, R43.reuse, 0x1, P1 ;  /* 0x0000002b110e7211 */ /* 0x084fe200008f0eff */
[----:B------:R0:W-:Y:S01]  /*48f0*/  STL [R1+0x224], R8 ;  /* 0x0002240801007387 */ /* 0x0001e20000100800 */
[----:B------:R-:W-:Y:S02]  /*4900*/  LEA.HI.X.SX32 R17, R21, R43, 0x1, P2 ;  /* 0x0000002b15117211 */ /* 0x000fe400010f0eff */
[-C--:B------:R-:W-:Y:S01]  /*4910*/  IADD3 R18, P2, R24, R41.reuse, RZ ;  /* 0x0000002918127210 */ /* 0x080fe20007f5e0ff */
[----:B------:R1:W-:Y:S04]  /*4920*/  STL [R1+0x234], R14 ;  /* 0x0002340e01007387 */ /* 0x0003e80000100800 */
[----:B------:R2:W-:Y:S01]  /*4930*/  STL [R1+0x23c], R15 ;  /* 0x00023c0f01007387 */ /* 0x0005e20000100800 */
[----:B0-----:R-:W-:Y:S01]  /*4940*/  IMAD R8, R45, 0x10, R7 ;  /* 0x000000102d087824 */ /* 0x001fe200078e0207 */
[----:B-1----:R-:W-:-:S02]  /*4950*/  IADD3 R14, P0, R19, R41, RZ ;  /* 0x00000029130e7210 */ /* 0x002fc40007f1e0ff */
        /* <DEDUP_REMOVED lines=8> */
[----:B------:R0:W-:Y:S04]  /*49e0*/  STL [R1+0x244], R15 ;  /* 0x0002440f01007387 */ /* 0x0001e80000100800 */
        /* <DEDUP_REMOVED lines=9> */
[-C--:B-1----:R-:W-:Y:S01]  /*4a80*/  LEA.HI.X.SX32 R17, R22, R43.reuse, 0x1, P0 ;  /* 0x0000002b16117211 */ /* 0x082fe200000f0eff */
[----:B------:R-:W-:Y:S01]  /*4a90*/  IMAD R22, R227, 0x7, RZ ;  /* 0x00000007e3167824 */ /* 0x000fe200078e02ff */
[----:B--2---:R-:W-:-:S03]  /*4aa0*/  LEA.HI.X.SX32 R18, R23, R43, 0x1, P1 ;  /* 0x0000002b17127211 */ /* 0x004fc600008f0eff */
[----:B------:R0:W-:Y:S01]  /*4ab0*/  STL [R1+0x264], R17 ;  /* 0x0002641101007387 */ /* 0x0001e20000100800 */
[-C--:B------:R-:W-:Y:S01]  /*4ac0*/  IADD3 R20, P1, R2, R41.reuse, RZ ;  /* 0x0000002902147210 */ /* 0x080fe20007f3e0ff */
[----:B------:R-:W-:Y:S01]  /*4ad0*/  IMAD.SHL.U32 R23, R227, 0x8, RZ ;  /* 0x00000008e3177824 */ /* 0x000fe200078e00ff */
[----:B------:R-:W-:Y:S01]  /*4ae0*/  SHF.R.S32.HI R151, RZ, 0x1f, R22 ;  /* 0x0000001fff977819 */ /* 0x000fe20000011416 */
[----:B------:R1:W-:Y:S03]  /*4af0*/  STL [R1+0x274], R18 ;  /* 0x0002741201007387 */ /* 0x0003e60000100800 */
[----:B------:R-:W-:Y:S01]  /*4b00*/  SHF.R.S32.HI R152, RZ, 0x1f, R23 ;  /* 0x0000001fff987819 */ /* 0x000fe20000011417 */
[----:B------:R2:W-:Y:S01]  /*4b10*/  STL [R1+0x27c], R19 ;  /* 0x00027c1301007387 */ /* 0x0005e20000100800 */
[----:B0-----:R-:W-:Y:S01]  /*4b20*/  IMAD R17, R45, 0x8, R16 ;  /* 0x000000082d117824 */ /* 0x001fe200078e0210 */
[----:B-1----:R-:W-:-:S02]  /*4b30*/  IADD3 R18, P0, R25, R41, RZ ;  /* 0x0000002919127210 */ /* 0x002fc40007f1e0ff */
[----:B--2---:R-:W-:-:S03]  /*4b40*/  IADD3 R19, P2, R3, R41, RZ ;  /* 0x0000002903137210 */ /* 0x004fc60007f5e0ff */
[----:B------:R0:W-:Y:S01]  /*4b50*/  STL [R1+0x288], R18 ;  /* 0x0002881201007387 */ /* 0x0001e20000100800 */
[----:B------:R-:W-:Y:S02]  /*4b60*/  LEA.HI.X.SX32 R21, R25, R43, 0x1, P0 ;  /* 0x0000002b19157211 */ /* 0x000fe400000f0eff */
[----:B------:R-:W-:Y:S01]  /*4b70*/  CS2R R24, SRZ ;  /* 0x0000000000187805 */ /* 0x000fe2000001ff00 */
[----:B------:R1:W-:Y:S04]  /*4b80*/  STL [R1+0x298], R20 ;  /* 0x0002981401007387 */ /* 0x0003e80000100800 */
[----:B------:R2:W-:Y:S01]  /*4b90*/  STL [R1+0x2a0], R19 ;  /* 0x0002a01301007387 */ /* 0x0005e20000100800 */
[----:B0-----:R-:W-:-:S03]  /*4ba0*/  IMAD R18, R45, 0x8, R17 ;  /* 0x000000082d127824 */ /* 0x001fc600078e0211 */
[----:B------:R0:W-:Y:S01]  /*4bb0*/  STL [R1+0x284], R21 ;  /* 0x0002841501007387 */ /* 0x0001e20000100800 */
[-C--:B-1----:R-:W-:Y:S01]  /*4bc0*/  LEA.HI.X.SX32 R20, R2, R43.reuse, 0x1, P1 ;  /* 0x0000002b02147211 */ /* 0x082fe200008f0eff */
[----:B------:R-:W-:Y:S01]  /*4bd0*/  IMAD R2, R45, 0x10, R18 ;  /* 0x000000102d027824 */ /* 0x000fe200078e0212 */
[----:B--2---:R-:W-:-:S03]  /*4be0*/  LEA.HI.X.SX32 R19, R3, R43, 0x1, P2 ;  /* 0x0000002b03137211 */ /* 0x004fc600010f0eff */
[----:B------:R1:W-:Y:S01]  /*4bf0*/  STL [R1+0x294], R20 ;  /* 0x0002941401007387 */ /* 0x0003e20000100800 */
[----:B------:R-:W-:Y:S02]  /*4c00*/  IADD3 R3, P0, R0, R41, RZ ;  /* 0x0000002900037210 */ /* 0x000fe40007f1e0ff */
[----:B0-----:R-:W-:Y:S01]  /*4c10*/  LOP3.LUT R21, R4, 0x30, RZ, 0x3c, !PT ;  /* 0x0000003004157812 */ /* 0x001fe200078e3cff */
[----:B------:R0:W-:Y:S01]  /*4c20*/  STL [R1+0x29c], R19 ;  /* 0x00029c1301007387 */ /* 0x0001e20000100800 */
[----:B------:R-:W-:-:S03]  /*4c30*/  LEA.HI.X.SX32 R0, R0, R43, 0x1, P0 ;  /* 0x0000002b00007211 */ /* 0x000fc600000f0eff */
[----:B------:R2:W-:Y:S01]  /*4c40*/  STL [R1+0x2a8], R3 ;  /* 0x0002a80301007387 */ /* 0x0005e20000100800 */
[----:B------:R-:W-:Y:S01]  /*4c50*/  IMAD.IADD R21, R176, 0x1, R21 ;  /* 0x00000001b0157824 */ /* 0x000fe200078e0215 */
[-C--:B-1----:R-:W-:Y:S02]  /*4c60*/  IADD3 R20, P1, R5, R41.reuse, RZ ;  /* 0x0000002905147210 */ /* 0x082fe40007f3e0ff */
[----:B0-----:R-:W-:-:S03]  /*4c70*/  IADD3 R19, P2, R6, R41, RZ ;  /* 0x0000002906137210 */ /* 0x001fc60007f5e0ff */
[----:B------:R0:W-:Y:S01]  /*4c80*/  STL [R1+0x2b8], R20 ;  /* 0x0002b81401007387 */ /* 0x0001e20000100800 */
[-C--:B------:R-:W-:Y:S02]  /*4c90*/  LEA.HI.X.SX32 R5, R5, R43.reuse, 0x1, P1 ;  /* 0x0000002b05057211 */ /* 0x080fe400008f0eff */
[----:B------:R-:W-:Y:S01]  /*4ca0*/  LEA.HI.X.SX32 R6, R6, R43, 0x1, P2 ;  /* 0x0000002b06067211 */ /* 0x000fe200010f0eff */
[----:B------:R1:W-:Y:S01]  /*4cb0*/  STL [R1+0x2c0], R19 ;  /* 0x0002c01301007387 */ /* 0x0003e20000100800 */
[----:B--2---:R-:W-:-:S03]  /*4cc0*/  IMAD R3, R45, 0x8, R2 ;  /* 0x000000082d037824 */ /* 0x004fc600078e0202 */
[----:B------:R2:W-:Y:S01]  /*4cd0*/  STL [R1+0x2a4], R0 ;  /* 0x0002a40001007387 */ /* 0x0005e20000100800 */
[----:B0-----:R-:W-:-:S03]  /*4ce0*/  LOP3.LUT R20, R4, 0x20, RZ, 0x3c, !PT ;  /* 0x0000002004147812 */ /* 0x001fc600078e3cff */
[----:B------:R0:W-:Y:S01]  /*4cf0*/  STL [R1+0x2b4], R5 ;  /* 0x0002b40501007387 */ /* 0x0001e20000100800 */
[-C--:B-1----:R-:W-:Y:S01]  /*4d00*/  IADD3 R19, P2, R14, R41.reuse, RZ ;  /* 0x000000290e137210 */ /* 0x082fe20007f5e0ff */
[----:B------:R-:W-:Y:S02]  /*4d10*/  IMAD.IADD R20, R176, 0x1, R20 ;  /* 0x00000001b0147824 */ /* 0x000fe400078e0214 */
[----:B------:R1:W-:Y:S01]  /*4d20*/  STL [R1+0x2bc], R6 ;  /* 0x0002bc0601007387 */ /* 0x0003e20000100800 */
[----:B--2---:R-:W-:Y:S01]  /*4d30*/  IMAD R0, R45, 0x8, R3 ;  /* 0x000000082d007824 */ /* 0x004fe200078e0203 */
[-C--:B0-----:R-:W-:Y:S02]  /*4d40*/  IADD3 R5, P0, R7, R41.reuse, RZ ;  /* 0x0000002907057210 */ /* 0x081fe40007f1e0ff */
[----:B-1----:R-:W-:-:S03]  /*4d50*/  IADD3 R6, P1, R8, R41, RZ ;  /* 0x0000002908067210 */ /* 0x002fc60007f3e0ff */
[----:B------:R0:W-:Y:S04]  /*4d60*/  STL [R1+0x2c8], R5 ;  /* 0x0002c80501007387 */ /* 0x0001e80000100800 */
[----:B------:R1:W-:Y:S04]  /*4d70*/  STL [R1+0x2d8], R6 ;  /* 0x0002d80601007387 */ /* 0x0003e80000100800 */
[----:B------:R2:W-:Y:S01]  /*4d80*/  STL [R1+0x2e0], R19 ;  /* 0x0002e01301007387 */ /* 0x0005e20000100800 */
[----:B0-----:R-:W-:Y:S01]  /*4d90*/  IMAD R5, R45, 0x10, R0 ;  /* 0x000000102d057824 */ /* 0x001fe200078e0200 */
[----:B-1----:R-:W-:-:S02]  /*4da0*/  LEA.HI.X.SX32 R6, R7, R43, 0x1, P0 ;  /* 0x0000002b07067211 */ /* 0x002fc400000f0eff */
[-C--:B------:R-:W-:Y:S02]  /*4db0*/  LEA.HI.X.SX32 R7, R8, R43.reuse, 0x1, P1 ;  /* 0x0000002b08077211 */ /* 0x080fe400008f0eff */
[----:B------:R-:W-:Y:S01]  /*4dc0*/  LEA.HI.X.SX32 R8, R14, R43, 0x1, P2 ;  /* 0x0000002b0e087211 */ /* 0x000fe200010f0eff */
[----:B------:R0:W-:Y:S01]  /*4dd0*/  STL [R1+0x2c4], R6 ;  /* 0x0002c40601007387 */ /* 0x0001e20000100800 */
[----:B------:R-:W-:Y:S02]  /*4de0*/  IADD3 R14, P2, R17, R41, RZ ;  /* 0x00000029110e7210 */ /* 0x000fe40007f5e0ff */
[----:B--2---:R-:W-:Y:S01]  /*4df0*/  LOP3.LUT R19, R4, 0x10, RZ, 0x3c, !PT ;  /* 0x0000001004137812 */ /* 0x004fe200078e3cff */
[----:B------:R1:W-:Y:S04]  /*4e00*/  STL [R1+0x2d4], R7 ;  /* 0x0002d40701007387 */ /* 0x0003e80000100800 */
[----:B------:R2:W-:Y:S01]  /*4e10*/  STL [R1+0x2dc], R8 ;  /* 0x0002dc0801007387 */ /* 0x0005e20000100800 */
[----:B------:R-:W-:-:S02]  /*4e20*/  IMAD.IADD R19, R176, 0x1, R19 ;  /* 0x00000001b0137824 */ /* 0x000fc400078e0213 */
        /* <DEDUP_REMOVED lines=12> */
[----:B------:R1:W-:Y:S04]  /*4ef0*/  STL [R1+0x2f4], R14 ;  /* 0x0002f40e01007387 */ /* 0x0003e80000100800 */
[----:B------:R2:W-:Y:S01]  /*4f00*/  STL [R1+0x2fc], R15 ;  /* 0x0002fc0f01007387 */ /* 0x0005e20000100800 */
[----:B0-----:R-:W-:Y:S01]  /*4f10*/  IMAD R8, R45, 0x10, R7 ;  /* 0x000000102d087824 */ /* 0x001fe200078e0207 */
[-C--:B-1----:R-:W-:Y:S02]  /*4f20*/  IADD3 R14, P0, R18, R41.reuse, RZ ;  /* 0x00000029120e7210 */ /* 0x082fe40007f1e0ff */
[----:B--2---:R-:W-:-:S03]  /*4f30*/  IADD3 R15, P2, R3, R41, RZ ;  /* 0x00000029030f7210 */ /* 0x004fc60007f5e0ff */
[----:B------:R0:W-:Y:S01]  /*4f40*/  STL [R1+0x308], R14 ;  /* 0x0003080e01007387 */ /* 0x0001e20000100800 */
[----:B------:R-:W-:Y:S01]  /*4f50*/  LEA.HI.X.SX32 R17, R18, R43, 0x1, P0 ;  /* 0x0000002b12117211 */ /* 0x000fe200000f0eff */
[----:B------:R-:W-:Y:S02]  /*4f60*/  IMAD.IADD R18, R176, 0x1, R4 ;  /* 0x00000001b0127824 */ /* 0x000fe400078e0204 */
        /* <DEDUP_REMOVED lines=8> */
[C---:B------:R-:W-:Y:S01]  /*4ff0*/  IADD3 R3, P0, R0.reuse, R41, RZ ;  /* 0x0000002900037210 */ /* 0x040fe20007f1e0ff */
[----:B0-----:R-:W-:Y:S02]  /*5000*/  IMAD R17, R227, 0x6, RZ ;  /* 0x00000006e3117824 */ /* 0x001fe400078e02ff */
[----:B------:R0:W-:Y:S01]  /*5010*/  STL [R1+0x31c], R15 ;  /* 0x00031c0f01007387 */ /* 0x0001e20000100800 */
[----:B------:R-:W-:-:S03]  /*5020*/  LEA.HI.X.SX32 R0, R0, R43, 0x1, P0 ;  /* 0x0000002b00007211 */ /* 0x000fc600000f0eff */
[----:B------:R2:W-:Y:S01]  /*5030*/  STL [R1+0x328], R3 ;  /* 0x0003280301007387 */ /* 0x0005e20000100800 */
[----:B------:R-:W-:Y:S02]  /*5040*/  SHF.R.S32.HI R150, RZ, 0x1f, R17 ;  /* 0x0000001fff967819 */ /* 0x000fe40000011411 */
[CC--:B-1----:R-:W-:Y:S02]  /*5050*/  IADD3 R16, P1, R5.reuse, R41.reuse, RZ ;  /* 0x0000002905107210 */ /* 0x0c2fe40007f3e0ff */
[C---:B0-----:R-:W-:Y:S02]  /*5060*/  IADD3 R15, P2, R6.reuse, R41, RZ ;  /* 0x00000029060f7210 */ /* 0x041fe40007f5e0ff */
[-C--:B------:R-:W-:Y:S01]  /*5070*/  LEA.HI.X.SX32 R5, R5, R43.reuse, 0x1, P1 ;  /* 0x0000002b05057211 */ /* 0x080fe200008f0eff */
[----:B------:R0:W-:Y:S01]  /*5080*/  STL [R1+0x338], R16 ;  /* 0x0003381001007387 */ /* 0x0001e20000100800 */
[----:B------:R-:W-:Y:S01]  /*5090*/  LEA.HI.X.SX32 R6, R6, R43, 0x1, P2 ;  /* 0x0000002b06067211 */ /* 0x000fe200010f0eff */
[----:B--2---:R-:W-:-:S02]  /*50a0*/  IMAD R3, R45, 0x10, R2 ;  /* 0x000000102d037824 */ /* 0x004fc400078e0202 */
[----:B------:R1:W-:Y:S04]  /*50b0*/  STL [R1+0x340], R15 ;  /* 0x0003400f01007387 */ /* 0x0003e80000100800 */
[----:B------:R2:W-:Y:S01]  /*50c0*/  STL [R1+0x324], R0 ;  /* 0x0003240001007387 */ /* 0x0005e20000100800 */
[----:B0-----:R-:W-:-:S03]  /*50d0*/  IMAD.MOV.U32 R16, RZ, RZ, -0x800000 ;  /* 0xff800000ff107424 */ /* 0x001fc600078e00ff */
[----:B------:R0:W-:Y:S01]  /*50e0*/  STL [R1+0x334], R5 ;  /* 0x0003340501007387 */ /* 0x0001e20000100800 */
[----:B-1----:R-:W-:-:S03]  /*50f0*/  IADD3 R15, P2, R14, R41, RZ ;  /* 0x000000290e0f7210 */ /* 0x002fc60007f5e0ff */
        /* <DEDUP_REMOVED lines=12> */
[-C--:B------:R-:W-:Y:S01]  /*51c0*/  IADD3 R14, P2, R0, R41.reuse, RZ ;  /* 0x00000029000e7210 */ /* 0x080fe20007f5e0ff */
[----:B--2---:R-:W-:Y:S02]  /*51d0*/  IMAD.MOV.U32 R15, RZ, RZ, RZ ;  /* 0x000000ffff0f7224 */ /* 0x004fe400078e00ff */
        /* <DEDUP_REMOVED lines=13> */
[----:B------:R-:W-:Y:S01]  /*52b0*/  IMAD R0, R45, 0x8, R7 ;  /* 0x000000082d007824 */ /* 0x000fe200078e0207 */
[----:B------:R-:W-:Y:S01]  /*52c0*/  CS2R R44, SRZ ;  /* 0x00000000002c7805 */ /* 0x000fe2000001ff00 */
[----:B--2---:R-:W-:Y:S01]  /*52d0*/  IMAD R14, R227, 0x5, RZ ;  /* 0x00000005e30e7824 */ /* 0x004fe200078e02ff */
[----:B------:R1:W-:Y:S04]  /*52e0*/  STL [R1+0x374], R2 ;  /* 0x0003740201007387 */ /* 0x0003e80000100800 */
[----:B------:R2:W-:Y:S01]  /*52f0*/  STL [R1+0x37c], R3 ;  /* 0x00037c0301007387 */ /* 0x0005e20000100800 */
[----:B0-----:R-:W-:-:S02]  /*5300*/  IADD3 R8, P1, R6, R41, RZ ;  /* 0x0000002906087210 */ /* 0x001fc40007f3e0ff */
[-C--:B-1----:R-:W-:Y:S02]  /*5310*/  IADD3 R2, P0, R5, R41.reuse, RZ ;  /* 0x0000002905027210 */ /* 0x082fe40007f1e0ff */
[----:B--2---:R-:W-:-:S03]  /*5320*/  IADD3 R3, P2, R7, R41, RZ ;  /* 0x0000002907037210 */ /* 0x004fc60007f5e0ff */
[----:B------:R0:W-:Y:S01]  /*5330*/  STL [R1+0x388], R2 ;  /* 0x0003880201007387 */ /* 0x0001e20000100800 */
[----:B------:R-:W-:Y:S02]  /*5340*/  LEA.HI.X.SX32 R5, R5, R43, 0x1, P0 ;  /* 0x0000002b05057211 */ /* 0x000fe400000f0eff */
[----:B------:R-:W-:Y:S01]  /*5350*/  LOP3.LUT P0, RZ, R177, 0x1, RZ, 0xc0, !PT ;  /* 0x00000001b1ff7812 */ /* 0x000fe2000780c0ff */
[----:B------:R-:W-:Y:S04]  /*5360*/  STL [R1+0x398], R8 ;  /* 0x0003980801007387 */ /* 0x000fe80000100800 */
[----:B------:R1:W-:Y:S01]  /*5370*/  STL [R1+0x3a0], R3 ;  /* 0x0003a00301007387 */ /* 0x0003e20000100800 */
[----:B0-----:R-:W-:Y:S02]  /*5380*/  IADD3 R2, P3, R0, R41, RZ ;  /* 0x0000002900027210 */ /* 0x001fe40007f7e0ff */
[----:B------:R-:W-:-:S02]  /*5390*/  CS2R R40, SRZ ;  /* 0x0000000000287805 */ /* 0x000fc4000001ff00 */
[-C--:B------:R-:W-:Y:S01]  /*53a0*/  LEA.HI.X.SX32 R0, R0, R43.reuse, 0x1, P3 ;  /* 0x0000002b00007211 */ /* 0x080fe200018f0eff */
[----:B------:R0:W-:Y:S01]  /*53b0*/  STL [R1+0x3a8], R2 ;  /* 0x0003a80201007387 */ /* 0x0001e20000100800 */
[----:B------:R-:W-:Y:S02]  /*53c0*/  LOP3.LUT P3, RZ, R177, 0x2, RZ, 0xc0, !PT ;  /* 0x00000002b1ff7812 */ /* 0x000fe4000786c0ff */
[-C--:B-1----:R-:W-:Y:S01]  /*53d0*/  LEA.HI.X.SX32 R3, R6, R43.reuse, 0x1, P1 ;  /* 0x0000002b06037211 */ /* 0x082fe200008f0eff */
[----:B------:R1:W-:Y:S01]  /*53e0*/  STL [R1+0x384], R5 ;  /* 0x0003840501007387 */ /* 0x0003e20000100800 */
[C---:B------:R-:W-:Y:S02]  /*53f0*/  LOP3.LUT R8, R4.reuse, 0x40, RZ, 0x3c, !PT ;  /* 0x0000004004087812 */ /* 0x040fe400078e3cff */
[----:B------:R-:W-:Y:S01]  /*5400*/  LOP3.LUT R6, R4, 0x60, RZ, 0x3c, !PT ;  /* 0x0000006004067812 */ /* 0x000fe200078e3cff */
[----:B------:R2:W-:Y:S01]  /*5410*/  STL [R1+0x394], R3 ;  /* 0x0003940301007387 */ /* 0x0005e20000100800 */
[----:B------:R-:W-:Y:S01]  /*5420*/  SEL R215, R215, 0x1054, !P3 ;  /* 0x00001054d7d77807 */ /* 0x000fe20005800000 */
[C---:B------:R-:W-:Y:S01]  /*5430*/  IMAD.IADD R8, R176.reuse, 0x1, R8 ;  /* 0x00000001b0087824 */ /* 0x040fe200078e0208 */
[----:B0-----:R-:W-:Y:S01]  /*5440*/  LEA.HI.X.SX32 R2, R7, R43, 0x1, P2 ;  /* 0x0000002b07027211 */ /* 0x001fe200010f0eff */
[----:B------:R-:W-:Y:S01]  /*5450*/  IMAD.IADD R6, R176, 0x1, R6 ;  /* 0x00000001b0067824 */ /* 0x000fe200078e0206 */
[----:B------:R-:W-:-:S02]  /*5460*/  LOP3.LUT R7, R4, 0x50, RZ, 0x3c, !PT ;  /* 0x0000005004077812 */ /* 0x000fc400078e3cff */
[----:B------:R-:W-:Y:S02]  /*5470*/  CS2R R42, SRZ ;  /* 0x00000000002a7805 */ /* 0x000fe4000001ff00 */
[----:B-1----:R-:W-:Y:S01]  /*5480*/  LOP3.LUT R5, R4, 0x70, RZ, 0x3c, !PT ;  /* 0x0000007004057812 */ /* 0x002fe200078e3cff */
[----:B------:R0:W-:Y:S01]  /*5490*/  STL [R1+0x39c], R2 ;  /* 0x00039c0201007387 */ /* 0x0001e20000100800 */
[----:B------:R-:W-:Y:S01]  /*54a0*/  LOP3.LUT R4, R149, 0x90, RZ, 0xc0, !PT ;  /* 0x0000009095047812 */ /* 0x000fe200078ec0ff */
[----:B--2---:R-:W-:Y:S01]  /*54b0*/  IMAD.SHL.U32 R3, R227, 0x4, RZ ;  /* 0x00000004e3037824 */ /* 0x004fe200078e00ff */
[----:B------:R-:W-:Y:S01]  /*54c0*/  SEL R213, R213, 0x3276, !P3 ;  /* 0x00003276d5d57807 */ /* 0x000fe20005800000 */
[C---:B------:R-:W-:Y:S01]  /*54d0*/  IMAD.IADD R7, R176.reuse, 0x1, R7 ;  /* 0x00000001b0077824 */ /* 0x040fe200078e0207 */
[CC--:B------:R-:W-:Y:S01]  /*54e0*/  IADD3 R231, P3, R235.reuse, R10.reuse, RZ ;  /* 0x0000000aebe77210 */ /* 0x0c0fe20007f7e0ff */
[----:B------:R-:W-:Y:S01]  /*54f0*/  IMAD.IADD R5, R176, 0x1, R5 ;  /* 0x00000001b0057824 */ /* 0x000fe200078e0205 */
[----:B------:R-:W-:Y:S01]  /*5500*/  LOP3.LUT R4, R4, 0x7f, R177, 0x78, !PT ;  /* 0x0000007f04047812 */ /* 0x000fe200078e78b1 */
[----:B------:R1:W-:Y:S01]  /*5510*/  STL [R1+0x3a4], R0 ;  /* 0x0003a40001007387 */ /* 0x0003e20000100800 */
[-C--:B------:R-:W-:Y:S01]  /*5520*/  IADD3 R235, P6, R235, R11.reuse, RZ ;  /* 0x0000000bebeb7210 */ /* 0x080fe20007fde0ff */
[----:B------:R-:W-:Y:S01]  /*5530*/  IMAD.X R229, R233, 0x1, R12, P3 ;  /* 0x00000001e9e57824 */ /* 0x000fe200018e060c */
[----:B------:R-:W-:Y:S01]  /*5540*/  SHF.R.S32.HI R249, RZ, 0x1f, R3 ;  /* 0x0000001ffff97819 */ /* 0x000fe20000011403 */
[----:B------:R-:W-:Y:S01]  /*5550*/  IMAD.IADD R4, R176, 0x1, R4 ;  /* 0x00000001b0047824 */ /* 0x000fe200078e0204 */
[-C--:B------:R-:W-:Y:S01]  /*5560*/  IADD3 R247, P3, R3, R10.reuse, RZ ;  /* 0x0000000a03f77210 */ /* 0x080fe20007f7e0ff */
[--C-:B------:R-:W-:Y:S01]  /*5570*/  IMAD.X R233, R233, 0x1, R13.reuse, P6 ;  /* 0x00000001e9e97824 */ /* 0x100fe200030e060d */
[-C--:B------:R-:W-:Y:S01]  /*5580*/  IADD3 R176, P6, R3, R11.reuse, RZ ;  /* 0x0000000b03b07210 */ /* 0x080fe20007fde0ff */
[----:B0-----:R-:W-:Y:S01]  /*5590*/  IMAD.MOV.U32 R2, RZ, RZ, RZ ;  /* 0x000000ffff027224 */ /* 0x001fe200078e00ff */
[C---:B------:R-:W-:Y:S01]  /*55a0*/  IADD3 R3, P4, R14.reuse, R10, RZ ;  /* 0x0000000a0e037210 */ /* 0x040fe20007f9e0ff */
[C---:B------:R-:W-:Y:S01]  /*55b0*/  IMAD.X R245, R249.reuse, 0x1, R12, P3 ;  /* 0x00000001f9f57824 */ /* 0x040fe200018e060c */
[----:B------:R-:W-:Y:S01]  /*55c0*/  SHF.R.S32.HI R149, RZ, 0x1f, R14 ;  /* 0x0000001fff957819 */ /* 0x000fe2000001140e */
[----:B------:R0:W-:Y:S01]  /*55d0*/  STL [R1], R176 ;  /* 0x000000b001007387 */ /* 0x0001e20000100800 */
[----:B------:R-:W-:Y:S01]  /*55e0*/  IADD3 R14, P5, R14, R11, RZ ;  /* 0x0000000b0e0e7210 */ /* 0x000fe20007fbe0ff */
[----:B------:R-:W-:Y:S01]  /*55f0*/  IMAD.X R249, R249, 0x1, R13, P6 ;  /* 0x00000001f9f97824 */ /* 0x000fe200030e060d */
[-C--:B------:R-:W-:Y:S01]  /*5600*/  IADD3 R223, P2, R10, R227.reuse, RZ ;  /* 0x000000e30adf7210 */ /* 0x080fe20007f5e0ff */
[----:B------:R2:W-:Y:S01]  /*5610*/  STL [R1+0x8], R3 ;  /* 0x0000080301007387 */ /* 0x0005e20000100800 */
[----:B------:R-:W-:Y:S01]  /*5620*/  IADD3 R227, P1, R11, R227, RZ ;  /* 0x000000e30be37210 */ /* 0x000fe20007f3e0ff */
[----:B-1----:R-:W-:-:S02]  /*5630*/  IMAD.MOV.U32 R0, RZ, RZ, RZ ;  /* 0x000000ffff007224 */ /* 0x002fc400078e00ff */
[----:B------:R1:W-:Y:S01]  /*5640*/  STL [R1+0x10], R14 ;  /* 0x0000100e01007387 */ /* 0x0003e20000100800 */
[--C-:B------:R-:W-:Y:S02]  /*5650*/  IMAD.X R221, R225, 0x1, R12.reuse, P2 ;  /* 0x00000001e1dd7824 */ /* 0x100fe400010e060c */
[----:B0-----:R-:W-:Y:S02]  /*5660*/  IMAD.X R176, R149, 0x1, R12, P4 ;  /* 0x0000000195b07824 */ /* 0x001fe400020e060c */
[----:B------:R-:W-:Y:S01]  /*5670*/  IMAD.X R225, R225, 0x1, R13, P1 ;  /* 0x00000001e1e17824 */ /* 0x000fe200008e060d */
[C---:B--2---:R-:W-:Y:S02]  /*5680*/  IADD3 R3, P3, R17.reuse, R10, RZ ;  /* 0x0000000a11037210 */ /* 0x044fe40007f7e0ff */
[----:B-1----:R-:W-:-:S03]  /*5690*/  IADD3 R14, P6, R17, R11, RZ ;  /* 0x0000000b110e7210 */ /* 0x002fc60007fde0ff */
[----:B------:R0:W-:Y:S01]  /*56a0*/  STL [R1+0x18], R3 ;  /* 0x0000180301007387 */ /* 0x0001e20000100800 */
[----:B------:R-:W-:-:S03]  /*56b0*/  IADD3 R17, P4, R22, R10, RZ ;  /* 0x0000000a16117210 */ /* 0x000fc60007f9e0ff */
[----:B------:R-:W-:Y:S04]  /*56c0*/  STL [R1+0x4], R176 ;  /* 0x000004b001007387 */ /* 0x000fe80000100800 */
[----:B------:R1:W-:Y:S01]  /*56d0*/  STL [R1+0x20], R14 ;  /* 0x0000200e01007387 */ /* 0x0003e20000100800 */
[----:B0-----:R-:W-:-:S05]  /*56e0*/  IMAD.X R3, R149, 0x1, R13, P5 ;  /* 0x0000000195037824 */ /* 0x001fca00028e060d */
[----:B------:R0:W-:Y:S01]  /*56f0*/  STL [R1+0xc], R3 ;  /* 0x00000c0301007387 */ /* 0x0001e20000100800 */
[----:B-1----:R-:W-:-:S03]  /*5700*/  IMAD.X R14, R150, 0x1, R12, P3 ;  /* 0x00000001960e7824 */ /* 0x002fc600018e060c */
[----:B------:R1:W-:Y:S04]  /*5710*/  STL [R1+0x28], R17 ;  /* 0x0000281101007387 */ /* 0x0003e80000100800 */
[----:B------:R2:W-:Y:S01]  /*5720*/  STL [R1+0x14], R14 ;  /* 0x0000140e01007387 */ /* 0x0005e20000100800 */
[----:B0-----:R-:W-:Y:S01]  /*5730*/  IADD3 R3, P5, R22, R11, RZ ;  /* 0x0000000b16037210 */ /* 0x001fe20007fbe0ff */
[----:B-1----:R-:W-:-:S04]  /*5740*/  IMAD.X R17, R150, 0x1, R13, P6 ;  /* 0x0000000196117824 */ /* 0x002fc800030e060d */
[----:B------:R0:W-:Y:S01]  /*5750*/  STL [R1+0x30], R3 ;  /* 0x0000300301007387 */ /* 0x0001e20000100800 */
[----:B--2---:R-:W-:-:S03]  /*5760*/  IADD3 R14, P3, R23, R10, RZ ;  /* 0x0000000a170e7210 */ /* 0x004fc60007f7e0ff */
[----:B------:R1:W-:Y:S04]  /*5770*/  STL [R1+0x1c], R17 ;  /* 0x00001c1101007387 */ /* 0x0003e80000100800 */
[----:B------:R2:W-:Y:S01]  /*5780*/  STL [R1+0x38], R14 ;  /* 0x0000380e01007387 */ /* 0x0005e20000100800 */
[----:B0-----:R-:W-:Y:S01]  /*5790*/  IMAD.X R3, R151, 0x1, R12, P4 ;  /* 0x0000000197037824 */ /* 0x001fe200020e060c */
[----:B-1----:R-:W-:-:S04]  /*57a0*/  IADD3 R17, P6, R23, R11, RZ ;  /* 0x0000000b17117210 */ /* 0x002fc80007fde0ff */
[----:B------:R0:W-:Y:S01]  /*57b0*/  STL [R1+0x24], R3 ;  /* 0x0000240301007387 */ /* 0x0001e20000100800 */
[----:B--2---:R-:W-:-:S03]  /*57c0*/  IMAD.X R14, R151, 0x1, R13, P5 ;  /* 0x00000001970e7824 */ /* 0x004fc600028e060d */
[----:B------:R1:W-:Y:S01]  /*57d0*/  STL [R1+0x40], R17 ;  /* 0x0000401101007387 */ /* 0x0003e20000100800 */
[----:B------:R-:W-:-:S03]  /*57e0*/  CS2R R150, SRZ ;  /* 0x0000000000967805 */ /* 0x000fc6000001ff00 */
        /* <DEDUP_REMOVED lines=11> */
[----:B------:R1:W-:Y:S04]  /*58a0*/  STL [R1+0x58], R17 ;  /* 0x0000581101007387 */ /* 0x0003e80000100800 */
[----:B------:R2:W-:Y:S01]  /*58b0*/  STL [R1+0x44], R14 ;  /* 0x0000440e01007387 */ /* 0x0005e20000100800 */
[----:B0-----:R-:W-:Y:S02]  /*58c0*/  IADD3 R3, P6, R127, R11, RZ ;  /* 0x0000000b7f037210 */ /* 0x001fe40007fde0ff */
[----:B------:R-:W-:Y:S01]  /*58d0*/  CS2R R126, SRZ ;  /* 0x00000000007e7805 */ /* 0x000fe2000001ff00 */
[----:B-1----:R-:W-:Y:S02]  /*58e0*/  IMAD.X R17, R153, 0x1, R13, P5 ;  /* 0x0000000199117824 */ /* 0x002fe400028e060d */
        /* <DEDUP_REMOVED lines=10> */
[----:B0-----:R-:W-:Y:S01]  /*5990*/  IADD3 R3, P3, R129, R10, RZ ;  /* 0x0000000a81037210 */ /* 0x001fe20007f7e0ff */
[----:B-1----:R-:W-:-:S04]  /*59a0*/  IMAD.X R17, R155, 0x1, R12, P4 ;  /* 0x000000019b117824 */ /* 0x002fc800020e060c */
[----:B------:R0:W-:Y:S01]  /*59b0*/  STL [R1+0x78], R3 ;  /* 0x0000780301007387 */ /* 0x0001e20000100800 */
[----:B--2---:R-:W-:-:S03]  /*59c0*/  IADD3 R14, P6, R129, R11, RZ ;  /* 0x0000000b810e7210 */ /* 0x004fc60007fde0ff */
[----:B------:R1:W-:Y:S01]  /*59d0*/  STL [R1+0x64], R17 ;  /* 0x0000641101007387 */ /* 0x0003e20000100800 */
[----:B------:R-:W-:-:S03]  /*59e0*/  CS2R R128, SRZ ;  /* 0x0000000000807805 */ /* 0x000fc6000001ff00 */
        /* <DEDUP_REMOVED lines=16> */
[----:B------:R-:W-:Y:S01]  /*5af0*/  CS2R R130, SRZ ;  /* 0x0000000000827805 */ /* 0x000fe2000001ff00 */
[----:B--2---:R-:W-:Y:S02]  /*5b00*/  IMAD.X R14, R157, 0x1, R13, P5 ;  /* 0x000000019d0e7824 */ /* 0x004fe400028e060d */
        /* <DEDUP_REMOVED lines=102> */
[----:B------:R-:W-:Y:S04]  /*6170*/  STL [R1+0x160], R17 ;  /* 0x0001601101007387 */ /* 0x000fe80000100800 */
[----:B------:R-:W-:Y:S01]  /*6180*/  STL [R1+0x14c], R14 ;  /* 0x00014c0e01007387 */ /* 0x000fe20000100800 */
[----:B0-----:R-:W-:-:S05]  /*6190*/  IADD3 R3, P4, R144, R10, RZ ;  /* 0x0000000a90037210 */ /* 0x001fca0007f9e0ff */
[----:B------:R0:W-:Y:S02]  /*61a0*/  STL [R1+0x168], R3 ;  /* 0x0001680301007387 */ /* 0x0001e40000100800 */
[----:B0-----:R-:W-:Y:S01]  /*61b0*/  IMAD.X R3, R170, 0x1, R12, P5 ;  /* 0x00000001aa037824 */ /* 0x001fe200028e060c */
[----:B------:R-:W-:-:S04]  /*61c0*/  IADD3 R14, P5, R144, R11, RZ ;  /* 0x0000000b900e7210 */ /* 0x000fc80007fbe0ff */
[----:B------:R0:W-:Y:S04]  /*61d0*/  STL [R1+0x154], R3 ;  /* 0x0001540301007387 */ /* 0x0001e80000100800 */
[----:B------:R1:W-:Y:S01]  /*61e0*/  STL [R1+0x170], R14 ;  /* 0x0001700e01007387 */ /* 0x0003e20000100800 */
[----:B0-----:R-:W-:Y:S01]  /*61f0*/  IMAD.X R3, R170, 0x1, R13, P3 ;  /* 0x00000001aa037824 */ /* 0x001fe200018e060d */
[----:B-1----:R-:W-:-:S04]  /*6200*/  IADD3 R14, P3, R145, R10, RZ ;  /* 0x0000000a910e7210 */ /* 0x002fc80007f7e0ff */
[----:B------:R0:W-:Y:S04]  /*6210*/  STL [R1+0x15c], R3 ;  /* 0x00015c0301007387 */ /* 0x0001e80000100800 */
[----:B------:R1:W-:Y:S01]  /*6220*/  STL [R1+0x178], R14 ;  /* 0x0001780e01007387 */ /* 0x0003e20000100800 */
[----:B0-----:R-:W-:Y:S01]  /*6230*/  IMAD.X R3, R171, 0x1, R12, P4 ;  /* 0x00000001ab037824 */ /* 0x001fe200020e060c */
[----:B-1----:R-:W-:-:S04]  /*6240*/  IADD3 R14, P4, R145, R11, RZ ;  /* 0x0000000b910e7210 */ /* 0x002fc80007f9e0ff */
[----:B------:R0:W-:Y:S01]  /*6250*/  STL [R1+0x164], R3 ;  /* 0x0001640301007387 */ /* 0x0001e20000100800 */
[----:B------:R-:W-:-:S03]  /*6260*/  CS2R R144, SRZ ;  /* 0x0000000000907805 */ /* 0x000fc6000001ff00 */
[----:B------:R1:W-:Y:S01]  /*6270*/  STL [R1+0x180], R14 ;  /* 0x0001800e01007387 */ /* 0x0003e20000100800 */
[----:B0-----:R-:W-:Y:S01]  /*6280*/  IMAD.X R3, R171, 0x1, R13, P5 ;  /* 0x00000001ab037824 */ /* 0x001fe200028e060d */
[----:B-1----:R-:W-:-:S04]  /*6290*/  IADD3 R14, P5, R146, R10, RZ ;  /* 0x0000000a920e7210 */ /* 0x002fc80007fbe0ff */
        /* <DEDUP_REMOVED lines=10> */
[C---:B0-----:R-:W-:Y:S02]  /*6340*/  IMAD.X R3, R173.reuse, 0x1, R12, P5 ;  /* 0x00000001ad037824 */ /* 0x041fe400028e060c */
[----:B-1----:R-:W-:-:S03]  /*6350*/  IMAD.X R14, R173, 0x1, R13, P3 ;  /* 0x00000001ad0e7824 */ /* 0x002fc600018e060d */
[----:B------:R0:W-:Y:S02]  /*6360*/  STL [R1+0x184], R3 ;  /* 0x0001840301007387 */ /* 0x0001e40000100800 */
[----:B0-----:R-:W-:Y:S02]  /*6370*/  IADD3 R3, P5, R147, R11, RZ ;  /* 0x0000000b93037210 */ /* 0x001fe40007fbe0ff */
[----:B------:R-:W-:-:S03]  /*6380*/  CS2R R146, SRZ ;  /* 0x0000000000927805 */ /* 0x000fc6000001ff00 */
[----:B------:R0:W-:Y:S04]  /*6390*/  STL [R1+0x1a0], R3 ;  /* 0x0001a00301007387 */ /* 0x0001e80000100800 */
[----:B------:R1:W-:Y:S01]  /*63a0*/  STL [R1+0x18c], R14 ;  /* 0x00018c0e01007387 */ /* 0x0003e20000100800 */
[----:B0-----:R-:W-:Y:S01]  /*63b0*/  IADD3 R3, P3, R148, R10, RZ ;  /* 0x0000000a94037210 */ /* 0x001fe20007f7e0ff */
[----:B-1----:R-:W-:-:S04]  /*63c0*/  IMAD.X R14, R174, 0x1, R12, P4 ;  /* 0x00000001ae0e7824 */ /* 0x002fc800020e060c */
[----:B------:R0:W-:Y:S02]  /*63d0*/  STL [R1+0x1a8], R3 ;  /* 0x0001a80301007387 */ /* 0x0001e40000100800 */
[----:B0-----:R-:W-:Y:S02]  /*63e0*/  IADD3 R3, P2, R148, R11, RZ ;  /* 0x0000000b94037210 */ /* 0x001fe40007f5e0ff */
[----:B------:R-:W-:-:S03]  /*63f0*/  CS2R R148, SRZ ;  /* 0x0000000000947805 */ /* 0x000fc6000001ff00 */
[----:B------:R0:W-:Y:S04]  /*6400*/  STL [R1+0x1b0], R3 ;  /* 0x0001b00301007387 */ /* 0x0001e80000100800 */
[----:B------:R1:W-:Y:S01]  /*6410*/  STL [R1+0x194], R14 ;  /* 0x0001940e01007387 */ /* 0x0003e20000100800 */
[----:B0-----:R-:W-:Y:S02]  /*6420*/  IMAD.X R3, R174, 0x1, R13, P5 ;  /* 0x00000001ae037824 */ /* 0x001fe400028e060d */
[----:B-1----:R-:W-:-:S03]  /*6430*/  IMAD.X R14, R175, 0x1, R12, P3 ;  /* 0x00000001af0e7824 */ /* 0x002fc600018e060c */
[----:B------:R0:W-:Y:S04]  /*6440*/  STL [R1+0x19c], R3 ;  /* 0x00019c0301007387 */ /* 0x0001e80000100800 */
[----:B------:R-:W-:Y:S01]  /*6450*/  STL [R1+0x1a4], R14 ;  /* 0x0001a40e01007387 */ /* 0x000fe20000100800 */
[----:B0-----:R-:W-:-:S05]  /*6460*/  IMAD.X R3, R175, 0x1, R13, P2 ;  /* 0x00000001af037824 */ /* 0x001fca00010e060d */
[----:B------:R0:W-:Y:S02]  /*6470*/  STL [R1+0x1ac], R3 ;  /* 0x0001ac0301007387 */ /* 0x0001e40000100800 */
[----:B0-----:R-:W-:-:S07]  /*6480*/  LOP3.LUT R3, R9, 0x1, RZ, 0x3c, !PT ;  /* 0x0000000109037812 */ /* 0x001fce00078e3cff */
.L_x_1:
[----:B------:R-:W2:Y:S04]  /*6490*/  LDL R186, [R1+0x8] ;  /* 0x0000080001ba7983 */ /* 0x000ea80000100800 */
[----:B------:R-:W3:Y:S04]  /*64a0*/  LDL R175, [R1] ;  /* 0x0000000001af7983 */ /* 0x000ee80000100800 */
[----:B------:R-:W4:Y:S04]  /*64b0*/  LDL R174, [R1+0x10] ;  /* 0x0000100001ae7983 */ /* 0x000f280000100800 */
[----:B------:R-:W5:Y:S04]  /*64c0*/  LDL R171, [R1+0x4] ;  /* 0x0000040001ab7983 */ /* 0x000f680000100800 */
[----:B------:R-:W4:Y:S04]  /*64d0*/  LDL R192, [R1+0x18] ;  /* 0x0000180001c07983 */ /* 0x000f280000100800 */
[----:B------:R-:W4:Y:S04]  /*64e0*/  LDL R191, [R1+0xc] ;  /* 0x00000c0001bf7983 */ /* 0x000f280000100800 */
[----:B------:R-:W4:Y:S04]  /*64f0*/  LDL R190, [R1+0x20] ;  /* 0x0000200001be7983 */ /* 0x000f280000100800 */
[----:B------:R-:W4:Y:S04]  /*6500*/  LDL R189, [R1+0x14] ;  /* 0x0000140001bd7983 */ /* 0x000f280000100800 */
[----:B------:R-:W4:Y:S04]  /*6510*/  LDL R183, [R1+0x28] ;  /* 0x0000280001b77983 */ /* 0x000f280000100800 */
[----:B------:R-:W4:Y:S04]  /*6520*/  LDL R188, [R1+0x1c] ;  /* 0x00001c0001bc7983 */ /* 0x000f280000100800 */
[----:B------:R-:W4:Y:S04]  /*6530*/  LDL R182, [R1+0x30] ;  /* 0x0000300001b67983 */ /* 0x000f280000100800 */
[----:B------:R-:W4:Y:S04]  /*6540*/  LDL R187, [R1+0x24] ;  /* 0x0000240001bb7983 */ /* 0x000f280000100800 */
[----:B------:R-:W4:Y:S01]  /*6550*/  LDL R178, [R1+0x38] ;  /* 0x0000380001b27983 */ /* 0x000f220000100800 */
[----:B------:R-:W-:-:S02]  /*6560*/  SHF.R.S32.HI R153, RZ, 0x1f, R2 ;  /* 0x0000001fff997819 */ /* 0x000fc40000011402 */
[C---:B------:R-:W-:Y:S01]  /*6570*/  IADD3 R154, P1, R2.reuse, R10, RZ ;  /* 0x0000000a029a7210 */ /* 0x040fe20007f3e0ff */
[----:B------:R-:W4:Y:S01]  /*6580*/  LDL R194, [R1+0x34] ;  /* 0x0000340001c27983 */ /* 0x000f220000100800 */
[----:B------:R-:W-:-:S03]  /*6590*/  IADD3 R156, P2, R2, R11, RZ ;  /* 0x0000000b029c7210 */ /* 0x000fc60007f5e0ff */
[C---:B------:R-:W-:Y:S01]  /*65a0*/  IMAD.X R155, R153.reuse, 0x1, R12, P1 ;  /* 0x00000001999b7824 */ /* 0x040fe200008e060c */
[C---:B------:R-:W-:Y:S01]  /*65b0*/  IADD3 R158, P1, R2.reuse, R223, RZ ;  /* 0x000000df029e7210 */ /* 0x040fe20007f3e0ff */
[C---:B------:R-:W-:Y:S01]  /*65c0*/  IMAD.X R157, R153.reuse, 0x1, R13, P2 ;  /* 0x00000001999d7824 */ /* 0x040fe200010e060d */
[----:B------:R-:W-:Y:S01]  /*65d0*/  IADD3 R160, P2, R2, R227, RZ ;  /* 0x000000e302a07210 */ /* 0x000fe20007f5e0ff */
[----:B------:R-:W4:Y:S02]  /*65e0*/  LDL R193, [R1+0x3c] ;  /* 0x00003c0001c17983 */ /* 0x000f240000100800 */
[C---:B------:R-:W-:Y:S02]  /*65f0*/  IMAD.X R159, R153.reuse, 0x1, R221, P1 ;  /* 0x00000001999f7824 */ /* 0x040fe400008e06dd */
[----:B------:R0:W4:Y:S01]  /*6600*/  LDG.E.U8 R152, desc[UR60][R154.64] ;  /* 0x0000003c9a987981 */ /* 0x000122000c1e1100 */
[----:B------:R-:W-:-:S03]  /*6610*/  IMAD.X R161, R153, 0x1, R225, P2 ;  /* 0x0000000199a17824 */ /* 0x000fc600010e06e1 */
[----:B------:R1:W4:Y:S04]  /*6620*/  LDG.E.U8 R185, desc[UR60][R158.64] ;  /* 0x0000003c9eb97981 */ /* 0x000328000c1e1100 */
[----:B------:R-:W4:Y:S01]  /*6630*/  LDG.E.U8 R184, desc[UR60][R160.64] ;  /* 0x0000003ca0b87981 */ /* 0x000f22000c1e1100 */
[----:B0-----:R-:W-:-:S03]  /*6640*/  IADD3 R154, P1, R2, R231, RZ ;  /* 0x000000e7029a7210 */ /* 0x001fc60007f3e0ff */
[----:B------:R-:W4:Y:S02]  /*6650*/  LDL R198, [R1+0x78] ;  /* 0x0000780001c67983 */ /* 0x000f240000100800 */
[----:B------:R-:W-:Y:S01]  /*6660*/  IMAD.X R155, R153, 0x1, R229, P1 ;  /* 0x00000001999b7824 */ /* 0x000fe200008e06e5 */
[C---:B------:R-:W-:Y:S01]  /*6670*/  IADD3 R176, P1, R2.reuse, R239, RZ ;  /* 0x000000ef02b07210 */ /* 0x040fe20007f3e0ff */
[----:B------:R-:W4:Y:S01]  /*6680*/  LDG.E.U8 R156, desc[UR60][R156.64] ;  /* 0x0000003c9c9c7981 */ /* 0x000f22000c1e1100 */
[----:B-1----:R-:W-:-:S03]  /*6690*/  IADD3 R158, P2, R2, R235, RZ ;  /* 0x000000eb029e7210 */ /* 0x002fc60007f5e0ff */
[C---:B------:R-:W-:Y:S01]  /*66a0*/  IMAD.X R177, R153.reuse, 0x1, R237, P1 ;  /* 0x0000000199b17824 */ /* 0x040fe200008e06ed */
[C---:B------:R-:W-:Y:S01]  /*66b0*/  IADD3 R172, P1, R2.reuse, R247, RZ ;  /* 0x000000f702ac7210 */ /* 0x040fe20007f3e0ff */
[C---:B------:R-:W-:Y:S01]  /*66c0*/  IMAD.X R159, R153.reuse, 0x1, R233, P2 ;  /* 0x00000001999f7824 */ /* 0x040fe200010e06e9 */
[----:B------:R0:W4:Y:S03]  /*66d0*/  LDG.E.U8 R181, desc[UR60][R154.64] ;  /* 0x0000003c9ab57981 */ /* 0x000126000c1e1100 */
[----:B------:R-:W-:Y:S01]  /*66e0*/  IMAD.X R173, R153, 0x1, R245, P1 ;  /* 0x0000000199ad7824 */ /* 0x000fe200008e06f5 */
[----:B------:R2:W4:Y:S04]  /*66f0*/  LDG.E.U8 R179, desc[UR60][R158.64] ;  /* 0x0000003c9eb37981 */ /* 0x000528000c1e1100 */
[----:B------:R-:W4:Y:S01]  /*6700*/  LDG.E.U8 R176, desc[UR60][R176.64] ;  /* 0x0000003cb0b07981 */ /* 0x000f22000c1e1100 */
[----:B0-----:R-:W-:-:S03]  /*6710*/  IADD3 R154, P2, R2, R243, RZ ;  /* 0x000000f3029a7210 */ /* 0x001fc60007f5e0ff */
[----:B------:R-:W4:Y:S04]  /*6720*/  LDG.E.U8 R172, desc[UR60][R172.64] ;  /* 0x0000003cacac7981 */ /* 0x000f28000c1e1100 */
        /* <DEDUP_REMOVED lines=34> */
[----:B------:R-:W-:-:S02]  /*6950*/  MOV R17, UR51 ;  /* 0x0000003300117c02 */ /* 0x000fc40008000f00 */
[----:B------:R-:W-:Y:S01]  /*6960*/  MOV R22, UR50 ;  /* 0x0000003200167c02 */ /* 0x000fe20008000f00 */
[----:B------:R-:W4:Y:S01]  /*6970*/  LDL R252, [R1+0x1d0] ;  /* 0x0001d00001fc7983 */ /* 0x000f220000100800 */
[----:B------:R-:W-:Y:S02]  /*6980*/  MOV R170, UR49 ;  /* 0x0000003100aa7c02 */ /* 0x000fe40008000f00 */
[----:B------:R-:W-:Y:S01]  /*6990*/  MOV R169, UR48 ;  /* 0x0000003000a97c02 */ /* 0x000fe20008000f00 */
[----:B------:R-:W4:Y:S01]  /*69a0*/  LDL R251, [R1+0x1c4] ;  /* 0x0001c40001fb7983 */ /* 0x000f220000100800 */
[----:B------:R-:W-:Y:S02]  /*69b0*/  MOV R14, UR55 ;  /* 0x00000037000e7c02 */ /* 0x000fe40008000f00 */
[----:B------:R-:W-:Y:S01]  /*69c0*/  MOV R168, UR54 ;  /* 0x0000003600a87c02 */ /* 0x000fe20008000f00 */
[----:B------:R-:W4:Y:S01]  /*69d0*/  LDL R250, [R1+0x1d8] ;  /* 0x0001d80001fa7983 */ /* 0x000f220000100800 */
[----:B--2---:R-:W-:Y:S01]  /*69e0*/  IADD3 R158, P1, R2, R186, RZ ;  /* 0x000000ba029e7210 */ /* 0x004fe20007f3e0ff */
[----:B------:R-:W-:-:S02]  /*69f0*/  IMAD.X R155, R153, 0x1, R241, P2 ;  /* 0x00000001999b7824 */ /* 0x000fc400010e06f1 */
[----:B------:R-:W2:Y:S01]  /*6a00*/  LDL R186, [R1+0x2c] ;  /* 0x00002c0001ba7983 */ /* 0x000ea20000100800 */
[----:B---3--:R-:W-:-:S03]  /*6a10*/  IADD3 R160, P2, R2, R175, RZ ;  /* 0x000000af02a07210 */ /* 0x008fc60007f5e0ff */
[----:B------:R4:W3:Y:S02]  /*6a20*/  LDG.E.U8 R175, desc[UR60][R154.64] ;  /* 0x0000003c9aaf7981 */ /* 0x0008e4000c1e1100 */
[C---:B------:R-:W-:Y:S02]  /*6a30*/  IMAD.X R161, R153.reuse, 0x1, R249, P2 ;  /* 0x0000000199a17824 */ /* 0x040fe400010e06f9 */
[----:B------:R-:W3:Y:S01]  /*6a40*/  LDL R173, [R1+0x50] ;  /* 0x0000500001ad7983 */ /* 0x000ee20000100800 */
[----:B-----5:R-:W-:-:S03]  /*6a50*/  IMAD.X R159, R153, 0x1, R171, P1 ;  /* 0x00000001999f7824 */ /* 0x020fc600008e06ab */
[----:B------:R0:W5:Y:S01]  /*6a60*/  LDG.E.U8 R171, desc[UR60][R160.64] ;  /* 0x0000003ca0ab7981 */ /* 0x000162000c1e1100 */
[----:B----4-:R-:W-:-:S03]  /*6a70*/  IADD3 R154, P2, R2, R174, RZ ;  /* 0x000000ae029a7210 */ /* 0x010fc60007f5e0ff */
[----:B------:R-:W4:Y:S02]  /*6a80*/  LDL R174, [R1+0x48] ;  /* 0x0000480001ae7983 */ /* 0x000f240000100800 */
[----:B------:R-:W-:Y:S02]  /*6a90*/  IMAD.X R155, R153, 0x1, R191, P2 ;  /* 0x00000001999b7824 */ /* 0x000fe400010e06bf */
[----:B------:R1:W5:Y:S01]  /*6aa0*/  LDG.E.U8 R165, desc[UR60][R158.64] ;  /* 0x0000003c9ea57981 */ /* 0x000362000c1e1100 */
[----:B0-----:R-:W-:-:S03]  /*6ab0*/  IADD3 R160, P1, R2, R192, RZ ;  /* 0x000000c002a07210 */ /* 0x001fc60007f3e0ff */
[----:B------:R-:W5:Y:S02]  /*6ac0*/  LDL R192, [R1+0x44] ;  /* 0x0000440001c07983 */ /* 0x000f640000100800 */
[----:B------:R-:W-:Y:S02]  /*6ad0*/  IMAD.X R161, R153, 0x1, R189, P1 ;  /* 0x0000000199a17824 */ /* 0x000fe400008e06bd */
[----:B------:R0:W5:Y:S01]  /*6ae0*/  LDG.E.U8 R164, desc[UR60][R154.64] ;  /* 0x0000003c9aa47981 */ /* 0x000162000c1e1100 */
[----:B-1----:R-:W-:-:S03]  /*6af0*/  IADD3 R158, P2, R2, R190, RZ ;  /* 0x000000be029e7210 */ /* 0x002fc60007f5e0ff */
[----:B------:R-:W5:Y:S02]  /*6b00*/  LDL R189, [R1+0x58] ;  /* 0x0000580001bd7983 */ /* 0x000f640000100800 */
[----:B------:R-:W-:Y:S02]  /*6b10*/  IMAD.X R159, R153, 0x1, R188, P2 ;  /* 0x00000001999f7824 */ /* 0x000fe400010e06bc */
[----:B------:R-:W5:Y:S01]  /*6b20*/  LDG.E.U8 R161, desc[UR60][R160.64] ;  /* 0x0000003ca0a17981 */ /* 0x000f62000c1e1100 */
[----:B0-----:R-:W-:-:S03]  /*6b30*/  IADD3 R154, P1, R2, R183, RZ ;  /* 0x000000b7029a7210 */ /* 0x001fc60007f3e0ff */
[----:B------:R-:W5:Y:S01]  /*6b40*/  LDL R183, [R1+0x4c] ;  /* 0x00004c0001b77983 */ /* 0x000f620000100800 */
[----:B------:R-:W-:-:S03]  /*6b50*/  IADD3 R162, P2, R2, R182, RZ ;  /* 0x000000b602a27210 */ /* 0x000fc60007f5e0ff */
[----:B------:R-:W5:Y:S01]  /*6b60*/  LDL R188, [R1+0x60] ;  /* 0x0000600001bc7983 */ /* 0x000f620000100800 */
[----:B------:R-:W-:-:S03]  /*6b70*/  IMAD.X R155, R153, 0x1, R187, P1 ;  /* 0x00000001999b7824 */ /* 0x000fc600008e06bb */
[----:B------:R-:W5:Y:S04]  /*6b80*/  LDL R182, [R1+0x54] ;  /* 0x0000540001b67983 */ /* 0x000f680000100800 */
[----:B------:R0:W5:Y:S04]  /*6b90*/  LDG.E.U8 R160, desc[UR60][R158.64] ;  /* 0x0000003c9ea07981 */ /* 0x000168000c1e1100 */
[----:B------:R-:W5:Y:S04]  /*6ba0*/  LDL R191, [R1+0x68] ;  /* 0x0000680001bf7983 */ /* 0x000f680000100800 */
[----:B------:R-:W5:Y:S01]  /*6bb0*/  LDL R190, [R1+0x70] ;  /* 0x0000700001be7983 */ /* 0x000f620000100800 */
[----:B0-----:R-:W-:-:S03]  /*6bc0*/  IADD3 R158, P1, R2, R178, RZ ;  /* 0x000000b2029e7210 */ /* 0x001fc60007f3e0ff */
[----:B------:R-:W5:Y:S01]  /*6bd0*/  LDL R178, [R1+0x5c] ;  /* 0x00005c0001b27983 */ /* 0x000f620000100800 */
[C---:B--2---:R-:W-:Y:S01]  /*6be0*/  IMAD.X R163, R153.reuse, 0x1, R186, P2 ;  /* 0x0000000199a37824 */ /* 0x044fe200010e06ba */
[C---:B------:R-:W-:Y:S02]  /*6bf0*/  IADD3 R186, P2, R2.reuse, R177, RZ ;  /* 0x000000b102ba7210 */ /* 0x040fe40007f5e0ff */
[----:B------:R-:W2:Y:S04]  /*6c00*/  LDG.E.U8 R155, desc[UR60][R154.64] ;  /* 0x0000003c9a9b7981 */ /* 0x000ea8000c1e1100 */
[----:B------:R-:W2:Y:S01]  /*6c10*/  LDL R177, [R1+0x64] ;  /* 0x0000640001b17983 */ /* 0x000ea20000100800 */
[C---:B------:R-:W-:Y:S02]  /*6c20*/  IMAD.X R159, R153.reuse, 0x1, R194, P1 ;  /* 0x00000001999f7824 */ /* 0x040fe400008e06c2 */
[----:B------:R-:W-:Y:S01]  /*6c30*/  IMAD.X R187, R153, 0x1, R193, P2 ;  /* 0x0000000199bb7824 */ /* 0x000fe200010e06c1 */
[----:B------:R-:W2:Y:S04]  /*6c40*/  LDL R194, [R1+0x88] ;  /* 0x0000880001c27983 */ /* 0x000ea80000100800 */
[----:B------:R3:W2:Y:S01]  /*6c50*/  LDG.E.U8 R157, desc[UR60][R158.64] ;  /* 0x0000003c9e9d7981 */ /* 0x0006a2000c1e1100 */
[----:B----4-:R-:W-:-:S03]  /*6c60*/  IADD3 R166, P1, R2, R174, RZ ;  /* 0x000000ae02a67210 */ /* 0x010fc60007f3e0ff */
[----:B------:R-:W4:Y:S04]  /*6c70*/  LDL R174, [R1+0x6c] ;  /* 0x00006c0001ae7983 */ /* 0x000f280000100800 */
[----:B------:R0:W4:Y:S01]  /*6c80*/  LDG.E.U8 R154, desc[UR60][R162.64] ;  /* 0x0000003ca29a7981 */ /* 0x000122000c1e1100 */
[----:B---3--:R-:W-:-:S03]  /*6c90*/  IADD3 R158, P2, R2, R173, RZ ;  /* 0x000000ad029e7210 */ /* 0x008fc60007f5e0ff */
[----:B------:R-:W3:Y:S01]  /*6ca0*/  LDL R173, [R1+0x74] ;  /* 0x0000740001ad7983 */ /* 0x000ee20000100800 */
[----:B-----5:R-:W-:-:S03]  /*6cb0*/  IMAD.X R167, R153, 0x1, R192, P1 ;  /* 0x0000000199a77824 */ /* 0x020fc600008e06c0 */
[----:B------:R-:W5:Y:S01]  /*6cc0*/  LDL R193, [R1+0x94] ;  /* 0x0000940001c17983 */ /* 0x000f620000100800 */
[----:B0-----:R-:W-:-:S03]  /*6cd0*/  IADD3 R162, P1, R2, R189, RZ ;  /* 0x000000bd02a27210 */ /* 0x001fc60007f3e0ff */
[----:B------:R-:W5:Y:S04]  /*6ce0*/  LDL R189, [R1+0x7c] ;  /* 0x00007c0001bd7983 */ /* 0x000f680000100800 */
[----:B------:R-:W5:Y:S01]  /*6cf0*/  LDL R192, [R1+0xa8] ;  /* 0x0000a80001c07983 */ /* 0x000f620000100800 */
[----:B------:R-:W-:-:S03]  /*6d00*/  IMAD.X R159, R153, 0x1, R183, P2 ;  /* 0x00000001999f7824 */ /* 0x000fc600010e06b7 */
[----:B------:R0:W5:Y:S04]  /*6d10*/  LDG.E.U8 R183, desc[UR60][R166.64] ;  /* 0x0000003ca6b77981 */ /* 0x000168000c1e1100 */
[----:B------:R-:W5:Y:S01]  /*6d20*/  LDG.E.U8 R186, desc[UR60][R186.64] ;  /* 0x0000003cbaba7981 */ /* 0x000f62000c1e1100 */
[----:B------:R-:W-:-:S03]  /*6d30*/  IMAD.X R163, R153, 0x1, R182, P1 ;  /* 0x0000000199a37824 */ /* 0x000fc600008e06b6 */
[----:B------:R1:W5:Y:S01]  /*6d40*/  LDG.E.U8 R182, desc[UR60][R158.64] ;  /* 0x0000003c9eb67981 */ /* 0x000362000c1e1100 */
[----:B0-----:R-:W-:-:S03]  /*6d50*/  IADD3 R166, P2, R2, R188, RZ ;  /* 0x000000bc02a67210 */ /* 0x001fc60007f5e0ff */
[----:B------:R-:W5:Y:S04]  /*6d60*/  LDL R188, [R1+0x90] ;  /* 0x0000900001bc7983 */ /* 0x000f680000100800 */
[----:B------:R-:W5:Y:S01]  /*6d70*/  LDL R187, [R1+0xac] ;  /* 0x0000ac0001bb7983 */ /* 0x000f620000100800 */
[----:B-1----:R-:W-:-:S03]  /*6d80*/  IADD3 R158, P1, R2, R191, RZ ;  /* 0x000000bf029e7210 */ /* 0x002fc60007f3e0ff */
[----:B------:R-:W5:Y:S01]  /*6d90*/  LDL R191, [R1+0x8c] ;  /* 0x00008c0001bf7983 */ /* 0x000f620000100800 */
[----:B------:R-:W-:-:S03]  /*6da0*/  IMAD.X R167, R153, 0x1, R178, P2 ;  /* 0x0000000199a77824 */ /* 0x000fc600010e06b2 */
[----:B------:R0:W5:Y:S02]  /*6db0*/  LDG.E.U8 R178, desc[UR60][R162.64] ;  /* 0x0000003ca2b27981 */ /* 0x000164000c1e1100 */
[----:B0-----:R-:W-:Y:S02]  /*6dc0*/  IADD3 R162, P2, R2, R190, RZ ;  /* 0x000000be02a27210 */ /* 0x001fe40007f5e0ff */
[----:B------:R-:W5:Y:S01]  /*6dd0*/  LDL R190, [R1+0xa0] ;  /* 0x0000a00001be7983 */ /* 0x000f620000100800 */
[----:B--2---:R-:W-:-:S03]  /*6de0*/  IMAD.X R159, R153, 0x1, R177, P1 ;  /* 0x00000001999f7824 */ /* 0x004fc600008e06b1 */
[----:B------:R0:W2:Y:S02]  /*6df0*/  LDG.E.U8 R177, desc[UR60][R166.64] ;  /* 0x0000003ca6b17981 */ /* 0x0000a4000c1e1100 */
[----:B0-----:R-:W-:Y:S02]  /*6e00*/  IADD3 R166, P1, R2, R198, RZ ;  /* 0x000000c602a67210 */ /* 0x001fe40007f3e0ff */
[----:B------:R-:W2:Y:S01]  /*6e10*/  LDL R198, [R1+0xb0] ;  /* 0x0000b00001c67983 */ /* 0x000ea20000100800 */
[----:B----4-:R-:W-:-:S03]  /*6e20*/  IMAD.X R163, R153, 0x1, R174, P2 ;  /* 0x0000000199a37824 */ /* 0x010fc600010e06ae */
[----:B------:R0:W4:Y:S01]  /*6e30*/  LDG.E.U8 R174, desc[UR60][R158.64] ;  /* 0x0000003c9eae7981 */ /* 0x000122000c1e1100 */
[----:B---3--:R-:W-:-:S03]  /*6e40*/  IMAD.X R167, R153, 0x1, R173, P1 ;  /* 0x0000000199a77824 */ /* 0x008fc600008e06ad */
[----:B------:R1:W3:Y:S04]  /*6e50*/  LDG.E.U8 R173, desc[UR60][R162.64] ;  /* 0x0000003ca2ad7981 */ /* 0x0002e8000c1e1100 */
[----:B------:R-:W3:Y:S01]  /*6e60*/  LDG.E.U8 R167, desc[UR60][R166.64] ;  /* 0x0000003ca6a77981 */ /* 0x000ee2000c1e1100 */
[----:B0-----:R-:W-:-:S03]  /*6e70*/  IADD3 R158, P2, R2, R197, RZ ;  /* 0x000000c5029e7210 */ /* 0x001fc60007f5e0ff */
[----:B------:R-:W4:Y:S01]  /*6e80*/  LDL R197, [R1+0xcc] ;  /* 0x0000cc0001c57983 */ /* 0x000f220000100800 */
[----:B-1----:R-:W-:-:S03]  /*6e90*/  IADD3 R162, P1, R2, R194, RZ ;  /* 0x000000c202a27210 */ /* 0x002fc60007f3e0ff */
[----:B------:R-:W3:Y:S02]  /*6ea0*/  LDL R194, [R1+0xb4] ;  /* 0x0000b40001c27983 */ /* 0x000ee40000100800 */
[C---:B------:R-:W-:Y:S02]  /*6eb0*/  IMAD.X R163, R153.reuse, 0x1, R195, P1 ;  /* 0x0000000199a37824 */ /* 0x040fe400008e06c3 */
[----:B------:R-:W4:Y:S01]  /*6ec0*/  LDL R195, [R1+0xbc] ;  /* 0x0000bc0001c37983 */ /* 0x000f220000100800 */
[----:B-----5:R-:W-:-:S03]  /*6ed0*/  IMAD.X R159, R153, 0x1, R189, P2 ;  /* 0x00000001999f7824 */ /* 0x020fc600010e06bd */
[----:B------:R-:W5:Y:S04]  /*6ee0*/  LDG.E.U8 R163, desc[UR60][R162.64] ;  /* 0x0000003ca2a37981 */ /* 0x000f68000c1e1100 */
[----:B------:R0:W5:Y:S01]  /*6ef0*/  LDG.E.U8 R166, desc[UR60][R158.64] ;  /* 0x0000003c9ea67981 */ /* 0x000162000c1e1100 */
[----:B------:R-:W-:-:S05]  /*6f00*/  IADD3 R188, P2, R2, R188, RZ ;  /* 0x000000bc02bc7210 */ /* 0x000fca0007f5e0ff */
[----:B------:R-:W-:Y:S01]  /*6f10*/  IMAD.X R189, R153, 0x1, R191, P2 ;  /* 0x0000000199bd7824 */ /* 0x000fe200010e06bf */
[C---:B0-----:R-:W-:Y:S02]  /*6f20*/  IADD3 R158, P1, R2.reuse, R196, RZ ;  /* 0x000000c4029e7210 */ /* 0x041fe40007f3e0ff */
[----:B------:R-:W5:Y:S04]  /*6f30*/  LDL R196, [R1+0xc4] ;  /* 0x0000c40001c47983 */ /* 0x000f680000100800 */
[----:B------:R2:W5:Y:S01]  /*6f40*/  LDG.E.U8 R162, desc[UR60][R188.64] ;  /* 0x0000003cbca27981 */ /* 0x000562000c1e1100 */
[----:B------:R-:W-:-:S05]  /*6f50*/  IADD3 R190, P2, R2, R190, RZ ;  /* 0x000000be02be7210 */ /* 0x000fca0007f5e0ff */
[----:B------:R-:W-:Y:S02]  /*6f60*/  IMAD.X R191, R153, 0x1, R204, P2 ;  /* 0x0000000199bf7824 */ /* 0x000fe400010e06cc */
[----:B------:R-:W5:Y:S01]  /*6f70*/  LDL R204, [R1+0xe0] ;  /* 0x0000e00001cc7983 */ /* 0x000f620000100800 */
[----:B--2---:R-:W-:-:S03]  /*6f80*/  IADD3 R188, P2, R2, R198, RZ ;  /* 0x000000c602bc7210 */ /* 0x004fc60007f5e0ff */
[----:B------:R-:W2:Y:S01]  /*6f90*/  LDL R198, [R1+0xd4] ;  /* 0x0000d40001c67983 */ /* 0x000ea20000100800 */
[C---:B------:R-:W-:Y:S01]  /*6fa0*/  IMAD.X R159, R153.reuse, 0x1, R193, P1 ;  /* 0x00000001999f7824 */ /* 0x040fe200008e06c1 */
[----:B------:R-:W-:Y:S01]  /*6fb0*/  IADD3 R192, P1, R2, R192, RZ ;  /* 0x000000c002c07210 */ /* 0x000fe20007f3e0ff */
[----:B------:R-:W-:-:S04]  /*6fc0*/  IMAD.X R189, R153, 0x1, R187, P2 ;  /* 0x0000000199bd7824 */ /* 0x000fc800010e06bb */
[----:B------:R-:W2:Y:S01]  /*6fd0*/  LDG.E.U8 R159, desc[UR60][R158.64] ;  /* 0x0000003c9e9f7981 */ /* 0x000ea2000c1e1100 */
[----:B------:R-:W-:-:S03]  /*6fe0*/  IMAD.X R193, R153, 0x1, R203, P1 ;  /* 0x0000000199c17824 */ /* 0x000fc600008e06cb */
[----:B------:R-:W2:Y:S04]  /*6ff0*/  LDL R203, [R1+0xfc] ;  /* 0x0000fc0001cb7983 */ /* 0x000ea80000100800 */
[----:B------:R0:W2:Y:S04]  /*7000*/  LDG.E.U8 R187, desc[UR60][R192.64] ;  /* 0x0000003cc0bb7981 */ /* 0x0000a8000c1e1100 */
[----:B------:R1:W2:Y:S01]  /*7010*/  LDG.E.U8 R158, desc[UR60][R190.64] ;  /* 0x0000003cbe9e7981 */ /* 0x0002a2000c1e1100 */
[----:B0-----:R-:W-:-:S03]  /*7020*/  IADD3 R192, P2, R2, R200, RZ ;  /* 0x000000c802c07210 */ /* 0x001fc60007f5e0ff */
[----:B------:R-:W2:Y:S01]  /*7030*/  LDL R200, [R1+0xe4] ;  /* 0x0000e40001c87983 */ /* 0x000ea20000100800 */
[----:B-1----:R-:W-:-:S03]  /*7040*/  IADD3 R190, P1, R2, R199, RZ ;  /* 0x000000c702be7210 */ /* 0x002fc60007f3e0ff */
[----:B------:R-:W2:Y:S02]  /*7050*/  LDL R199, [R1+0xdc] ;  /* 0x0000dc0001c77983 */ /* 0x000ea40000100800 */
[C---:B---3--:R-:W-:Y:S02]  /*7060*/  IMAD.X R191, R153.reuse, 0x1, R194, P1 ;  /* 0x0000000199bf7824 */ /* 0x048fe400008e06c2 */
[----:B------:R0:W3:Y:S01]  /*7070*/  LDG.E.U8 R194, desc[UR60][R188.64] ;  /* 0x0000003cbcc27981 */ /* 0x0000e2000c1e1100 */
[----:B----4-:R-:W-:-:S03]  /*7080*/  IMAD.X R193, R153, 0x1, R195, P2 ;  /* 0x0000000199c17824 */ /* 0x010fc600010e06c3 */
[----:B------:R1:W4:Y:S01]  /*7090*/  LDG.E.U8 R195, desc[UR60][R190.64] ;  /* 0x0000003cbec37981 */ /* 0x000322000c1e1100 */
[----:B0-----:R-:W-:-:S03]  /*70a0*/  IADD3 R188, P1, R2, R201, RZ ;  /* 0x000000c902bc7210 */ /* 0x001fc60007f3e0ff */
[----:B------:R-:W3:Y:S01]  /*70b0*/  LDL R201, [R1+0xec] ;  /* 0x0000ec0001c97983 */ /* 0x000ee20000100800 */
[----:B-1----:R-:W-:-:S03]  /*70c0*/  IADD3 R190, P2, R2, R202, RZ ;  /* 0x000000ca02be7210 */ /* 0x002fc60007f5e0ff */
[----:B------:R-:W4:Y:S01]  /*70d0*/  LDL R202, [R1+0xf4] ;  /* 0x0000f40001ca7983 */ /* 0x000f220000100800 */
[C---:B-----5:R-:W-:Y:S02]  /*70e0*/  IMAD.X R189, R153.reuse, 0x1, R196, P1 ;  /* 0x0000000199bd7824 */ /* 0x060fe400008e06c4 */
[----:B------:R-:W-:Y:S01]  /*70f0*/  IMAD.X R191, R153, 0x1, R197, P2 ;  /* 0x0000000199bf7824 */ /* 0x000fe200010e06c5 */
[----:B------:R-:W5:Y:S04]  /*7100*/  LDG.E.U8 R196, desc[UR60][R192.64] ;  /* 0x0000003cc0c47981 */ /* 0x000f68000c1e1100 */
[----:B------:R0:W5:Y:S02]  /*7110*/  LDG.E.U8 R197, desc[UR60][R188.64] ;  /* 0x0000003cbcc57981 */ /* 0x000164000c1e1100 */
[----:B0-----:R-:W-:-:S02]  /*7120*/  IADD3 R188, P2, R2, R204, RZ ;  /* 0x000000cc02bc7210 */ /* 0x001fc40007f5e0ff */
[----:B------:R-:W5:Y:S01]  /*7130*/  LDL R204, [R1+0x104] ;  /* 0x0001040001cc7983 */ /* 0x000f620000100800 */
[----:B------:R-:W-:-:S03]  /*7140*/  IADD3 R192, P1, R2, R205, RZ ;  /* 0x000000cd02c07210 */ /* 0x000fc60007f3e0ff */
[----:B------:R-:W5:Y:S02]  /*7150*/  LDL R205, [R1+0x10c] ;  /* 0x00010c0001cd7983 */ /* 0x000f640000100800 */
[C---:B--2---:R-:W-:Y:S02]  /*7160*/  IMAD.X R193, R153.reuse, 0x1, R198, P1 ;  /* 0x0000000199c17824 */ /* 0x044fe400008e06c6 */
[----:B------:R0:W2:Y:S02]  /*7170*/  LDG.E.U8 R198, desc[UR60][R190.64] ;  /* 0x0000003cbec67981 */ /* 0x0000a4000c1e1100 */
[----:B0-----:R-:W-:Y:S02]  /*7180*/  IADD3 R190, P1, R2, R206, RZ ;  /* 0x000000ce02be7210 */ /* 0x001fe40007f3e0ff */
[----:B------:R-:W2:Y:S03]  /*7190*/  LDL R206, [R1+0x114] ;  /* 0x0001140001ce7983 */ /* 0x000ea60000100800 */
[----:B------:R-:W-:-:S02]  /*71a0*/  IMAD.X R191, R153, 0x1, R200, P1 ;  /* 0x0000000199bf7824 */ /* 0x000fc400008e06c8 */
[----:B------:R-:W-:Y:S02]  /*71b0*/  IMAD.X R189, R153, 0x1, R199, P2 ;  /* 0x0000000199bd7824 */ /* 0x000fe400010e06c7 */
[----:B------:R0:W2:Y:S04]  /*71c0*/  LDG.E.U8 R199, desc[UR60][R192.64] ;  /* 0x0000003cc0c77981 */ /* 0x0000a8000c1e1100 */
[----:B------:R1:W2:Y:S01]  /*71d0*/  LDG.E.U8 R200, desc[UR60][R188.64] ;  /* 0x0000003cbcc87981 */ /* 0x0002a2000c1e1100 */
[----:B0-----:R-:W-:-:S03]  /*71e0*/  IADD3 R192, P2, R2, R208, RZ ;  /* 0x000000d002c07210 */ /* 0x001fc60007f5e0ff */
[----:B------:R-:W2:Y:S01]  /*71f0*/  LDL R208, [R1+0x124] ;  /* 0x0001240001d07983 */ /* 0x000ea20000100800 */
[C---:B-1----:R-:W-:Y:S01]  /*7200*/  IADD3 R188, P1, R2.reuse, R220, RZ ;  /* 0x000000dc02bc7210 */ /* 0x042fe20007f3e0ff */
[C---:B---3--:R-:W-:Y:S02]  /*7210*/  IMAD.X R193, R153.reuse, 0x1, R201, P2 ;  /* 0x0000000199c17824 */ /* 0x048fe400010e06c9 */
[----:B------:R-:W3:Y:S02]  /*7220*/  LDL R220, [R1+0x138] ;  /* 0x0001380001dc7983 */ /* 0x000ee40000100800 */
[----:B----4-:R-:W-:Y:S02]  /*7230*/  IMAD.X R189, R153, 0x1, R202, P1 ;  /* 0x0000000199bd7824 */ /* 0x010fe400008e06ca */
[----:B------:R0:W4:Y:S04]  /*7240*/  LDG.E.U8 R201, desc[UR60][R190.64] ;  /* 0x0000003cbec97981 */ /* 0x000128000c1e1100 */
[----:B------:R1:W4:Y:S01]  /*7250*/  LDG.E.U8 R202, desc[UR60][R192.64] ;  /* 0x0000003cc0ca7981 */ /* 0x000322000c1e1100 */
[----:B0-----:R-:W-:-:S03]  /*7260*/  IADD3 R190, P2, R2, R222, RZ ;  /* 0x000000de02be7210 */ /* 0x001fc60007f5e0ff */
[----:B------:R-:W4:Y:S01]  /*7270*/  LDL R222, [R1+0x140] ;  /* 0x0001400001de7983 */ /* 0x000f220000100800 */
[----:B-1----:R-:W-:-:S03]  /*7280*/  IADD3 R192, P1, R2, R210, RZ ;  /* 0x000000d202c07210 */ /* 0x002fc60007f3e0ff */
[----:B------:R-:W4:Y:S01]  /*7290*/  LDL R210, [R1+0x12c] ;  /* 0x00012c0001d27983 */ /* 0x000f220000100800 */
[C---:B------:R-:W-:Y:S02]  /*72a0*/  IMAD.X R191, R153.reuse, 0x1, R203, P2 ;  /* 0x0000000199bf7824 */ /* 0x040fe400010e06cb */
[----:B-----5:R-:W-:Y:S01]  /*72b0*/  IMAD.X R193, R153, 0x1, R204, P1 ;  /* 0x0000000199c17824 */ /* 0x020fe200008e06cc */
[----:B------:R0:W5:Y:S04]  /*72c0*/  LDG.E.U8 R203, desc[UR60][R188.64] ;  /* 0x0000003cbccb7981 */ /* 0x000168000c1e1100 */
[----:B------:R1:W5:Y:S01]  /*72d0*/  LDG.E.U8 R204, desc[UR60][R190.64] ;  /* 0x0000003cbecc7981 */ /* 0x000362000c1e1100 */
[----:B0-----:R-:W-:-:S03]  /*72e0*/  IADD3 R188, P2, R2, R212, RZ ;  /* 0x000000d402bc7210 */ /* 0x001fc60007f5e0ff */
[----:B------:R-:W5:Y:S01]  /*72f0*/  LDL R212, [R1+0x134] ;  /* 0x0001340001d47983 */ /* 0x000f620000100800 */
[----:B-1----:R-:W-:-:S03]  /*7300*/  IADD3 R190, P1, R2, R224, RZ ;  /* 0x000000e002be7210 */ /* 0x002fc60007f3e0ff */
[----:B------:R-:W5:Y:S01]  /*7310*/  LDL R224, [R1+0x148] ;  /* 0x0001480001e07983 */ /* 0x000f620000100800 */
[----:B------:R-:W-:-:S03]  /*7320*/  IMAD.X R189, R153, 0x1, R205, P2 ;  /* 0x0000000199bd7824 */ /* 0x000fc600010e06cd */
[----:B------:R0:W5:Y:S02]  /*7330*/  LDG.E.U8 R205, desc[UR60][R192.64] ;  /* 0x0000003cc0cd7981 */ /* 0x000164000c1e1100 */
[C---:B0-----:R-:W-:Y:S02]  /*7340*/  IADD3 R192, P2, R2.reuse, R214, RZ ;  /* 0x000000d602c07210 */ /* 0x041fe40007f5e0ff */
[----:B------:R-:W5:Y:S03]  /*7350*/  LDL R214, [R1+0x13c] ;  /* 0x00013c0001d67983 */ /* 0x000f660000100800 */
[C---:B------:R-:W-:Y:S02]  /*7360*/  IMAD.X R193, R153.reuse, 0x1, R207, P2 ;  /* 0x0000000199c17824 */ /* 0x040fe400010e06cf */
[----:B--2---:R-:W-:Y:S02]  /*7370*/  IMAD.X R191, R153, 0x1, R206, P1 ;  /* 0x0000000199bf7824 */ /* 0x004fe400008e06ce */
[----:B------:R0:W2:Y:S04]  /*7380*/  LDG.E.U8 R206, desc[UR60][R188.64] ;  /* 0x0000003cbcce7981 */ /* 0x0000a8000c1e1100 */
[----:B------:R1:W2:Y:S01]  /*7390*/  LDG.E.U8 R207, desc[UR60][R190.64] ;  /* 0x0000003cbecf7981 */ /* 0x0002a2000c1e1100 */
[----:B0-----:R-:W-:-:S03]  /*73a0*/  IADD3 R188, P1, R2, R216, RZ ;  /* 0x000000d802bc7210 */ /* 0x001fc60007f3e0ff */
[----:B------:R-:W2:Y:S01]  /*73b0*/  LDL R216, [R1+0x144] ;  /* 0x0001440001d87983 */ /* 0x000ea20000100800 */
[----:B-1----:R-:W-:-:S03]  /*73c0*/  IADD3 R190, P2, R2, R218, RZ ;  /* 0x000000da02be7210 */ /* 0x002fc60007f5e0ff */
[----:B------:R-:W2:Y:S01]  /*73d0*/  LDL R218, [R1+0x14c] ;  /* 0x00014c0001da7983 */ /* 0x000ea20000100800 */
[----:B------:R-:W-:-:S03]  /*73e0*/  IMAD.X R189, R153, 0x1, R208, P1 ;  /* 0x0000000199bd7824 */ /* 0x000fc600008e06d0 */
[----:B------:R3:W2:Y:S02]  /*73f0*/  LDG.E.U8 R208, desc[UR60][R192.64] ;  /* 0x0000003cc0d07981 */ /* 0x0006a4000c1e1100 */
[----:B---3--:R-:W-:Y:S02]  /*7400*/  IADD3 R192, P1, R2, R220, RZ ;  /* 0x000000dc02c07210 */ /* 0x008fe40007f3e0ff */
[----:B------:R-:W3:Y:S01]  /*7410*/  LDL R220, [R1+0x15c] ;  /* 0x00015c0001dc7983 */ /* 0x000ee20000100800 */
[----:B----4-:R-:W-:-:S03]  /*7420*/  IMAD.X R191, R153, 0x1, R210, P2 ;  /* 0x0000000199bf7824 */ /* 0x010fc600010e06d2 */
[----:B------:R0:W4:Y:S02]  /*7430*/  LDG.E.U8 R210, desc[UR60][R188.64] ;  /* 0x0000003cbcd27981 */ /* 0x000124000c1e1100 */
[----:B0-----:R-:W-:Y:S02]  /*7440*/  IADD3 R188, P2, R2, R222, RZ ;  /* 0x000000de02bc7210 */ /* 0x001fe40007f5e0ff */
[----:B------:R-:W3:Y:S01]  /*7450*/  LDL R222, [R1+0x164] ;  /* 0x0001640001de7983 */ /* 0x000ee20000100800 */
[----:B-----5:R-:W-:-:S03]  /*7460*/  IMAD.X R193, R153, 0x1, R212, P1 ;  /* 0x0000000199c17824 */ /* 0x020fc600008e06d4 */
[----:B------:R0:W5:Y:S02]  /*7470*/  LDG.E.U8 R212, desc[UR60][R190.64] ;  /* 0x0000003cbed47981 */ /* 0x000164000c1e1100 */
[----:B0-----:R-:W-:Y:S02]  /*7480*/  IADD3 R190, P1, R2, R224, RZ ;  /* 0x000000e002be7210 */ /* 0x001fe40007f3e0ff */
[----:B------:R-:W4:Y:S01]  /*7490*/  LDL R224, [R1+0x16c] ;  /* 0x00016c0001e07983 */ /* 0x000f220000100800 */
[----:B------:R-:W-:-:S03]  /*74a0*/  IMAD.X R189, R153, 0x1, R214, P2 ;  /* 0x0000000199bd7824 */ /* 0x000fc600010e06d6 */
[----:B------:R0:W5:Y:S02]  /*74b0*/  LDG.E.U8 R214, desc[UR60][R192.64] ;  /* 0x0000003cc0d67981 */ /* 0x000164000c1e1100 */
[----:B0-----:R-:W-:Y:S02]  /*74c0*/  IADD3 R192, P2, R2, R226, RZ ;  /* 0x000000e202c07210 */ /* 0x001fe40007f5e0ff */
[----:B------:R-:W5:Y:S01]  /*74d0*/  LDL R226, [R1+0x174] ;  /* 0x0001740001e27983 */ /* 0x000f620000100800 */
[----:B--2---:R-:W-:-:S03]  /*74e0*/  IMAD.X R191, R153, 0x1, R216, P1 ;  /* 0x0000000199bf7824 */ /* 0x004fc600008e06d8 */
[----:B------:R-:W2:Y:S01]  /*74f0*/  LDG.E.U8 R216, desc[UR60][R188.64] ;  /* 0x0000003cbcd87981 */ /* 0x000ea2000c1e1100 */
[----:B------:R-:W-:-:S03]  /*7500*/  IMAD.X R193, R153, 0x1, R218, P2 ;  /* 0x0000000199c17824 */ /* 0x000fc600010e06da */
[----:B------:R0:W2:Y:S04]  /*7510*/  LDG.E.U8 R218, desc[UR60][R190.64] ;  /* 0x0000003cbeda7981 */ /* 0x0000a8000c1e1100 */
[----:B------:R-:W2:Y:S01]  /*7520*/  LDG.E.U8 R192, desc[UR60][R192.64] ;  /* 0x0000003cc0c07981 */ /* 0x000ea2000c1e1100 */
[----:B0-----:R-:W-:-:S03]  /*7530*/  IADD3 R190, P2, R2, R236, RZ ;  /* 0x000000ec02be7210 */ /* 0x001fc60007f5e0ff */
[----:B------:R-:W2:Y:S01]  /*7540*/  LDL R236, [R1+0x180] ;  /* 0x0001800001ec7983 */ /* 0x000ea20000100800 */
[----:B------:R-:W-:-:S03]  /*7550*/  IADD3 R188, P1, R2, R238, RZ ;  /* 0x000000ee02bc7210 */ /* 0x000fc60007f3e0ff */
[----:B------:R-:W2:Y:S02]  /*7560*/  LDL R238, [R1+0x1ac] ;  /* 0x0001ac0001ee7983 */ /* 0x000ea40000100800 */
[----:B------:R-:W-:Y:S02]  /*7570*/  IMAD.X R189, R153, 0x1, R228, P1 ;  /* 0x0000000199bd7824 */ /* 0x000fe400008e06e4 */
[----:B------:R-:W2:Y:S04]  /*7580*/  LDL R228, [R1+0x17c] ;  /* 0x00017c0001e47983 */ /* 0x000ea80000100800 */
[----:B------:R0:W2:Y:S02]  /*7590*/  LDG.E.U8 R193, desc[UR60][R188.64] ;  /* 0x0000003cbcc17981 */ /* 0x0000a4000c1e1100 */
[----:B0-----:R-:W-:-:S02]  /*75a0*/  IADD3 R188, P1, R2, R234, RZ ;  /* 0x000000ea02bc7210 */ /* 0x001fc40007f3e0ff */
[----:B------:R-:W2:Y:S03]  /*75b0*/  LDL R234, [R1+0x194] ;  /* 0x0001940001ea7983 */ /* 0x000ea60000100800 */
[----:B---3--:R-:W-:-:S05]  /*75c0*/  IMAD.X R189, R153, 0x1, R222, P1 ;  /* 0x0000000199bd7824 */ /* 0x008fca00008e06de */
[----:B------:R0:W3:Y:S02]  /*75d0*/  LDG.E.U8 R222, desc[UR60][R188.64] ;  /* 0x0000003cbcde7981 */ /* 0x0000e4000c1e1100 */
[----:B0-----:R-:W-:Y:S02]  /*75e0*/  IADD3 R188, P1, R2, R232, RZ ;  /* 0x000000e802bc7210 */ /* 0x001fe40007f3e0ff */
[----:B------:R-:W3:Y:S03]  /*75f0*/  LDL R232, [R1+0x18c] ;  /* 0x00018c0001e87983 */ /* 0x000ee60000100800 */
[----:B----4-:R-:W-:-:S05]  /*7600*/  IMAD.X R189, R153, 0x1, R224, P1 ;  /* 0x0000000199bd7824 */ /* 0x010fca00008e06e0 */
[----:B------:R0:W4:Y:S02]  /*7610*/  LDG.E.U8 R224, desc[UR60][R188.64] ;  /* 0x0000003cbce07981 */ /* 0x000124000c1e1100 */
[----:B0-----:R-:W-:Y:S02]  /*7620*/  IADD3 R188, P1, R2, R230, RZ ;  /* 0x000000e602bc7210 */ /* 0x001fe40007f3e0ff */
[----:B------:R-:W3:Y:S03]  /*7630*/  LDL R230, [R1+0x184] ;  /* 0x0001840001e67983 */ /* 0x000ee60000100800 */
[C---:B-----5:R-:W-:Y:S02]  /*7640*/  IMAD.X R189, R153.reuse, 0x1, R226, P1 ;  /* 0x0000000199bd7824 */ /* 0x060fe400008e06e2 */
[----:B------:R-:W-:-:S03]  /*7650*/  IMAD.X R191, R153, 0x1, R220, P2 ;  /* 0x0000000199bf7824 */ /* 0x000fc600010e06dc */
[----:B------:R2:W5:Y:S04]  /*7660*/  LDG.E.U8 R226, desc[UR60][R188.64] ;  /* 0x0000003cbce27981 */ /* 0x000568000c1e1100 */
[----:B------:R-:W4:Y:S04]  /*7670*/  LDG.E.U8 R220, desc[UR60][R190.64] ;  /* 0x0000003cbedc7981 */ /* 0x000f28000c1e1100 */
[----:B------:R-:W5:Y:S04]  /*7680*/  LDL R191, [R1+0x1a8] ;  /* 0x0001a80001bf7983 */ /* 0x000f680000100800 */
[----:B------:R-:W4:Y:S01]  /*7690*/  LDL R190, [R1+0x1b0] ;  /* 0x0001b00001be7983 */ /* 0x000f220000100800 */
[----:B--2---:R-:W-:-:S03]  /*76a0*/  IADD3 R188, P1, R2, R236, RZ ;  /* 0x000000ec02bc7210 */ /* 0x004fc60007f3e0ff */
[----:B------:R-:W2:Y:S02]  /*76b0*/  LDL R236, [R1+0x19c] ;  /* 0x00019c0001ec7983 */ /* 0x000ea40000100800 */
[----:B------:R-:W-:-:S05]  /*76c0*/  IMAD.X R189, R153, 0x1, R228, P1 ;  /* 0x0000000199bd7824 */ /* 0x000fca00008e06e4 */
[----:B------:R0:W5:Y:S02]  /*76d0*/  LDG.E.U8 R228, desc[UR60][R188.64] ;  /* 0x0000003cbce47981 */ /* 0x000164000c1e1100 */
[----:B0-----:R-:W-:Y:S02]  /*76e0*/  IADD3 R188, P1, R2, R248, RZ ;  /* 0x000000f802bc7210 */ /* 0x001fe40007f3e0ff */
[----:B------:R-:W-:Y:S01]  /*76f0*/  R2UR UR58, R219 ;  /* 0x00000000db3a72ca */ /* 0x000fe200000e0000 */
[----:B------:R-:W-:Y:S01]  /*7700*/  UMOV UR59, 0x40000040 ;  /* 0x40000040003b7882 */ /* 0x000fe20000000000 */
[----:B------:R-:W-:Y:S01]  /*7710*/  UIADD3.64 UR48, UR4, 0x2, URZ ;  /* 0x0000000204307897 */ /* 0x000fe2000fffe03f */
[----:B------:R-:W-:Y:S01]  /*7720*/  MOV R23, UR53 ;  /* 0x0000003500177c02 */ /* 0x000fe20008000f00 */
[----:B------:R-:W-:Y:S01]  /*7730*/  UIADD3.64 UR50, UR6, 0x2, URZ ;  /* 0x0000000206327897 */ /* 0x000fe2000fffe03f */
[----:B------:R-:W-:Y:S01]  /*7740*/  MOV R3, UR52 ;  /* 0x0000003400037c02 */ /* 0x000fe20008000f00 */
[----:B------:R-:W-:Y:S01]  /*7750*/  UIADD3.64 UR54, UR6, 0x4, URZ ;  /* 0x0000000406367897 */ /* 0x000fe2000fffe03f */
[----:B------:R-:W5:Y:S01]  /*7760*/  LDL R248, [R1+0x1cc] ;  /* 0x0001cc0001f87983 */ /* 0x000f620000100800 */
[----:B---3--:R-:W-:-:S05]  /*7770*/  IMAD.X R189, R153, 0x1, R230, P1 ;  /* 0x0000000199bd7824 */ /* 0x008fca00008e06e6 */
[----:B------:R0:W3:Y:S02]  /*7780*/  LDG.E.U8 R230, desc[UR60][R188.64] ;  /* 0x0000003cbce67981 */ /* 0x0000e4000c1e1100 */
[C---:B0-----:R-:W-:Y:S02]  /*7790*/  IADD3 R188, P1, R2.reuse, R246, RZ ;  /* 0x000000f602bc7210 */ /* 0x041fe40007f3e0ff */
[----:B----4-:R-:W-:-:S03]  /*77a0*/  IADD3 R190, P2, R2, R190, RZ ;  /* 0x000000be02be7210 */ /* 0x010fc60007f5e0ff */
[C---:B------:R-:W-:Y:S01]  /*77b0*/  IMAD.X R189, R153.reuse, 0x1, R232, P1 ;  /* 0x0000000199bd7824 */ /* 0x040fe200008e06e8 */
[----:B------:R-:W-:Y:S01]  /*77c0*/  UIADD3.64 UR52, UR4, 0x4, URZ ;  /* 0x0000000404347897 */ /* 0x000fe2000fffe03f */
[----:B------:R-:W4:Y:S04]  /*77d0*/  LDL R246, [R1+0x1e0] ;  /* 0x0001e00001f67983 */ /* 0x000f280000100800 */
[----:B------:R0:W4:Y:S02]  /*77e0*/  LDG.E.U8 R232, desc[UR60][R188.64] ;  /* 0x0000003cbce87981 */ /* 0x000124000c1e1100 */
[----:B0-----:R-:W-:Y:S02]  /*77f0*/  IADD3 R188, P1, R2, R244, RZ ;  /* 0x000000f402bc7210 */ /* 0x001fe40007f3e0ff */
[----:B------:R-:W4:Y:S03]  /*7800*/  LDL R244, [R1+0x1d4] ;  /* 0x0001d40001f47983 */ /* 0x000f260000100800 */
[----:B------:R-:W-:-:S05]  /*7810*/  IMAD.X R189, R153, 0x1, R234, P1 ;  /* 0x0000000199bd7824 */ /* 0x000fca00008e06ea */
[----:B------:R0:W4:Y:S02]  /*7820*/  LDG.E.U8 R234, desc[UR60][R188.64] ;  /* 0x0000003cbcea7981 */ /* 0x000124000c1e1100 */
[----:B0-----:R-:W-:Y:S02]  /*7830*/  IADD3 R188, P1, R2, R242, RZ ;  /* 0x000000f202bc7210 */ /* 0x001fe40007f3e0ff */
[----:B------:R-:W4:Y:S03]  /*7840*/  LDL R242, [R1+0x1e8] ;  /* 0x0001e80001f27983 */ /* 0x000f260000100800 */
[----:B--2---:R-:W-:-:S05]  /*7850*/  IMAD.X R189, R153, 0x1, R236, P1 ;  /* 0x0000000199bd7824 */ /* 0x004fca00008e06ec */
[----:B------:R5:W2:Y:S02]  /*7860*/  LDG.E.U8 R236, desc[UR60][R188.64] ;  /* 0x0000003cbcec7981 */ /* 0x000aa4000c1e1100 */
[----:B-----5:R-:W-:Y:S01]  /*7870*/  IADD3 R188, P1, R2, R191, RZ ;  /* 0x000000bf02bc7210 */ /* 0x020fe20007f3e0ff */
[C---:B------:R-:W-:Y:S02]  /*7880*/  IMAD.X R191, R153.reuse, 0x1, R238, P2 ;  /* 0x0000000199bf7824 */ /* 0x040fe400010e06ee */
[----:B------:R-:W5:Y:S02]  /*7890*/  LDL R238, [R1+0x1f0] ;  /* 0x0001f00001ee7983 */ /* 0x000f640000100800 */
[----:B------:R-:W-:Y:S02]  /*78a0*/  IMAD.X R189, R153, 0x1, R240, P1 ;  /* 0x0000000199bd7824 */ /* 0x000fe400008e06f0 */
[----:B------:R-:W5:Y:S04]  /*78b0*/  LDG.E.U8 R190, desc[UR60][R190.64] ;  /* 0x0000003cbebe7981 */ /* 0x000f68000c1e1100 */
[----:B------:R-:W5:Y:S01]  /*78c0*/  LDG.E.U8 R188, desc[UR60][R188.64] ;  /* 0x0000003cbcbc7981 */ /* 0x000f62000c1e1100 */
[----:B------:R-:W-:Y:S06]  /*78d0*/  BAR.SYNC.DEFER_BLOCKING 0x0 ;  /* 0x0000000000007b1d */ /* 0x000fec0000010000 */
[----:B------:R-:W5:Y:S04]  /*78e0*/  LDL R189, [R1+0x1bc] ;  /* 0x0001bc0001bd7983 */ /* 0x000f680000100800 */
[----:B------:R-:W5:Y:S04]  /*78f0*/  LDL R191, [R1+0x1c8] ;  /* 0x0001c80001bf7983 */ /* 0x000f680000100800 */
[----:B------:R-:W5:Y:S04]  /*7900*/  LDL R240, [R1+0x1dc] ;  /* 0x0001dc0001f07983 */ /* 0x000f680000100800 */
        /* <DEDUP_REMOVED lines=46> */
[----:B---3--:R-:W-:Y:S04]  /*7bf0*/  STS.U8 [R7+0x8e80], R230 ;  /* 0x008e80e607007388 */ /* 0x008fe80000000000 */
[----:B----4-:R-:W-:Y:S04]  /*7c00*/  STS.U8 [R7+0xae80], R232 ;  /* 0x00ae80e807007388 */ /* 0x010fe80000000000 */
[----:B------:R-:W-:Y:S04]  /*7c10*/  STS.U8 [R6+0x8300], R161 ;  /* 0x008300a106007388 */ /* 0x000fe80000000000 */
[----:B------:R-:W-:Y:S04]  /*7c20*/  STS.U8 [R6+0xa300], R160 ;  /* 0x00a300a006007388 */ /* 0x000fe80000000000 */
[----:B------:R-:W-:Y:S04]  /*7c30*/  STS.U8 [R6+0x8700], R159 ;  /* 0x0087009f06007388 */ /* 0x000fe80000000000 */
[----:B------:R-:W-:Y:S04]  /*7c40*/  STS.U8 [R6+0xa700], R158 ;  /* 0x00a7009e06007388 */ /* 0x000fe80000000000 */
[----:B------:R-:W-:Y:S04]  /*7c50*/  STS.U8 [R6+0x8b00], R207 ;  /* 0x008b00cf06007388 */ /* 0x000fe80000000000 */
[----:B------:R-:W-:Y:S04]  /*7c60*/  STS.U8 [R6+0xab00], R208 ;  /* 0x00ab00d006007388 */ /* 0x000fe80000000000 */
[----:B------:R-:W-:Y:S04]  /*7c70*/  STS.U8 [R6+0x8f00], R234 ;  /* 0x008f00ea06007388 */ /* 0x000fe80000000000 */
[----:B0-----:R-:W3:Y:S04]  /*7c80*/  LDL R196, [R1+0x1b8] ;  /* 0x0001b80001c47983 */ /* 0x001ee80000100800 */
[----:B------:R-:W4:Y:S04]  /*7c90*/  LDL R186, [R1+0x1b4] ;  /* 0x0001b40001ba7983 */ /* 0x000f280000100800 */
[----:B------:R-:W3:Y:S04]  /*7ca0*/  LDL R195, [R1+0x1c0] ;  /* 0x0001c00001c37983 */ /* 0x000ee80000100800 */
[----:B-1----:R-:W4:Y:S04]  /*7cb0*/  LDL R178, [R1+0x1e4] ;  /* 0x0001e40001b27983 */ /* 0x002f280000100800 */
[----:B------:R-:W4:Y:S01]  /*7cc0*/  LDL R183, [R1+0x1ec] ;  /* 0x0001ec0001b77983 */ /* 0x000f220000100800 */
[----:B------:R-:W-:-:S03]  /*7cd0*/  SHF.R.S32.HI R179, RZ, 0x1f, R15 ;  /* 0x0000001fffb37819 */ /* 0x000fc6000001140f */
[----:B------:R-:W4:Y:S01]  /*7ce0*/  LDL R182, [R1+0x200] ;  /* 0x0002000001b67983 */ /* 0x000f220000100800 */
[----:B------:R-:W-:Y:S02]  /*7cf0*/  MOV R175, UR57 ;  /* 0x0000003900af7c02 */ /* 0x000fe40008000f00 */
[----:B------:R-:W-:Y:S01]  /*7d00*/  MOV R176, UR56 ;  /* 0x0000003800b07c02 */ /* 0x000fe20008000f00 */
[----:B------:R-:W4:Y:S04]  /*7d10*/  LDL R181, [R1+0x1fc] ;  /* 0x0001fc0001b57983 */ /* 0x000f280000100800 */
[----:B------:R-:W4:Y:S04]  /*7d20*/  LDL R177, [R1+0x218] ;  /* 0x0002180001b17983 */ /* 0x000f280000100800 */
[----:B--2---:R-:W-:Y:S04]  /*7d30*/  STS.U8 [R6+0xaf00], R236 ;  /* 0x00af00ec06007388 */ /* 0x004fe80000000000 */
[----:B------:R-:W-:Y:S04]  /*7d40*/  STS.U8 [R5+0x8380], R155 ;  /* 0x0083809b05007388 */ /* 0x000fe80000000000 */
[----:B------:R-:W-:Y:S04]  /*7d50*/  STS.U8 [R5+0xa380], R154 ;  /* 0x00a3809a05007388 */ /* 0x000fe80000000000 */
[----:B------:R0:W-:Y:S04]  /*7d60*/  STS.U8 [R5+0x8780], R187 ;  /* 0x008780bb05007388 */ /* 0x0001e80000000000 */
[----:B------:R-:W-:Y:S04]  /*7d70*/  STS.U8 [R5+0xa780], R194 ;  /* 0x00a780c205007388 */ /* 0x000fe80000000000 */
[----:B------:R1:W-:Y:S04]  /*7d80*/  STS.U8 [R5+0x8b80], R210 ;  /* 0x008b80d205007388 */ /* 0x0003e80000000000 */
[----:B------:R2:W-:Y:S04]  /*7d90*/  STS.U8 [R5+0xab80], R212 ;  /* 0x00ab80d405007388 */ /* 0x0005e80000000000 */
[----:B-----5:R-:W-:Y:S04]  /*7da0*/  STS.U8 [R5+0x8f80], R188 ;  /* 0x008f80bc05007388 */ /* 0x020fe80000000000 */
[----:B------:R5:W-:Y:S01]  /*7db0*/  STS.U8 [R5+0xaf80], R190 ;  /* 0x00af80be05007388 */ /* 0x000be20000000000 */
[----:B------:R0:W-:Y:S06]  /*7dc0*/  MEMBAR.ALL.CTA ;  /* 0x0000000000007992 */ /* 0x0001ec0000008000 */
[----:B0-----:R-:W0:Y:S04]  /*7dd0*/  FENCE.VIEW.ASYNC.S ;  /* 0x00000000000073c6 */ /* 0x001e280000000000 */
[----:B------:R-:W5:Y:S04]  /*7de0*/  LDL R187, [R1+0x220] ;  /* 0x0002200001bb7983 */ /* 0x000f680000100800 */
[----:B------:R-:W5:Y:S04]  /*7df0*/  LDL R184, [R1+0x224] ;  /* 0x0002240001b87983 */ /* 0x000f680000100800 */
[----:B------:R-:W5:Y:S04]  /*7e00*/  LDL R185, [R1+0x230] ;  /* 0x0002300001b97983 */ /* 0x000f680000100800 */
[----:B------:R-:W5:Y:S04]  /*7e10*/  LDL R198, [R1+0x254] ;  /* 0x0002540001c67983 */ /* 0x000f680000100800 */
[----:B------:R-:W5:Y:S01]  /*7e20*/  LDL R204, [R1+0x264] ;  /* 0x0002640001cc7983 */ /* 0x000f620000100800 */
[----:B0-----:R-:W-:Y:S06]  /*7e30*/  BAR.SYNC.DEFER_BLOCKING 0x0 ;  /* 0x0000000000007b1d */ /* 0x001fec0000010000 */
[----:B------:R-:W5:Y:S04]  /*7e40*/  LDL R201, [R1+0x278] ;  /* 0x0002780001c97983 */ /* 0x000f680000100800 */
[----:B------:R-:W5:Y:S04]  /*7e50*/  LDL R200, [R1+0x280] ;  /* 0x0002800001c87983 */ /* 0x000f680000100800 */
[----:B------:R-:W5:Y:S04]  /*7e60*/  LDL R197, [R1+0x290] ;  /* 0x0002900001c57983 */ /* 0x000f680000100800 */
[----:B------:R-:W5:Y:S01]  /*7e70*/  LDL R216, [R1+0x294] ;  /* 0x0002940001d87983 */ /* 0x000f620000100800 */
[----:B------:R-:W-:-:S03]  /*7e80*/  WARPGROUP.ARRIVE ;  /* 0x00000000000079c5 */ /* 0x000fc60000000000 */
[----:B------:R-:W5:Y:S04]  /*7e90*/  LDL R214, [R1+0x2a8] ;  /* 0x0002a80001d67983 */ /* 0x000f680000100800 */
[----:B------:R-:W5:Y:S01]  /*7ea0*/  LDL R199, [R1+0x28c] ;  /* 0x00028c0001c77983 */ /* 0x000f620000100800 */
[----:B------:R-:W-:Y:S03]  /*7eb0*/  QGMMA.64x16x32.F32.E4M3.E4M3 R160, gdesc[UR56], RZ, !UPT ;  /* 0x0020000038a079f3 */ /* 0x000fe6000c7008ff */
[----:B------:R-:W5:Y:S04]  /*7ec0*/  LDL R206, [R1+0x2b8] ;  /* 0x0002b80001ce7983 */ /* 0x000f680000100800 */
[----:B-1----:R-:W5:Y:S04]  /*7ed0*/  LDL R210, [R1+0x2b0] ;  /* 0x0002b00001d27983 */ /* 0x002f680000100800 */
[----:B------:R-:W5:Y:S04]  /*7ee0*/  LDL R208, [R1+0x2c0] ;  /* 0x0002c00001d07983 */ /* 0x000f680000100800 */
[----:B--2---:R-:W2:Y:S04]  /*7ef0*/  LDL R212, [R1+0x2c4] ;  /* 0x0002c40001d47983 */ /* 0x004ea80000100800 */
[----:B------:R-:W2:Y:S04]  /*7f00*/  LDL R228, [R1+0x2cc] ;  /* 0x0002cc0001e47983 */ /* 0x000ea80000100800 */
[----:B------:R-:W2:Y:S04]  /*7f10*/  LDL R226, [R1+0x2e0] ;  /* 0x0002e00001e27983 */ /* 0x000ea80000100800 */
[----:B------:R-:W2:Y:S04]  /*7f20*/  LDL R218, [R1+0x2e8] ;  /* 0x0002e80001da7983 */ /* 0x000ea80000100800 */
[----:B------:R-:W2:Y:S04]  /*7f30*/  LDL R220, [R1+0x2f0] ;  /* 0x0002f00001dc7983 */ /* 0x000ea80000100800 */
[----:B------:R-:W2:Y:S04]  /*7f40*/  LDL R224, [R1+0x2f8] ;  /* 0x0002f80001e07983 */ /* 0x000ea80000100800 */
[----:B------:R-:W2:Y:S04]  /*7f50*/  LDL R222, [R1+0x300] ;  /* 0x0003000001de7983 */ /* 0x000ea80000100800 */
[----:B------:R-:W2:Y:S04]  /*7f60*/  LDL R230, [R1+0x328] ;  /* 0x0003280001e67983 */ /* 0x000ea80000100800 */
[----:B------:R-:W2:Y:S04]  /*7f70*/  LDL R232, [R1+0x330] ;  /* 0x0003300001e87983 */ /* 0x000ea80000100800 */
[----:B------:R-:W2:Y:S01]  /*7f80*/  LDL R234, [R1+0x338] ;  /* 0x0003380001ea7983 */ /* 0x000ea20000100800 */
[----:B------:R-:W-:Y:S03]  /*7f90*/  QGMMA.64x16x32.F32.E4M3.E4M3 R160, gdesc[UR4], R160 ;  /* 0x0020000004a079f3 */ /* 0x000fe600087008a0 */
[----:B------:R-:W2:Y:S01]  /*7fa0*/  LDL R236, [R1+0x358] ;  /* 0x0003580001ec7983 */ /* 0x000ea20000100800 */
[----:B------:R-:W-:Y:S04]  /*7fb0*/  QGMMA.64x16x32.F32.E4M3.E4M3 R160, gdesc[UR48], R160 ;  /* 0x0020000030a079f3 */ /* 0x000fe800087008a0 */
        /* <DEDUP_REMOVED lines=9> */
[----:B------:R-:W-:Y:S01]  /*8050*/  QGMMA.64x16x32.F32.E4M3.E4M3 R160, gdesc[UR40], R160 ;  /* 0x0020000028a079f3 */ /* 0x000fe200087008a0 */
[----:B------:R-:W-:-:S02]  /*8060*/  R2UR UR51, R17 ;  /* 0x00000000113372ca */ /* 0x000fc400000e0000 */
[----:B------:R-:W-:Y:S02]  /*8070*/  R2UR UR50, R22 ;  /* 0x00000000163272ca */ /* 0x000fe400000e0000 */
[----:B------:R-:W-:Y:S02]  /*8080*/  R2UR UR49, R170 ;  /* 0x00000000aa3172ca */ /* 0x000fe400000e0000 */
[----:B------:R-:W-:Y:S01]  /*8090*/  R2UR UR48, R169 ;  /* 0x00000000a93072ca */ /* 0x000fe200000e0000 */
[----:B------:R-:W-:Y:S01]  /*80a0*/  QGMMA.64x16x32.F32.E4M3.E4M3 R160, gdesc[UR44], R160 ;  /* 0x002000002ca079f3 */ /* 0x000fe200087008a0 */
[----:B------:R-:W-:Y:S01]  /*80b0*/  UMOV UR58, UR52 ;  /* 0x00000034003a7c82 */ /* 0x000fe20008000000 */
[----:B------:R-:W-:Y:S01]  /*80c0*/  UMOV UR59, UR53 ;  /* 0x00000035003b7c82 */ /* 0x000fe20008000000 */
[----:B------:R-:W-:Y:S02]  /*80d0*/  R2UR UR55, R14 ;  /* 0x000000000e3772ca */ /* 0x000fe400000e0000 */
[----:B------:R-:W-:-:S02]  /*80e0*/  R2UR UR54, R168 ;  /* 0x00000000a83672ca */ /* 0x000fc400000e0000 */
[----:B------:R-:W-:Y:S02]  /*80f0*/  R2UR UR53, R23 ;  /* 0x00000000173572ca */ /* 0x000fe400000e0000 */
[----:B------:R-:W-:-:S03]  /*8100*/  R2UR UR52, R3 ;  /* 0x00000000033472ca */ /* 0x000fc600000e0000 */
[----:B------:R-:W-:Y:S01]  /*8110*/  QGMMA.64x16x32.F32.E4M3.E4M3 R160, gdesc[UR48], R160 ;  /* 0x0020000030a079f3 */ /* 0x000fe200087008a0 */
[----:B------:R-:W-:Y:S02]  /*8120*/  MOV R23, UR51 ;  /* 0x0000003300177c02 */ /* 0x000fe40008000f00 */
[----:B------:R-:W-:Y:S01]  /*8130*/  MOV R168, UR50 ;  /* 0x0000003200a87c02 */ /* 0x000fe20008000f00 */
[----:B------:R-:W-:Y:S01]  /*8140*/  UIADD3.64 UR50, UR6, 0x7e, URZ ;  /* 0x0000007e06327897 */ /* 0x000fe2000fffe03f */
[----:B------:R-:W-:Y:S01]  /*8150*/  MOV R169, UR49 ;  /* 0x0000003100a97c02 */ /* 0x000fe20008000f00 */
[----:B------:R-:W-:Y:S01]  /*8160*/  UMOV UR49, UR57 ;  /* 0x0000003900317c82 */ /* 0x000fe20008000000 */
[----:B------:R-:W-:Y:S01]  /*8170*/  MOV R170, UR48 ;  /* 0x0000003000aa7c02 */ /* 0x000fe20008000f00 */
[----:B------:R-:W-:Y:S01]  /*8180*/  UMOV UR48, UR56 ;  /* 0x0000003800307c82 */ /* 0x000fe20008000000 */
[----:B------:R-:W-:Y:S01]  /*8190*/  MOV R3, UR11 ;  /* 0x0000000b00037c02 */ /* 0x000fe20008000f00 */
[----:B------:R-:W-:Y:S04]  /*81a0*/  QGMMA.64x16x32.F32.E4M3.E4M3 R160, gdesc[UR52], R160 ;  /* 0x0020000034a079f3 */ /* 0x000fe800087008a0 */
[----:B------:R-:W-:Y:S01]  /*81b0*/  QGMMA.64x16x32.F32.E4M3.E4M3 R152, gdesc[UR48], RZ, !UPT ;  /* 0x00200000309879f3 */ /* 0x000fe2000c7008ff */
[----:B------:R-:W-:Y:S01]  /*81c0*/  MOV R14, UR10 ;  /* 0x0000000a000e7c02 */ /* 0x000fe20008000f00 */
[----:B------:R-:W-:Y:S01]  /*81d0*/  UIADD3.64 UR10, UR6, 0x80, URZ ;  /* 0x00000080060a7897 */ /* 0x000fe2000fffe03f */
[----:B------:R-:W-:Y:S01]  /*81e0*/  MOV R17, UR9 ;  /* 0x0000000900117c02 */ /* 0x000fe20008000f00 */
[----:B------:R-:W-:Y:S01]  /*81f0*/  UMOV UR9, UR5 ;  /* 0x0000000500097c82 */ /* 0x000fe20008000000 */
[----:B------:R-:W-:Y:S01]  /*8200*/  MOV R22, UR8 ;  /* 0x0000000800167c02 */ /* 0x000fe20008000f00 */
[----:B------:R-:W-:Y:S01]  /*8210*/  UMOV UR8, UR4 ;  /* 0x0000000400087c82 */ /* 0x000fe20008000000 */
[----:B------:R-:W-:Y:S01]  /*8220*/  MOV R171, UR55 ;  /* 0x0000003700ab7c02 */ /* 0x000fe20008000f00 */
[----:B------:R-:W-:Y:S01]  /*8230*/  UIADD3.64 UR48, UR4, 0x2, URZ ;  /* 0x0000000204307897 */ /* 0x000fe2000fffe03f */
[----:B------:R-:W-:-:S02]  /*8240*/  MOV R172, UR54 ;  /* 0x0000003600ac7c02 */ /* 0x000fc40008000f00 */
[----:B------:R-:W-:Y:S01]  /*8250*/  QGMMA.64x16x32.F32.E4M3.E4M3 R152, gdesc[UR8], R152 ;  /* 0x00200000089879f3 */ /* 0x000fe20008700898 */
[----:B------:R-:W-:Y:S01]  /*8260*/  UIADD3.64 UR54, UR6, 0x82, URZ ;  /* 0x0000008206367897 */ /* 0x000fe2000fffe03f */
[----:B------:R-:W-:Y:S02]  /*8270*/  MOV R173, UR53 ;  /* 0x0000003500ad7c02 */ /* 0x000fe40008000f00 */
[----:B------:R-:W-:Y:S01]  /*8280*/  UMOV UR53, UR49 ;  /* 0x0000003100357c82 */ /* 0x000fe20008000000 */
[----:B------:R-:W-:Y:S01]  /*8290*/  MOV R174, UR52 ;  /* 0x0000003400ae7c02 */ /* 0x000fe20008000f00 */
[----:B------:R-:W-:Y:S01]  /*82a0*/  UMOV UR52, UR48 ;  /* 0x0000003000347c82 */ /* 0x000fe20008000000 */
[----:B------:R-:W-:-:S03]  /*82b0*/  UIADD3.64 UR50, UR6, 0x84, URZ ;  /* 0x0000008406327897 */ /* 0x000fc6000fffe03f */
[----:B------:R-:W-:Y:S01]  /*82c0*/  QGMMA.64x16x32.F32.E4M3.E4M3 R152, gdesc[UR52], R152 ;  /* 0x00200000349879f3 */ /* 0x000fe20008700898 */
[----:B------:R-:W-:Y:S01]  /*82d0*/  UMOV UR48, UR58 ;  /* 0x0000003a00307c82 */ /* 0x000fe20008000000 */
[----:B------:R-:W-:Y:S01]  /*82e0*/  UMOV UR49, UR59 ;  /* 0x0000003b00317c82 */ /* 0x000fe20008000000 */
[----:B------:R-:W-:Y:S02]  /*82f0*/  R2UR UR9, R17 ;  /* 0x00000000110972ca */ /* 0x000fe400000e0000 */
[----:B------:R-:W-:Y:S01]  /*8300*/  R2UR UR8, R22 ;  /* 0x00000000160872ca */ /* 0x000fe200000e0000 */
[----:B------:R-:W-:Y:S01]  /*8310*/  UIADD3.64 UR54, UR6, 0x17e, URZ ;  /* 0x0000017e06367897 */ /* 0x000fe2000fffe03f */
[----:B------:R-:W-:Y:S01]  /*8320*/  R2UR UR10, R14 ;  /* 0x000000000e0a72ca */ /* 0x000fe200000e0000 */
[----:B------:R-:W-:Y:S01]  /*8330*/  UIADD3.64 UR58, UR6, 0x384, URZ ;  /* 0x00000384063a7897 */ /* 0x000fe2000fffe03f */
[----:B------:R-:W5:Y:S01]  /*8340*/  LDL R14, [R1+0x1f8] ;  /* 0x0001f800010e7983 */ /* 0x000f620000100800 */
[----:B------:R-:W-:-:S03]  /*8350*/  R2UR UR11, R3 ;  /* 0x00000000030b72ca */ /* 0x000fc600000e0000 */
[----:B------:R-:W2:Y:S01]  /*8360*/  LDL R17, [R1+0x204] ;  /* 0x0002040001117983 */ /* 0x000ea20000100800 */
[----:B------:R-:W-:Y:S04]  /*8370*/  QGMMA.64x16x32.F32.E4M3.E4M3 R152, gdesc[UR48], R152 ;  /* 0x00200000309879f3 */ /* 0x000fe80008700898 */
[----:B------:R-:W-:Y:S01]  /*8380*/  UMOV UR52, UR8 ;  /* 0x0000000800347c82 */ /* 0x000fe20008000000 */
[----:B------:R-:W-:Y:S01]  /*8390*/  UMOV UR53, UR9 ;  /* 0x0000000900357c82 */ /* 0x000fe20008000000 */
[----:B------:R-:W-:Y:S01]  /*83a0*/  UIADD3.64 UR50, UR6, 0x180, URZ ;  /* 0x0000018006327897 */ /* 0x000fe2000fffe03f */
[----:B---3--:R-:W-:Y:S01]  /*83b0*/  IADD3 R22, P2, R15, R195, RZ ;  /* 0x000000c30f167210 */ /* 0x008fe20007f5e0ff */
[----:B------:R-:W3:Y:S01]  /*83c0*/  LDL R3, [R1+0x210] ;  /* 0x0002100001037983 */ /* 0x000ee20000100800 */
[----:B------:R-:W-:Y:S01]  /*83d0*/  QGMMA.64x16x32.F32.E4M3.E4M3 R152, gdesc[UR52], R152 ;  /* 0x00200000349879f3 */ /* 0x000fe20008700898 */
[----:B------:R-:W-:Y:S01]  /*83e0*/  UMOV UR48, UR12 ;  /* 0x0000000c00307c82 */ /* 0x000fe20008000000 */
[----:B------:R-:W-:Y:S01]  /*83f0*/  UMOV UR49, UR13 ;  /* 0x0000000d00317c82 */ /* 0x000fe20008000000 */
[----:B------:R-:W-:-:S03]  /*8400*/  UIADD3.64 UR54, UR6, 0x182, URZ ;  /* 0x0000018206367897 */ /* 0x000fc6000fffe03f */
        /* <DEDUP_REMOVED lines=33> */
[----:B------:R-:W-:Y:S02]  /*8620*/  R2UR UR49, R169 ;  /* 0x00000000a93172ca */ /* 0x000fe400000e0000 */
[----:B------:R-:W-:-:S11]  /*8630*/  R2UR UR48, R170 ;  /* 0x00000000aa3072ca */ /* 0x000fd600000e0000 */
[----:B------:R-:W-:Y:S02]  /*8640*/  UMOV UR53, UR49 ;  /* 0x0000003100357c82 */ /* 0x000fe40008000000 */
[----:B------:R-:W-:Y:S02]  /*8650*/  UMOV UR52, UR48 ;  /* 0x0000003000347c82 */ /* 0x000fe40008000000 */
[----:B------:R-:W-:Y:S01]  /*8660*/  QGMMA.64x16x32.F32.E4M3.E4M3 R152, gdesc[UR52], R152 ;  /* 0x00200000349879f3 */ /* 0x000fe20008700898 */
[----:B------:R-:W-:Y:S02]  /*8670*/  R2UR UR53, R173 ;  /* 0x00000000ad3572ca */ /* 0x000fe400000e0000 */
[----:B------:R-:W-:Y:S02]  /*8680*/  R2UR UR52, R174 ;  /* 0x00000000ae3472ca */ /* 0x000fe400000e0000 */
[----:B------:R-:W-:Y:S01]  /*8690*/  R2UR UR50, R168 ;  /* 0x00000000a83272ca */ /* 0x000fe200000e0000 */
[----:B------:R-:W2:Y:S01]  /*86a0*/  LDL R174, [R1+0x208] ;  /* 0x0002080001ae7983 */ /* 0x000ea20000100800 */
[----:B------:R-:W-:-:S02]  /*86b0*/  IADD3 R168, P1, R15, R196, RZ ;  /* 0x000000c40fa87210 */ /* 0x000fc40007f3e0ff */
[----:B------:R-:W-:Y:S01]  /*86c0*/  R2UR UR51, R23 ;  /* 0x00000000173372ca */ /* 0x000fe200000e0000 */
[----:B------:R-:W3:Y:S02]  /*86d0*/  LDL R196, [R1+0x268] ;  /* 0x0002680001c47983 */ /* 0x000ee40000100800 */
[----:B----4-:R-:W-:Y:S02]  /*86e0*/  IMAD.X R169, R179, 0x1, R186, P1 ;  /* 0x00000001b3a97824 */ /* 0x010fe400008e06ba */
[----:B------:R-:W-:Y:S02]  /*86f0*/  UMOV UR57, UR53 ;  /* 0x0000003500397c82 */ /* 0x000fe40008000000 */
[----:B------:R-:W-:Y:S01]  /*8700*/  UMOV UR56, UR52 ;  /* 0x0000003400387c82 */ /* 0x000fe20008000000 */
[----:B------:R-:W-:Y:S01]  /*8710*/  IADD3 R170, P1, R15, R191, RZ ;  /* 0x000000bf0faa7210 */ /* 0x000fe20007f3e0ff */
[----:B------:R-:W-:Y:S01]  /*8720*/  IMAD.X R23, R179, 0x1, R189, P2 ;  /* 0x00000001b3177824 */ /* 0x000fe200010e06bd */
[----:B------:R0:W4:Y:S01]  /*8730*/  LDG.E.U8 R207, desc[UR60][R168.64] ;  /* 0x0000003ca8cf7981 */ /* 0x000122000c1e1100 */
[----:B------:R-:W-:-:S02]  /*8740*/  R2UR UR55, R171 ;  /* 0x00000000ab3772ca */ /* 0x000fc400000e0000 */
[----:B------:R-:W-:Y:S01]  /*8750*/  IMAD.X R171, R179, 0x1, R251, P1 ;  /* 0x00000001b3ab7824 */ /* 0x000fe200008e06fb */
[----:B------:R1:W4:Y:S04]  /*8760*/  LDG.E.U8 R205, desc[UR60][R22.64] ;  /* 0x0000003c16cd7981 */ /* 0x000328000c1e1100 */
[----:B------:R-:W4:Y:S01]  /*8770*/  LDL R186, [R1+0x214] ;  /* 0x0002140001ba7983 */ /* 0x000f220000100800 */
[C---:B0-----:R-:W-:Y:S02]  /*8780*/  IADD3 R168, P2, R15.reuse, R252, RZ ;  /* 0x000000fc0fa87210 */ /* 0x041fe40007f5e0ff */
[----:B------:R-:W-:Y:S01]  /*8790*/  R2UR UR54, R172 ;  /* 0x00000000ac3672ca */ /* 0x000fe200000e0000 */
[----:B------:R-:W4:Y:S01]  /*87a0*/  LDG.E.U8 R203, desc[UR60][R170.64] ;  /* 0x0000003caacb7981 */ /* 0x000f22000c1e1100 */
[----:B-1----:R-:W-:Y:S01]  /*87b0*/  IADD3 R22, P1, R15, R250, RZ ;  /* 0x000000fa0f167210 */ /* 0x002fe20007f3e0ff */
[----:B------:R-:W-:-:S02]  /*87c0*/  IMAD.X R169, R179, 0x1, R248, P2 ;  /* 0x00000001b3a97824 */ /* 0x000fc400010e06f8 */
[----:B------:R-:W4:Y:S01]  /*87d0*/  LDL R248, [R1+0x370] ;  /* 0x0003700001f87983 */ /* 0x000f220000100800 */
[----:B------:R-:W-:Y:S01]  /*87e0*/  QGMMA.64x16x32.F32.E4M3.E4M3 R152, gdesc[UR56], R152, gsb0 ;  /* 0x00200000389879f3 */ /* 0x000fe20008000898 */
[----:B------:R-:W-:Y:S01]  /*87f0*/  R2UR UR57, R175 ;  /* 0x00000000af3972ca */ /* 0x000fe200000e0000 */
[----:B------:R-:W-:Y:S01]  /*8800*/  IMAD.X R23, R179, 0x1, R244, P1 ;  /* 0x00000001b3177824 */ /* 0x000fe200008e06f4 */
[----:B------:R-:W2:Y:S01]  /*8810*/  LDL R175, [R1+0x1f4] ;  /* 0x0001f40001af7983 */ /* 0x000ea20000100800 */
[----:B------:R-:W-:-:S03]  /*8820*/  R2UR UR56, R176 ;  /* 0x00000000b03872ca */ /* 0x000fc600000e0000 */
[----:B------:R0:W4:Y:S04]  /*8830*/  LDG.E.U8 R202, desc[UR60][R168.64] ;  /* 0x0000003ca8ca7981 */ /* 0x000128000c1e1100 */
[----:B------:R-:W4:Y:S01]  /*8840*/  LDL R176, [R1+0x20c] ;  /* 0x00020c0001b07983 */ /* 0x000f220000100800 */
[----:B------:R-:W-:-:S03]  /*8850*/  IADD3 R194, P2, R15, R246, RZ ;  /* 0x000000f60fc27210 */ /* 0x000fc60007f5e0ff */
[----:B------:R-:W4:Y:S01]  /*8860*/  LDG.E.U8 R23, desc[UR60][R22.64] ;  /* 0x0000003c16177981 */ /* 0x000f22000c1e1100 */
[----:B0-----:R-:W-:Y:S01]  /*8870*/  IADD3 R168, P1, R15, R242, RZ ;  /* 0x000000f20fa87210 */ /* 0x001fe20007f3e0ff */
[C---:B------:R-:W-:Y:S02]  /*8880*/  IMAD.X R195, R179.reuse, 0x1, R240, P2 ;  /* 0x00000001b3c37824 */ /* 0x040fe400010e06f0 */
[----:B------:R-:W4:Y:S02]  /*8890*/  LDL R246, [R1+0x368] ;  /* 0x0003680001f67983 */ /* 0x000f240000100800 */
[----:B------:R-:W-:Y:S01]  /*88a0*/  IMAD.X R169, R179, 0x1, R178, P1 ;  /* 0x00000001b3a97824 */ /* 0x000fe200008e06b2 */
[C---:B------:R-:W-:Y:S01]  /*88b0*/  IADD3 R172, P2, R15.reuse, R238, RZ ;  /* 0x000000ee0fac7210 */ /* 0x040fe20007f5e0ff */
[----:B------:R-:W4:Y:S01]  /*88c0*/  LDL R178, [R1+0x228] ;  /* 0x0002280001b27983 */ /* 0x000f220000100800 */
[----:B-----5:R-:W-:-:S03]  /*88d0*/  IADD3 R170, P1, R15, R14, RZ ;  /* 0x0000000e0faa7210 */ /* 0x020fc60007f3e0ff */
[----:B------:R-:W-:Y:S01]  /*88e0*/  IMAD.X R173, R179, 0x1, R183, P2 ;  /* 0x00000001b3ad7824 */ /* 0x000fe200010e06b7 */
[----:B------:R-:W5:Y:S04]  /*88f0*/  LDL R14, [R1+0x21c] ;  /* 0x00021c00010e7983 */ /* 0x000f680000100800 */
[----:B------:R-:W5:Y:S04]  /*8900*/  LDL R183, [R1+0x238] ;  /* 0x0002380001b77983 */ /* 0x000f680000100800 */
[----:B------:R0:W5:Y:S04]  /*8910*/  LDG.E.U8 R193, desc[UR60][R168.64] ;  /* 0x0000003ca8c17981 */ /* 0x000168000c1e1100 */
[----:B------:R-:W5:Y:S04]  /*8920*/  LDG.E.U8 R192, desc[UR60][R172.64] ;  /* 0x0000003cacc07981 */ /* 0x000f68000c1e1100 */
[----:B------:R-:W5:Y:S01]  /*8930*/  LDG.E.U8 R194, desc[UR60][R194.64] ;  /* 0x0000003cc2c27981 */ /* 0x000f62000c1e1100 */
[----:B0-----:R-:W-:-:S03]  /*8940*/  IADD3 R168, P2, R15, R182, RZ ;  /* 0x000000b60fa87210 */ /* 0x001fc60007f5e0ff */
[----:B------:R-:W5:Y:S02]  /*8950*/  LDL R182, [R1+0x22c] ;  /* 0x00022c0001b67983 */ /* 0x000f640000100800 */
[C---:B------:R-:W-:Y:S02]  /*8960*/  IMAD.X R169, R179.reuse, 0x1, R181, P2 ;  /* 0x00000001b3a97824 */ /* 0x040fe400010e06b5 */
[----:B------:R-:W5:Y:S04]  /*8970*/  LDL R22, [R1+0x244] ;  /* 0x0002440001167983 */ /* 0x000f680000100800 */
[----:B------:R-:W5:Y:S04]  /*8980*/  LDL R181, [R1+0x240] ;  /* 0x0002400001b57983 */ /* 0x000f680000100800 */
[----:B------:R-:W5:Y:S04]  /*8990*/  LDG.E.U8 R195, desc[UR60][R168.64] ;  /* 0x0000003ca8c37981 */ /* 0x000f68000c1e1100 */
[----:B------:R-:W5:Y:S04]  /*89a0*/  LDL R172, [R1+0x258] ;  /* 0x0002580001ac7983 */ /* 0x000f680000100800 */
[----:B------:R-:W5:Y:S04]  /*89b0*/  LDL R240, [R1+0x350] ;  /* 0x0003500001f07983 */ /* 0x000f680000100800 */
[----:B------:R-:W5:Y:S04]  /*89c0*/  LDL R238, [R1+0x364] ;  /* 0x0003640001ee7983 */ /* 0x000f680000100800 */
[----:B------:R-:W5:Y:S04]  /*89d0*/  LDL R244, [R1+0x378] ;  /* 0x0003780001f47983 */ /* 0x000f680000100800 */
[----:B------:R-:W5:Y:S04]  /*89e0*/  LDL R242, [R1+0x374] ;  /* 0x0003740001f27983 */ /* 0x000f680000100800 */
[----:B------:R-:W5:Y:S04]  /*89f0*/  LDL R250, [R1+0x394] ;  /* 0x0003940001fa7983 */ /* 0x000f680000100800 */
[----:B------:R-:W5:Y:S04]  /*8a00*/  LDL R251, [R1+0x39c] ;  /* 0x00039c0001fb7983 */ /* 0x000f680000100800 */
[----:B------:R-:W5:Y:S01]  /*8a10*/  LDL R252, [R1+0x3ac] ;  /* 0x0003ac0001fc7983 */ /* 0x000f620000100800 */
[----:B--2---:R-:W-:Y:S01]  /*8a20*/  IMAD.X R171, R179, 0x1, R175, P1 ;  /* 0x00000001b3ab7824 */ /* 0x004fe200008e06af */
[----:B------:R-:W-:-:S04]  /*8a30*/  IADD3 R174, P1, R15, R174, RZ ;  /* 0x000000ae0fae7210 */ /* 0x000fc80007f3e0ff */
[----:B------:R3:W2:Y:S01]  /*8a40*/  LDG.E.U8 R173, desc[UR60][R170.64] ;  /* 0x0000003caaad7981 */ /* 0x0006a2000c1e1100 */
[----:B------:R-:W-:-:S03]  /*8a50*/  IMAD.X R175, R179, 0x1, R17, P1 ;  /* 0x00000001b3af7824 */ /* 0x000fc600008e0611 */
[----:B------:R-:W2:Y:S01]  /*8a60*/  LDL R17, [R1+0x248] ;  /* 0x0002480001117983 */ /* 0x000ea20000100800 */
[----:B---3--:R-:W-:-:S03]  /*8a70*/  IADD3 R170, P2, R15, R3, RZ ;  /* 0x000000030faa7210 */ /* 0x008fc60007f5e0ff */
[----:B------:R-:W3:Y:S04]  /*8a80*/  LDG.E.U8 R191, desc[UR60][R174.64] ;  /* 0x0000003caebf7981 */ /* 0x000ee8000c1e1100 */
[----:B------:R-:W2:Y:S01]  /*8a90*/  LDL R3, [R1+0x234] ;  /* 0x0002340001037983 */ /* 0x000ea20000100800 */
[----:B------:R-:W-:Y:S01]  /*8aa0*/  IADD3 R168, P1, R15, R177, RZ ;  /* 0x000000b10fa87210 */ /* 0x000fe20007f3e0ff */
[C---:B----4-:R-:W-:Y:S02]  /*8ab0*/  IMAD.X R171, R179.reuse, 0x1, R176, P2 ;  /* 0x00000001b3ab7824 */ /* 0x050fe400010e06b0 */
[----:B------:R-:W4:Y:S04]  /*8ac0*/  LDL R177, [R1+0x23c] ;  /* 0x00023c0001b17983 */ /* 0x000f280000100800 */
[----:B------:R-:W3:Y:S01]  /*8ad0*/  LDL R176, [R1+0x250] ;  /* 0x0002500001b07983 */ /* 0x000ee20000100800 */
[----:B------:R-:W-:-:S03]  /*8ae0*/  IMAD.X R169, R179, 0x1, R186, P1 ;  /* 0x00000001b3a97824 */ /* 0x000fc600008e06ba */
[----:B------:R0:W3:Y:S04]  /*8af0*/  LDG.E.U8 R190, desc[UR60][R170.64] ;  /* 0x0000003caabe7981 */ /* 0x0000e8000c1e1100 */
[----:B------:R-:W3:Y:S01]  /*8b00*/  LDL R186, [R1+0x24c] ;  /* 0x00024c0001ba7983 */ /* 0x000ee20000100800 */
[----:B0-----:R-:W-:-:S03]  /*8b10*/  IADD3 R170, P1, R15, R178, RZ ;  /* 0x000000b20faa7210 */ /* 0x001fc60007f3e0ff */
[----:B------:R-:W3:Y:S01]  /*8b20*/  LDL R178, [R1+0x260] ;  /* 0x0002600001b27983 */ /* 0x000ee20000100800 */
[----:B------:R-:W-:Y:S01]  /*8b30*/  IADD3 R174, P2, R15, R187, RZ ;  /* 0x000000bb0fae7210 */ /* 0x000fe20007f5e0ff */
[----:B------:R-:W-:Y:S01]  /*8b40*/  IMAD.X R171, R179, 0x1, R184, P1 ;  /* 0x00000001b3ab7824 */ /* 0x000fe200008e06b8 */
[----:B-----5:R-:W-:Y:S02]  /*8b50*/  IADD3 R184, P1, R15, R183, RZ ;  /* 0x000000b70fb87210 */ /* 0x020fe40007f3e0ff */
[----:B------:R-:W5:Y:S01]  /*8b60*/  LDL R183, [R1+0x25c] ;  /* 0x00025c0001b77983 */ /* 0x000f620000100800 */
[----:B------:R-:W-:-:S03]  /*8b70*/  IMAD.X R175, R179, 0x1, R14, P2 ;  /* 0x00000001b3af7824 */ /* 0x000fc600010e060e */
[----:B------:R0:W5:Y:S04]  /*8b80*/  LDG.E.U8 R14, desc[UR60][R168.64] ;  /* 0x0000003ca80e7981 */ /* 0x000168000c1e1100 */
[----:B------:R1:W5:Y:S04]  /*8b90*/  LDG.E.U8 R189, desc[UR60][R174.64] ;  /* 0x0000003caebd7981 */ /* 0x000368000c1e1100 */
[----:B------:R-:W5:Y:S01]  /*8ba0*/  LDG.E.U8 R188, desc[UR60][R170.64] ;  /* 0x0000003caabc7981 */ /* 0x000f62000c1e1100 */
[----:B0-----:R-:W-:-:S05]  /*8bb0*/  IADD3 R168, P2, R15, R185, RZ ;  /* 0x000000b90fa87210 */ /* 0x001fca0007f5e0ff */
[----:B------:R-:W-:Y:S01]  /*8bc0*/  IMAD.X R169, R179, 0x1, R182, P2 ;  /* 0x00000001b3a97824 */ /* 0x000fe200010e06b6 */
[----:B-1----:R-:W-:Y:S01]  /*8bd0*/  IADD3 R174, P2, R15, R181, RZ ;  /* 0x000000b50fae7210 */ /* 0x002fe20007f5e0ff */
[----:B------:R-:W5:Y:S04]  /*8be0*/  LDL R182, [R1+0x270] ;  /* 0x0002700001b67983 */ /* 0x000f680000100800 */
[----:B------:R-:W5:Y:S01]  /*8bf0*/  LDL R181, [R1+0x274] ;  /* 0x0002740001b57983 */ /* 0x000f620000100800 */
[----:B--2---:R-:W-:-:S03]  /*8c00*/  IMAD.X R185, R179, 0x1, R3, P1 ;  /* 0x00000001b3b97824 */ /* 0x004fc600008e0603 */
[----:B------:R0:W2:Y:S01]  /*8c10*/  LDG.E.U8 R3, desc[UR60][R168.64] ;  /* 0x0000003ca8037981 */ /* 0x0000a2000c1e1100 */
[----:B----4-:R-:W-:-:S03]  /*8c20*/  IMAD.X R175, R179, 0x1, R177, P2 ;  /* 0x00000001b3af7824 */ /* 0x010fc600010e06b1 */
[----:B------:R-:W4:Y:S01]  /*8c30*/  LDG.E.U8 R184, desc[UR60][R184.64] ;  /* 0x0000003cb8b87981 */ /* 0x000f22000c1e1100 */
[----:B0-----:R-:W-:-:S03]  /*8c40*/  IADD3 R168, P1, R15, R17, RZ ;  /* 0x000000110fa87210 */ /* 0x001fc60007f3e0ff */
[----:B------:R-:W2:Y:S01]  /*8c50*/  LDL R17, [R1+0x26c] ;  /* 0x00026c0001117983 */ /* 0x000ea20000100800 */
[----:B---3--:R-:W-:-:S03]  /*8c60*/  IADD3 R170, P2, R15, R176, RZ ;  /* 0x000000b00faa7210 */ /* 0x008fc60007f5e0ff */
[----:B------:R-:W3:Y:S01]  /*8c70*/  LDL R185, [R1+0x288] ;  /* 0x0002880001b97983 */ /* 0x000ee20000100800 */
[----:B------:R-:W-:Y:S01]  /*8c80*/  IMAD.X R169, R179, 0x1, R22, P1 ;  /* 0x00000001b3a97824 */ /* 0x000fe200008e0616 */
[----:B------:R-:W-:Y:S01]  /*8c90*/  IADD3 R176, P1, R15, R172, RZ ;  /* 0x000000ac0fb07210 */ /* 0x000fe20007f3e0ff */
[----:B------:R-:W-:Y:S01]  /*8ca0*/  IMAD.X R171, R179, 0x1, R186, P2 ;  /* 0x00000001b3ab7824 */ /* 0x000fe200010e06ba */
[----:B------:R0:W4:Y:S01]  /*8cb0*/  LDG.E.U8 R22, desc[UR60][R174.64] ;  /* 0x0000003cae167981 */ /* 0x000122000c1e1100 */
[----:B------:R-:W-:-:S03]  /*8cc0*/  IADD3 R186, P2, R15, R178, RZ ;  /* 0x000000b20fba7210 */ /* 0x000fc60007f5e0ff */
[----:B------:R-:W4:Y:S01]  /*8cd0*/  LDL R178, [R1+0x284] ;  /* 0x0002840001b27983 */ /* 0x000f220000100800 */
[----:B------:R-:W-:-:S03]  /*8ce0*/  IMAD.X R177, R179, 0x1, R198, P1 ;  /* 0x00000001b3b17824 */ /* 0x000fc600008e06c6 */
[----:B------:R-:W4:Y:S01]  /*8cf0*/  LDL R172, [R1+0x27c] ;  /* 0x00027c0001ac7983 */ /* 0x000f220000100800 */
[----:B0-----:R-:W-:-:S03]  /*8d00*/  IADD3 R174, P1, R15, R196, RZ ;  /* 0x000000c40fae7210 */ /* 0x001fc60007f3e0ff */
[----:B------:R-:W4:Y:S04]  /*8d10*/  LDL R196, [R1+0x298] ;  /* 0x0002980001c47983 */ /* 0x000f280000100800 */
[----:B------:R-:W4:Y:S01]  /*8d20*/  LDL R198, [R1+0x2a0] ;  /* 0x0002a00001c67983 */ /* 0x000f220000100800 */
[----:B------:R-:W-:-:S03]  /*8d30*/  IMAD.X R175, R179, 0x1, R204, P1 ;  /* 0x00000001b3af7824 */ /* 0x000fc600008e06cc */
[----:B------:R-:W4:Y:S04]  /*8d40*/  LDG.E.U8 R176, desc[UR60][R176.64] ;  /* 0x0000003cb0b07981 */ /* 0x000f28000c1e1100 */
[----:B------:R-:W4:Y:S04]  /*8d50*/  LDL R204, [R1+0x2a4] ;  /* 0x0002a40001cc7983 */ /* 0x000f280000100800 */
[----:B------:R-:W4:Y:S04]  /*8d60*/  LDG.E.U8 R169, desc[UR60][R168.64] ;  /* 0x0000003ca8a97981 */ /* 0x000f28000c1e1100 */
[----:B------:R-:W4:Y:S01]  /*8d70*/  LDL R177, [R1+0x29c] ;  /* 0x00029c0001b17983 */ /* 0x000f220000100800 */
[----:B-----5:R-:W-:-:S03]  /*8d80*/  IMAD.X R187, R179, 0x1, R183, P2 ;  /* 0x00000001b3bb7824 */ /* 0x020fc600010e06b7 */
[----:B------:R-:W5:Y:S04]  /*8d90*/  LDG.E.U8 R171, desc[UR60][R170.64] ;  /* 0x0000003caaab7981 */ /* 0x000f68000c1e1100 */
[----:B------:R0:W5:Y:S02]  /*8da0*/  LDG.E.U8 R168, desc[UR60][R186.64] ;  /* 0x0000003cbaa87981 */ /* 0x000164000c1e1100 */
[C---:B0-----:R-:W-:Y:S02]  /*8db0*/  IADD3 R186, P1, R15.reuse, R201, RZ ;  /* 0x000000c90fba7210 */ /* 0x041fe40007f3e0ff */
[----:B------:R-:W-:Y:S01]  /*8dc0*/  IADD3 R182, P2, R15, R182, RZ ;  /* 0x000000b60fb67210 */ /* 0x000fe20007f5e0ff */
[----:B------:R-:W5:Y:S02]  /*8dd0*/  LDL R201, [R1+0x2c8] ;  /* 0x0002c80001c97983 */ /* 0x000f640000100800 */
[----:B------:R-:W-:-:S02]  /*8de0*/  IMAD.X R187, R179, 0x1, R181, P1 ;  /* 0x00000001b3bb7824 */ /* 0x000fc400008e06b5 */
[----:B------:R-:W5:Y:S01]  /*8df0*/  LDL R181, [R1+0x2ac] ;  /* 0x0002ac0001b57983 */ /* 0x000f620000100800 */
[----:B--2---:R-:W-:-:S03]  /*8e00*/  IMAD.X R183, R179, 0x1, R17, P2 ;  /* 0x00000001b3b77824 */ /* 0x004fc600010e0611 */
[----:B------:R-:W2:Y:S04]  /*8e10*/  LDG.E.U8 R17, desc[UR60][R174.64] ;  /* 0x0000003cae117981 */ /* 0x000ea8000c1e1100 */
[----:B------:R3:W2:Y:S02]  /*8e20*/  LDG.E.U8 R170, desc[UR60][R182.64] ;  /* 0x0000003cb6aa7981 */ /* 0x0006a4000c1e1100 */
[C---:B---3--:R-:W-:Y:S02]  /*8e30*/  IADD3 R182, P1, R15.reuse, R185, RZ ;  /* 0x000000b90fb67210 */ /* 0x048fe40007f3e0ff */
[----:B------:R-:W3:Y:S01]  /*8e40*/  LDL R185, [R1+0x2b4] ;  /* 0x0002b40001b97983 */ /* 0x000ee20000100800 */
[----:B------:R-:W-:Y:S02]  /*8e50*/  IADD3 R174, P2, R15, R200, RZ ;  /* 0x000000c80fae7210 */ /* 0x000fe40007f5e0ff */
[C---:B----4-:R-:W-:Y:S01]  /*8e60*/  IMAD.X R183, R179.reuse, 0x1, R178, P1 ;  /* 0x00000001b3b77824 */ /* 0x050fe200008e06b2 */
[----:B------:R-:W4:Y:S04]  /*8e70*/  LDL R200, [R1+0x2d0] ;  /* 0x0002d00001c87983 */ /* 0x000f280000100800 */
[----:B------:R-:W2:Y:S01]  /*8e80*/  LDL R178, [R1+0x2bc] ;  /* 0x0002bc0001b27983 */ /* 0x000ea20000100800 */
[----:B------:R-:W-:Y:S01]  /*8e90*/  IMAD.X R175, R179, 0x1, R172, P2 ;  /* 0x00000001b3af7824 */ /* 0x000fe200010e06ac */
[----:B------:R-:W-:-:S02]  /*8ea0*/  IADD3 R196, P1, R15, R196, RZ ;  /* 0x000000c40fc47210 */ /* 0x000fc40007f3e0ff */
[----:B------:R0:W4:Y:S04]  /*8eb0*/  LDG.E.U8 R172, desc[UR60][R186.64] ;  /* 0x0000003cbaac7981 */ /* 0x000128000c1e1100 */
[----:B------:R-:W4:Y:S01]  /*8ec0*/  LDG.E.U8 R174, desc[UR60][R174.64] ;  /* 0x0000003caeae7981 */ /* 0x000f22000c1e1100 */
[----:B0-----:R-:W-:Y:S01]  /*8ed0*/  IADD3 R186, P2, R15, R197, RZ ;  /* 0x000000c50fba7210 */ /* 0x001fe20007f5e0ff */
[----:B------:R-:W-:Y:S02]  /*8ee0*/  IMAD.X R197, R179, 0x1, R216, P1 ;  /* 0x00000001b3c57824 */ /* 0x000fe400008e06d8 */
[----:B------:R-:W4:Y:S04]  /*8ef0*/  LDL R216, [R1+0x2d4] ;  /* 0x0002d40001d87983 */ /* 0x000f280000100800 */
[----:B------:R0:W4:Y:S02]  /*8f00*/  LDG.E.U8 R175, desc[UR60][R182.64] ;  /* 0x0000003cb6af7981 */ /* 0x000124000c1e1100 */
[----:B0-----:R-:W-:-:S02]  /*8f10*/  IADD3 R182, P1, R15, R214, RZ ;  /* 0x000000d60fb67210 */ /* 0x001fc40007f3e0ff */
[----:B------:R-:W4:Y:S01]  /*8f20*/  LDL R214, [R1+0x2d8] ;  /* 0x0002d80001d67983 */ /* 0x000f220000100800 */
[----:B------:R-:W-:Y:S01]  /*8f30*/  IMAD.X R187, R179, 0x1, R199, P2 ;  /* 0x00000001b3bb7824 */ /* 0x000fe200010e06c7 */
[----:B------:R-:W-:Y:S01]  /*8f40*/  IADD3 R198, P2, R15, R198, RZ ;  /* 0x000000c60fc67210 */ /* 0x000fe20007f5e0ff */
[C---:B------:R-:W-:Y:S02]  /*8f50*/  IMAD.X R183, R179.reuse, 0x1, R204, P1 ;  /* 0x00000001b3b77824 */ /* 0x040fe400008e06cc */
[----:B------:R-:W4:Y:S02]  /*8f60*/  LDL R204, [R1+0x2dc] ;  /* 0x0002dc0001cc7983 */ /* 0x000f240000100800 */
[----:B------:R-:W-:Y:S02]  /*8f70*/  IMAD.X R199, R179, 0x1, R177, P2 ;  /* 0x00000001b3c77824 */ /* 0x000fe400010e06b1 */
[----:B------:R-:W4:Y:S04]  /*8f80*/  LDG.E.U8 R186, desc[UR60][R186.64] ;  /* 0x0000003cbaba7981 */ /* 0x000f28000c1e1100 */
[----:B------:R-:W4:Y:S04]  /*8f90*/  LDG.E.U8 R177, desc[UR60][R196.64] ;  /* 0x0000003cc4b17981 */ /* 0x000f28000c1e1100 */
[----:B------:R0:W4:Y:S02]  /*8fa0*/  LDG.E.U8 R187, desc[UR60][R198.64] ;  /* 0x0000003cc6bb7981 */ /* 0x000124000c1e1100 */
[----:B0-----:R-:W-:-:S02]  /*8fb0*/  IADD3 R198, P1, R15, R206, RZ ;  /* 0x000000ce0fc67210 */ /* 0x001fc40007f3e0ff */
[----:B------:R-:W4:Y:S01]  /*8fc0*/  LDL R206, [R1+0x2e4] ;  /* 0x0002e40001ce7983 */ /* 0x000f220000100800 */
[----:B------:R-:W-:-:S03]  /*8fd0*/  IADD3 R196, P2, R15, R210, RZ ;  /* 0x000000d20fc47210 */ /* 0x000fc60007f5e0ff */
[----:B------:R-:W4:Y:S02]  /*8fe0*/  LDL R210, [R1+0x2f4] ;  /* 0x0002f40001d27983 */ /* 0x000f240000100800 */
[----:B-----5:R-:W-:Y:S02]  /*8ff0*/  IMAD.X R197, R179, 0x1, R181, P2 ;  /* 0x00000001b3c57824 */ /* 0x020fe400010e06b5 */
[----:B------:R0:W5:Y:S02]  /*9000*/  LDG.E.U8 R181, desc[UR60][R182.64] ;  /* 0x0000003cb6b57981 */ /* 0x000164000c1e1100 */
[----:B0-----:R-:W-:Y:S02]  /*9010*/  IADD3 R182, P2, R15, R208, RZ ;  /* 0x000000d00fb67210 */ /* 0x001fe40007f5e0ff */
[----:B------:R-:W5:Y:S01]  /*9020*/  LDL R208, [R1+0x2ec] ;  /* 0x0002ec0001d07983 */ /* 0x000f620000100800 */
[----:B---3--:R-:W-:-:S03]  /*9030*/  IMAD.X R199, R179, 0x1, R185, P1 ;  /* 0x00000001b3c77824 */ /* 0x008fc600008e06b9 */
[----:B------:R0:W3:Y:S02]  /*9040*/  LDG.E.U8 R185, desc[UR60][R196.64] ;  /* 0x0000003cc4b97981 */ /* 0x0000e4000c1e1100 */
[----:B0-----:R-:W-:Y:S01]  /*9050*/  IADD3 R196, P1, R15, R201, RZ ;  /* 0x000000c90fc47210 */ /* 0x001fe20007f3e0ff */
[----:B--2---:R-:W-:Y:S01]  /*9060*/  IMAD.X R183, R179, 0x1, R178, P2 ;  /* 0x00000001b3b77824 */ /* 0x004fe200010e06b2 */
[----:B----4-:R-:W-:Y:S01]  /*9070*/  IADD3 R200, P2, R15, R200, RZ ;  /* 0x000000c80fc87210 */ /* 0x010fe20007f5e0ff */
[----:B------:R0:W2:Y:S02]  /*9080*/  LDG.E.U8 R178, desc[UR60][R198.64] ;  /* 0x0000003cc6b27981 */ /* 0x0000a4000c1e1100 */
[C---:B------:R-:W-:Y:S02]  /*9090*/  IMAD.X R197, R179.reuse, 0x1, R212, P1 ;  /* 0x00000001b3c57824 */ /* 0x040fe400008e06d4 */
[----:B------:R-:W4:Y:S01]  /*90a0*/  LDL R212, [R1+0x2fc] ;  /* 0x0002fc0001d47983 */ /* 0x000f220000100800 */
[----:B------:R-:W-:-:S03]  /*90b0*/  IMAD.X R201, R179, 0x1, R228, P2 ;  /* 0x00000001b3c97824 */ /* 0x000fc600010e06e4 */
[----:B------:R-:W3:Y:S04]  /*90c0*/  LDL R228, [R1+0x308] ;  /* 0x0003080001e47983 */ /* 0x000ee80000100800 */
[----:B------:R-:W2:Y:S01]  /*90d0*/  LDG.E.U8 R183, desc[UR60][R182.64] ;  /* 0x0000003cb6b77981 */ /* 0x000ea2000c1e1100 */
[----:B0-----:R-:W-:-:S03]  /*90e0*/  IADD3 R198, P2, R15, R226, RZ ;  /* 0x000000e20fc67210 */ /* 0x001fc60007f5e0ff */
[----:B------:R-:W2:Y:S04]  /*90f0*/  LDL R226, [R1+0x310] ;  /* 0x0003100001e27983 */ /* 0x000ea80000100800 */
[----:B------:R-:W2:Y:S04]  /*9100*/  LDG.E.U8 R200, desc[UR60][R200.64] ;  /* 0x0000003cc8c87981 */ /* 0x000ea8000c1e1100 */
[----:B------:R0:W2:Y:S02]  /*9110*/  LDG.E.U8 R182, desc[UR60][R196.64] ;  /* 0x0000003cc4b67981 */ /* 0x0000a4000c1e1100 */
[----:B0-----:R-:W-:-:S02]  /*9120*/  IADD3 R196, P1, R15, R214, RZ ;  /* 0x000000d60fc47210 */ /* 0x001fc40007f3e0ff */
[----:B------:R-:W2:Y:S03]  /*9130*/  LDL R214, [R1+0x304] ;  /* 0x0003040001d67983 */ /* 0x000ea60000100800 */
[C---:B------:R-:W-:Y:S02]  /*9140*/  IMAD.X R197, R179.reuse, 0x1, R216, P1 ;  /* 0x00000001b3c57824 */ /* 0x040fe400008e06d8 */
[----:B------:R-:W2:Y:S01]  /*9150*/  LDL R216, [R1+0x30c] ;  /* 0x00030c0001d87983 */ /* 0x000ea20000100800 */
[----:B------:R-:W-:-:S03]  /*9160*/  IMAD.X R199, R179, 0x1, R204, P2 ;  /* 0x00000001b3c77824 */ /* 0x000fc600010e06cc */
[----:B------:R0:W2:Y:S04]  /*9170*/  LDG.E.U8 R201, desc[UR60][R196.64] ;  /* 0x0000003cc4c97981 */ /* 0x0000a8000c1e1100 */
[----:B------:R-:W2:Y:S01]  /*9180*/  LDG.E.U8 R204, desc[UR60][R198.64] ;  /* 0x0000003cc6cc7981 */ /* 0x000ea2000c1e1100 */
[----:B0-----:R-:W-:-:S03]  /*9190*/  IADD3 R196, P1, R15, R218, RZ ;  /* 0x000000da0fc47210 */ /* 0x001fc60007f3e0ff */
[----:B------:R-:W2:Y:S02]  /*91a0*/  LDL R218, [R1+0x318] ;  /* 0x0003180001da7983 */ /* 0x000ea40000100800 */
[----:B------:R-:W-:Y:S02]  /*91b0*/  IMAD.X R197, R179, 0x1, R206, P1 ;  /* 0x00000001b3c57824 */ /* 0x000fe400008e06ce */
[----:B------:R-:W2:Y:S04]  /*91c0*/  LDL R199, [R1+0x314] ;  /* 0x0003140001c77983 */ /* 0x000ea80000100800 */
[----:B------:R0:W2:Y:S04]  /*91d0*/  LDG.E.U8 R206, desc[UR60][R196.64] ;  /* 0x0000003cc4ce7981 */ /* 0x0000a8000c1e1100 */
[----:B------:R-:W2:Y:S01]  /*91e0*/  LDL R198, [R1+0x31c] ;  /* 0x00031c0001c67983 */ /* 0x000ea20000100800 */
[----:B0-----:R-:W-:-:S03]  /*91f0*/  IADD3 R196, P1, R15, R220, RZ ;  /* 0x000000dc0fc47210 */ /* 0x001fc60007f3e0ff */
[----:B------:R-:W2:Y:S02]  /*9200*/  LDL R220, [R1+0x320] ;  /* 0x0003200001dc7983 */ /* 0x000ea40000100800 */
[----:B-----5:R-:W-:-:S05]  /*9210*/  IMAD.X R197, R179, 0x1, R208, P1 ;  /* 0x00000001b3c57824 */ /* 0x020fca00008e06d0 */
[----:B------:R0:W5:Y:S02]  /*9220*/  LDG.E.U8 R208, desc[UR60][R196.64] ;  /* 0x0000003cc4d07981 */ /* 0x000164000c1e1100 */
[----:B0-----:R-:W-:Y:S02]  /*9230*/  IADD3 R196, P1, R15, R224, RZ ;  /* 0x000000e00fc47210 */ /* 0x001fe40007f3e0ff */
[----:B------:R-:W5:Y:S03]  /*9240*/  LDL R224, [R1+0x32c] ;  /* 0x00032c0001e07983 */ /* 0x000f660000100800 */
[----:B------:R-:W-:-:S05]  /*9250*/  IMAD.X R197, R179, 0x1, R210, P1 ;  /* 0x00000001b3c57824 */ /* 0x000fca00008e06d2 */
[----:B------:R0:W5:Y:S02]  /*9260*/  LDG.E.U8 R210, desc[UR60][R196.64] ;  /* 0x0000003cc4d27981 */ /* 0x000164000c1e1100 */
[----:B0-----:R-:W-:Y:S02]  /*9270*/  IADD3 R196, P1, R15, R222, RZ ;  /* 0x000000de0fc47210 */ /* 0x001fe40007f3e0ff */
[----:B------:R-:W5:Y:S03]  /*9280*/  LDL R222, [R1+0x324] ;  /* 0x0003240001de7983 */ /* 0x000f660000100800 */
[----:B----4-:R-:W-:-:S05]  /*9290*/  IMAD.X R197, R179, 0x1, R212, P1 ;  /* 0x00000001b3c57824 */ /* 0x010fca00008e06d4 */
[----:B------:R3:W4:Y:S02]  /*92a0*/  LDG.E.U8 R212, desc[UR60][R196.64] ;  /* 0x0000003cc4d47981 */ /* 0x000724000c1e1100 */
[----:B---3--:R-:W-:Y:S02]  /*92b0*/  IADD3 R196, P1, R15, R228, RZ ;  /* 0x000000e40fc47210 */ /* 0x008fe40007f3e0ff */
[----:B------:R-:W3:Y:S03]  /*92c0*/  LDL R228, [R1+0x340] ;  /* 0x0003400001e47983 */ /* 0x000ee60000100800 */
[----:B--2---:R-:W-:-:S05]  /*92d0*/  IMAD.X R197, R179, 0x1, R214, P1 ;  /* 0x00000001b3c57824 */ /* 0x004fca00008e06d6 */
[----:B------:R0:W2:Y:S02]  /*92e0*/  LDG.E.U8 R214, desc[UR60][R196.64] ;  /* 0x0000003cc4d67981 */ /* 0x0000a4000c1e1100 */
[----:B0-----:R-:W-:Y:S02]  /*92f0*/  IADD3 R196, P1, R15, R226, RZ ;  /* 0x000000e20fc47210 */ /* 0x001fe40007f3e0ff */
[----:B------:R-:W4:Y:S03]  /*9300*/  LDL R226, [R1+0x334] ;  /* 0x0003340001e27983 */ /* 0x000f260000100800 */
[----:B------:R-:W-:-:S05]  /*9310*/  IMAD.X R197, R179, 0x1, R216, P1 ;  /* 0x00000001b3c57824 */ /* 0x000fca00008e06d8 */
[----:B------:R0:W2:Y:S02]  /*9320*/  LDG.E.U8 R216, desc[UR60][R196.64] ;  /* 0x0000003cc4d87981 */ /* 0x0000a4000c1e1100 */
[----:B0-----:R-:W-:-:S05]  /*9330*/  IADD3 R196, P1, R15, R218, RZ ;  /* 0x000000da0fc47210 */ /* 0x001fca0007f3e0ff */
[----:B------:R-:W-:Y:S02]  /*9340*/  IMAD.X R197, R179, 0x1, R199, P1 ;  /* 0x00000001b3c57824 */ /* 0x000fe400008e06c7 */
[----:B------:R-:W2:Y:S04]  /*9350*/  LDL R199, [R1+0x33c] ;  /* 0x00033c0001c77983 */ /* 0x000ea80000100800 */
[----:B------:R0:W2:Y:S02]  /*9360*/  LDG.E.U8 R218, desc[UR60][R196.64] ;  /* 0x0000003cc4da7981 */ /* 0x0000a4000c1e1100 */
[----:B0-----:R-:W-:-:S05]  /*9370*/  IADD3 R196, P1, R15, R220, RZ ;  /* 0x000000dc0fc47210 */ /* 0x001fca0007f3e0ff */
[----:B------:R-:W-:Y:S02]  /*9380*/  IMAD.X R197, R179, 0x1, R198, P1 ;  /* 0x00000001b3c57824 */ /* 0x000fe400008e06c6 */
[----:B------:R-:W2:Y:S04]  /*9390*/  LDL R198, [R1+0x348] ;  /* 0x0003480001c67983 */ /* 0x000ea80000100800 */
[----:B------:R0:W2:Y:S02]  /*93a0*/  LDG.E.U8 R220, desc[UR60][R196.64] ;  /* 0x0000003cc4dc7981 */ /* 0x0000a4000c1e1100 */
[----:B0-----:R-:W-:Y:S02]  /*93b0*/  IADD3 R196, P1, R15, R230, RZ ;  /* 0x000000e60fc47210 */ /* 0x001fe40007f3e0ff */
[----:B------:R-:W2:Y:S03]  /*93c0*/  LDL R230, [R1+0x344] ;  /* 0x0003440001e67983 */ /* 0x000ea60000100800 */
        /* <DEDUP_REMOVED lines=10> */
[----:B---3--:R-:W-:-:S05]  /*9470*/  IADD3 R196, P1, R15, R228, RZ ;  /* 0x000000e40fc47210 */ /* 0x008fca0007f3e0ff */
[----:B--2---:R-:W-:Y:S02]  /*9480*/  IMAD.X R197, R179, 0x1, R199, P1 ;  /* 0x00000001b3c57824 */ /* 0x004fe400008e06c7 */
[----:B------:R-:W2:Y:S04]  /*9490*/  LDL R199, [R1+0x360] ;  /* 0x0003600001c77983 */ /* 0x000ea80000100800 */
[----:B------:R0:W3:Y:S02]  /*94a0*/  LDG.E.U8 R228, desc[UR60][R196.64] ;  /* 0x0000003cc4e47981 */ /* 0x0000e4000c1e1100 */
[----:B0-----:R-:W-:Y:S02]  /*94b0*/  IADD3 R196, P1, R15, R198, RZ ;  /* 0x000000c60fc47210 */ /* 0x001fe40007f3e0ff */
[----:B------:R-:W4:Y:S03]  /*94c0*/  LDL R198, [R1+0x35c] ;  /* 0x00035c0001c67983 */ /* 0x000f260000100800 */
[----:B------:R-:W-:-:S05]  /*94d0*/  IMAD.X R197, R179, 0x1, R230, P1 ;  /* 0x00000001b3c57824 */ /* 0x000fca00008e06e6 */
[----:B------:R0:W3:Y:S02]  /*94e0*/  LDG.E.U8 R230, desc[UR60][R196.64] ;  /* 0x0000003cc4e67981 */ /* 0x0000e4000c1e1100 */
[----:B0-----:R-:W-:Y:S02]  /*94f0*/  IADD3 R196, P1, R15, R240, RZ ;  /* 0x000000f00fc47210 */ /* 0x001fe40007f3e0ff */
[----:B------:R-:W3:Y:S03]  /*9500*/  LDL R240, [R1+0x36c] ;  /* 0x00036c0001f07983 */ /* 0x000ee60000100800 */
[----:B-----5:R-:W-:-:S05]  /*9510*/  IMAD.X R197, R179, 0x1, R232, P1 ;  /* 0x00000001b3c57824 */ /* 0x020fca00008e06e8 */
[----:B------:R0:W5:Y:S02]  /*9520*/  LDG.E.U8 R232, desc[UR60][R196.64] ;  /* 0x0000003cc4e87981 */ /* 0x000164000c1e1100 */
[----:B0-----:R-:W-:-:S05]  /*9530*/  IADD3 R196, P1, R15, R236, RZ ;  /* 0x000000ec0fc47210 */ /* 0x001fca0007f3e0ff */
[----:B------:R-:W-:-:S05]  /*9540*/  IMAD.X R197, R179, 0x1, R234, P1 ;  /* 0x00000001b3c57824 */ /* 0x000fca00008e06ea */
[----:B------:R2:W5:Y:S02]  /*9550*/  LDG.E.U8 R234, desc[UR60][R196.64] ;  /* 0x0000003cc4ea7981 */ /* 0x000564000c1e1100 */
[----:B--2---:R-:W-:Y:S02]  /*9560*/  IADD3 R196, P1, R15, R199, RZ ;  /* 0x000000c70fc47210 */ /* 0x004fe40007f3e0ff */
[----:B------:R-:W2:Y:S03]  /*9570*/  LDL R199, [R1+0x380] ;  /* 0x0003800001c77983 */ /* 0x000ea60000100800 */
[----:B----4-:R-:W-:Y:S02]  /*9580*/  IMAD.X R197, R179, 0x1, R198, P1 ;  /* 0x00000001b3c57824 */ /* 0x010fe400008e06c6 */
[----:B------:R-:W4:Y:S04]  /*9590*/  LDL R198, [R1+0x37c] ;  /* 0x00037c0001c67983 */ /* 0x000f280000100800 */
[----:B------:R0:W5:Y:S02]  /*95a0*/  LDG.E.U8 R236, desc[UR60][R196.64] ;  /* 0x0000003cc4ec7981 */ /* 0x000164000c1e1100 */
[----:B0-----:R-:W-:-:S02]  /*95b0*/  IADD3 R196, P1, R15, R246, RZ ;  /* 0x000000f60fc47210 */ /* 0x001fc40007f3e0ff */
[----:B------:R-:W5:Y:S03]  /*95c0*/  LDL R246, [R1+0x384] ;  /* 0x0003840001f67983 */ /* 0x000f660000100800 */
[----:B------:R-:W-:-:S05]  /*95d0*/  IMAD.X R197, R179, 0x1, R238, P1 ;  /* 0x00000001b3c57824 */ /* 0x000fca00008e06ee */
[----:B------:R0:W5:Y:S02]  /*95e0*/  LDG.E.U8 R238, desc[UR60][R196.64] ;  /* 0x0000003cc4ee7981 */ /* 0x000164000c1e1100 */
[----:B0-----:R-:W-:Y:S02]  /*95f0*/  IADD3 R196, P1, R15, R248, RZ ;  /* 0x000000f80fc47210 */ /* 0x001fe40007f3e0ff */
[----:B------:R-:W5:Y:S03]  /*9600*/  LDL R248, [R1+0x38c] ;  /* 0x00038c0001f87983 */ /* 0x000f660000100800 */
[----:B---3--:R-:W-:-:S05]  /*9610*/  IMAD.X R197, R179, 0x1, R240, P1 ;  /* 0x00000001b3c57824 */ /* 0x008fca00008e06f0 */
[----:B------:R0:W3:Y:S02]  /*9620*/  LDG.E.U8 R240, desc[UR60][R196.64] ;  /* 0x0000003cc4f07981 */ /* 0x0000e4000c1e1100 */
[----:B0-----:R-:W-:-:S05]  /*9630*/  IADD3 R196, P1, R15, R244, RZ ;  /* 0x000000f40fc47210 */ /* 0x001fca0007f3e0ff */
[----:B------:R-:W-:-:S05]  /*9640*/  IMAD.X R197, R179, 0x1, R242, P1 ;  /* 0x00000001b3c57824 */ /* 0x000fca00008e06f2 */
[----:B------:R2:W3:Y:S02]  /*9650*/  LDG.E.U8 R242, desc[UR60][R196.64] ;  /* 0x0000003cc4f27981 */ /* 0x0004e4000c1e1100 */
[----:B--2---:R-:W-:Y:S02]  /*9660*/  IADD3 R196, P1, R15, R199, RZ ;  /* 0x000000c70fc47210 */ /* 0x004fe40007f3e0ff */
[----:B------:R-:W2:Y:S03]  /*9670*/  LDL R199, [R1+0x3a8] ;  /* 0x0003a80001c77983 */ /* 0x000ea60000100800 */
[----:B----4-:R-:W-:Y:S02]  /*9680*/  IMAD.X R197, R179, 0x1, R198, P1 ;  /* 0x00000001b3c57824 */ /* 0x010fe400008e06c6 */
[----:B------:R-:W4:Y:S04]  /*9690*/  LDL R198, [R1+0x3b0] ;  /* 0x0003b00001c67983 */ /* 0x000f280000100800 */
[----:B------:R0:W3:Y:S04]  /*96a0*/  LDG.E.U8 R244, desc[UR60][R196.64] ;  /* 0x0000003cc4f47981 */ /* 0x0000e8000c1e1100 */
[----:B------:R-:W0:Y:S02]  /*96b0*/  LDL R197, [R1+0x388] ;  /* 0x0003880001c57983 */ /* 0x000e240000100800 */
[----:B0-----:R-:W-:-:S05]  /*96c0*/  IADD3 R196, P1, R15, R197, RZ ;  /* 0x000000c50fc47210 */ /* 0x001fca0007f3e0ff */
[----:B-----5:R-:W-:-:S05]  /*96d0*/  IMAD.X R197, R179, 0x1, R246, P1 ;  /* 0x00000001b3c57824 */ /* 0x020fca00008e06f6 */
[----:B------:R0:W5:Y:S04]  /*96e0*/  LDG.E.U8 R246, desc[UR60][R196.64] ;  /* 0x0000003cc4f67981 */ /* 0x000168000c1e1100 */
[----:B------:R-:W0:Y:S02]  /*96f0*/  LDL R197, [R1+0x390] ;  /* 0x0003900001c57983 */ /* 0x000e240000100800 */
[----:B0-----:R-:W-:-:S05]  /*9700*/  IADD3 R196, P1, R15, R197, RZ ;  /* 0x000000c50fc47210 */ /* 0x001fca0007f3e0ff */
[----:B------:R-:W-:-:S05]  /*9710*/  IMAD.X R197, R179, 0x1, R248, P1 ;  /* 0x00000001b3c57824 */ /* 0x000fca00008e06f8 */
        /* <DEDUP_REMOVED lines=9> */
[----:B------:R-:W3:Y:S01]  /*97b0*/  LDL R197, [R1+0x3a4] ;  /* 0x0003a40001c57983 */ /* 0x000ee20000100800 */
[C---:B--2---:R-:W-:Y:S02]  /*97c0*/  IADD3 R196, P1, R15.reuse, R199, RZ ;  /* 0x000000c70fc47210 */ /* 0x044fe40007f3e0ff */
[----:B----4-:R-:W-:-:S05]  /*97d0*/  IADD3 R198, P2, R15, R198, RZ ;  /* 0x000000c60fc67210 */ /* 0x010fca0007f5e0ff */
[----:B------:R-:W-:Y:S01]  /*97e0*/  IMAD.X R199, R179, 0x1, R252, P2 ;  /* 0x00000001b3c77824 */ /* 0x000fe200010e06fc */
[----:B------:R-:W-:-:S04]  /*97f0*/  WARPGROUP.DEPBAR.LE gsb0, 0x0 ;  /* 0x00008000000079c5 */ /* 0x000fc80000010000 */
[----:B------:R-:W2:Y:S01]  /*9800*/  LDG.E.U8 R198, desc[UR60][R198.64] ;  /* 0x0000003cc6c67981 */ /* 0x000ea2000c1e1100 */
[----:B---3--:R-:W-:Y:S02]  /*9810*/  IMAD.X R197, R179, 0x1, R197, P1 ;  /* 0x00000001b3c57824 */ /* 0x008fe400008e06c5 */
[----:B------:R-:W0:Y:S03]  /*9820*/  LDC R179, c[0x0][0x238] ;  /* 0x00008e00ffb37b82 */ /* 0x000e260000000800 */
[----:B------:R0:W3:Y:S05]  /*9830*/  LDG.E.U8 R196, desc[UR60][R196.64] ;  /* 0x0000003cc4c47981 */ /* 0x0000ea000c1e1100 */
[----:B------:R-:W-:Y:S01]  /*9840*/  BAR.SYNC.DEFER_BLOCKING 0x0 ;  /* 0x0000000000007b1d */ /* 0x000fe20000010000 */
[-C--:B0-----:R-:W-:Y:S01]  /*9850*/  FMUL R197, R160, R179.reuse ;  /* 0x000000b3a0c57220 */ /* 0x081fe20000400000 */
[----:B------:R-:W-:-:S05]  /*9860*/  FMUL R199, R161, R179 ;  /* 0x000000b3a1c77220 */ /* 0x000fca0000400000 */
[----:B------:R-:W-:Y:S01]  /*9870*/  FMNMX R197, R197, R199, !PT ;  /* 0x000000c7c5c57209 */ /* 0x000fe20007800000 */
        /* <DEDUP_REMOVED lines=10> */
[----:B------:R-:W-:Y:S01]  /*9920*/  FMUL R197, R157, R179 ;  /* 0x000000b39dc57220 */ /* 0x000fe20000400000 */
[----:B------:R0:W-:Y:S04]  /*9930*/  STS.U8 [R4+0x8000], R207 ;  /* 0x008000cf04007388 */ /* 0x0001e80000000000 */
[----:B------:R-:W-:Y:S01]  /*9940*/  FMNMX R199, R197, R199, !PT ;  /* 0x000000c7c5c77209 */ /* 0x000fe20007800000 */
[-C--:B------:R-:W-:Y:S01]  /*9950*/  FMUL R197, R163, R179.reuse ;  /* 0x000000b3a3c57220 */ /* 0x080fe20000400000 */
[-C--:B0-----:R-:W-:Y:S01]  /*9960*/  FMUL R207, R162, R179.reuse ;  /* 0x000000b3a2cf7220 */ /* 0x081fe20000400000 */
[----:B------:R-:W-:-:S04]  /*9970*/  FMUL R252, R166, R179 ;  /* 0x000000b3a6fc7220 */ /* 0x000fc80000400000 */
[----:B------:R-:W-:Y:S02]  /*9980*/  FMNMX R207, R207, R197, !PT ;  /* 0x000000c5cfcf7209 */ /* 0x000fe40007800000 */
[----:B------:R-:W0:Y:S02]  /*9990*/  SHFL.BFLY PT, R197, R199, 0x2, 0x1f ;  /* 0x0c401f00c7c57f89 */ /* 0x000e2400000e0000 */
[----:B------:R-:W-:Y:S01]  /*99a0*/  FMNMX R207, R252, R207, !PT ;  /* 0x000000cffccf7209 */ /* 0x000fe20007800000 */
[----:B------:R-:W-:-:S05]  /*99b0*/  FMUL R252, R167, R179 ;  /* 0x000000b3a7fc7220 */ /* 0x000fca0000400000 */
[----:B------:R-:W-:Y:S01]  /*99c0*/  FMNMX R207, R252, R207, !PT ;  /* 0x000000cffccf7209 */ /* 0x000fe20007800000 */
[----:B------:R-:W-:-:S05]  /*99d0*/  FMUL R252, R154, R179 ;  /* 0x000000b39afc7220 */ /* 0x000fca0000400000 */
[----:B------:R-:W-:Y:S01]  /*99e0*/  FMNMX R207, R252, R207, !PT ;  /* 0x000000cffccf7209 */ /* 0x000fe20007800000 */
[----:B------:R-:W-:-:S05]  /*99f0*/  FMUL R252, R155, R179 ;  /* 0x000000b39bfc7220 */ /* 0x000fca0000400000 */
[----:B------:R-:W-:Y:S02]  /*9a00*/  FMNMX R207, R252, R207, !PT ;  /* 0x000000cffccf7209 */ /* 0x000fe40007800000 */
[----:B0-----:R-:W-:Y:S01]  /*9a10*/  FMNMX R197, R199, R197, !PT ;  /* 0x000000c5c7c57209 */ /* 0x001fe20007800000 */
[-C--:B------:R-:W-:Y:S01]  /*9a20*/  FMUL R199, R158, R179.reuse ;  /* 0x000000b39ec77220 */ /* 0x080fe20000400000 */
[----:B------:R-:W-:-:S04]  /*9a30*/  FMUL R252, R159, R179 ;  /* 0x000000b39ffc7220 */ /* 0x000fc80000400000 */
[----:B------:R-:W-:-:S04]  /*9a40*/  FMNMX R207, R199, R207, !PT ;  /* 0x000000cfc7cf7209 */ /* 0x000fc80007800000 */
[----:B------:R-:W-:Y:S02]  /*9a50*/  FMNMX R207, R252, R207, !PT ;  /* 0x000000cffccf7209 */ /* 0x000fe40007800000 */
[----:B------:R-:W4:Y:S04]  /*9a60*/  LDL R252, [R1+0x3b4] ;  /* 0x0003b40001fc7983 */ /* 0x000f280000100800 */
[----:B------:R-:W0:Y:S04]  /*9a70*/  SHFL.BFLY PT, R199, R197, 0x1, 0x1f ;  /* 0x0c201f00c5c77f89 */ /* 0x000e2800000e0000 */
[----:B------:R-:W-:Y:S04]  /*9a80*/  STS.U8 [R4+0x8400], R23 ;  /* 0x0084001704007388 */ /* 0x000fe80000000000 */
[----:B------:R-:W1:Y:S04]  /*9a90*/  SHFL.BFLY PT, R23, R207, 0x2, 0x1f ;  /* 0x0c401f00cf177f89 */ /* 0x000e6800000e0000 */
[----:B------:R5:W-:Y:S01]  /*9aa0*/  STS.U8 [R4+0x8c00], R14 ;  /* 0x008c000e04007388 */ /* 0x000be20000000000 */
[----:B0-----:R-:W-:-:S04]  /*9ab0*/  FMNMX R199, R197, R199, !PT ;  /* 0x000000c7c5c77209 */ /* 0x001fc80007800000 */
[----:B-----5:R-:W-:Y:S01]  /*9ac0*/  FMNMX R14, R199, R180, !PT ;  /* 0x000000b4c70e7209 */ /* 0x020fe20007800000 */
[----:B------:R0:W-:Y:S01]  /*9ad0*/  STS.U8 [R4+0x8f00], R3 ;  /* 0x008f000304007388 */ /* 0x0001e20000000000 */
[----:B-1----:R-:W-:-:S03]  /*9ae0*/  FMNMX R207, R207, R23, !PT ;  /* 0x00000017cfcf7209 */ /* 0x002fc60007800000 */
[----:B------:R-:W-:-:S04]  /*9af0*/  FFMA R160, R160, R179, -R14 ;  /* 0x000000b3a0a07223 */ /* 0x000fc8000000080e */
[----:B0-----:R-:W-:Y:S02]  /*9b00*/  FMUL R3, R160, 1.4426950216293334961 ;  /* 0x3fb8aa3ba0037820 */ /* 0x001fe40000400000 */
[----:B------:R-:W0:Y:S01]  /*9b10*/  SHFL.BFLY PT, R160, R207, 0x1, 0x1f ;  /* 0x0c201f00cfa07f89 */ /* 0x000e2200000e0000 */
[-CC-:B------:R-:W-:Y:S01]  /*9b20*/  FFMA R152, R152, R179.reuse, -R14.reuse ;  /* 0x000000b398987223 */ /* 0x180fe2000000080e */
[----:B------:R-:W-:-:S03]  /*9b30*/  FFMA R164, R164, R179, -R14 ;  /* 0x000000b3a4a47223 */ /* 0x000fc6000000080e */
[----:B------:R-:W-:Y:S01]  /*9b40*/  FMUL R152, R152, 1.4426950216293334961 ;  /* 0x3fb8aa3b98987820 */ /* 0x000fe20000400000 */
[----:B------:R1:W-:Y:S01]  /*9b50*/  STS.U8 [R4+0x9100], R22 ;  /* 0x0091001604007388 */ /* 0x0003e20000000000 */
[----:B------:R-:W-:-:S04]  /*9b60*/  FFMA R153, R153, R179, -R14 ;  /* 0x000000b399997223 */ /* 0x000fc8000000080e */
[----:B------:R-:W-:Y:S01]  /*9b70*/  FMUL R153, R153, 1.4426950216293334961 ;  /* 0x3fb8aa3b99997820 */ /* 0x000fe20000400000 */
[----:B-1----:R-:W-:Y:S02]  /*9b80*/  FMUL R22, R164, 1.4426950216293334961 ;  /* 0x3fb8aa3ba4167820 */ /* 0x002fe40000400000 */
[----:B------:R1:W-:Y:S01]  /*9b90*/  MUFU.EX2 R164, R152 ;  /* 0x0000009800a47308 */ /* 0x0003e20000000800 */
[----:B0-----:R-:W-:Y:S01]  /*9ba0*/  FMNMX R207, R207, R160, !PT ;  /* 0x000000a0cfcf7209 */ /* 0x001fe20007800000 */
[----:B-1----:R-:W-:-:S03]  /*9bb0*/  FFMA R152, R156, R179, -R14 ;  /* 0x000000b39c987223 */ /* 0x002fc6000000080e */
[----:B------:R-:W-:-:S03]  /*9bc0*/  FMNMX R156, R207, R16, !PT ;  /* 0x00000010cf9c7209 */ /* 0x000fc60007800000 */
[----:B------:R0:W-:Y:S01]  /*9bd0*/  MUFU.EX2 R160, R153 ;  /* 0x0000009900a07308 */ /* 0x0001e20000000800 */
[----:B------:R-:W-:Y:S01]  /*9be0*/  FMUL R152, R152, 1.4426950216293334961 ;  /* 0x3fb8aa3b98987820 */ /* 0x000fe20000400000 */
[-C--:B------:R-:W-:Y:S01]  /*9bf0*/  FFMA R165, R165, R179.reuse, -R14 ;  /* 0x000000b3a5a57223 */ /* 0x080fe2000000080e */
[----:B0-----:R-:W-:-:S05]  /*9c00*/  FFMA R153, R162, R179, -R156 ;  /* 0x000000b3a2997223 */ /* 0x001fca000000089c */
[----:B------:R0:W-:Y:S01]  /*9c10*/  MUFU.EX2 R162, R152 ;  /* 0x0000009800a27308 */ /* 0x0001e20000000800 */
[-CC-:B------:R-:W-:Y:S01]  /*9c20*/  FFMA R166, R166, R179.reuse, -R156.reuse ;  /* 0x000000b3a6a67223 */ /* 0x180fe2000000089c */
[----:B------:R-:W-:Y:S01]  /*9c30*/  FMUL R153, R153, 1.4426950216293334961 ;  /* 0x3fb8aa3b99997820 */ /* 0x000fe20000400000 */
[-CC-:B------:R-:W-:Y:S01]  /*9c40*/  FFMA R167, R167, R179.reuse, -R156.reuse ;  /* 0x000000b3a7a77223 */ /* 0x180fe2000000089c */
[-C--:B0-----:R-:W-:Y:S01]  /*9c50*/  FFMA R152, R163, R179.reuse, -R156 ;  /* 0x000000b3a3987223 */ /* 0x081fe2000000089c */
[----:B------:R-:W-:-:S03]  /*9c60*/  FFMA R23, R161, R179, -R14 ;  /* 0x000000b3a1177223 */ /* 0x000fc6000000080e */
[----:B------:R-:W-:Y:S01]  /*9c70*/  FMUL R152, R152, 1.4426950216293334961 ;  /* 0x3fb8aa3b98987820 */ /* 0x000fe20000400000 */
[----:B------:R-:W-:Y:S01]  /*9c80*/  FMUL R161, R165, 1.4426950216293334961 ;  /* 0x3fb8aa3ba5a17820 */ /* 0x000fe20000400000 */
[----:B------:R0:W-:Y:S01]  /*9c90*/  STS.U8 [R4+0x9600], R17 ;  /* 0x0096001104007388 */ /* 0x0001e20000000000 */
[----:B------:R1:W-:Y:S01]  /*9ca0*/  MUFU.EX2 R163, R153 ;  /* 0x0000009900a37308 */ /* 0x0003e20000000800 */
[-CC-:B------:R-:W-:Y:S01]  /*9cb0*/  FFMA R154, R154, R179.reuse, -R156.reuse ;  /* 0x000000b39a9a7223 */ /* 0x180fe2000000089c */
[----:B------:R-:W-:Y:S01]  /*9cc0*/  FFMA R155, R155, R179, -R156 ;  /* 0x000000b39b9b7223 */ /* 0x000fe2000000089c */
[----:B------:R-:W-:-:S05]  /*9cd0*/  FMUL R23, R23, 1.4426950216293334961 ;  /* 0x3fb8aa3b17177820 */ /* 0x000fca0000400000 */
[----:B------:R5:W2:Y:S01]  /*9ce0*/  MUFU.EX2 R165, R152 ;  /* 0x0000009800a57308 */ /* 0x000aa20000000800 */
[----:B0-----:R-:W-:Y:S01]  /*9cf0*/  FMUL R17, R166, 1.4426950216293334961 ;  /* 0x3fb8aa3ba6117820 */ /* 0x001fe20000400000 */
[----:B------:R-:W-:Y:S01]  /*9d00*/  FMUL R166, R167, 1.4426950216293334961 ;  /* 0x3fb8aa3ba7a67820 */ /* 0x000fe20000400000 */
[-CC-:B-1----:R-:W-:Y:S01]  /*9d10*/  FFMA R153, R159, R179.reuse, -R156.reuse ;  /* 0x000000b39f997223 */ /* 0x182fe2000000089c */
[----:B------:R-:W-:Y:S01]  /*9d20*/  FMUL R154, R154, 1.4426950216293334961 ;  /* 0x3fb8aa3b9a9a7820 */ /* 0x000fe20000400000 */
[----:B------:R-:W-:Y:S01]  /*9d30*/  FMUL R155, R155, 1.4426950216293334961 ;  /* 0x3fb8aa3b9b9b7820 */ /* 0x000fe20000400000 */
[-C--:B-----5:R-:W-:Y:S01]  /*9d40*/  FFMA R152, R158, R179.reuse, -R156 ;  /* 0x000000b39e987223 */ /* 0x0a0fe2000000089c */
[----:B------:R-:W-:Y:S01]  /*9d50*/  FFMA R179, R157, R179, -R14 ;  /* 0x000000b39db37223 */ /* 0x000fe2000000080e */
[----:B------:R-:W-:Y:S01]  /*9d60*/  FMUL R153, R153, 1.4426950216293334961 ;  /* 0x3fb8aa3b99997820 */ /* 0x000fe20000400000 */
[----:B------:R0:W-:Y:S01]  /*9d70*/  STS.U8 [R4+0x9500], R168 ;  /* 0x009500a804007388 */ /* 0x0001e20000000000 */
[----:B------:R-:W-:Y:S01]  /*9d80*/  FMUL R152, R152, 1.4426950216293334961 ;  /* 0x3fb8aa3b98987820 */ /* 0x000fe20000400000 */
[----:B------:R-:W-:Y:S08]  /*9d90*/  MUFU.EX2 R17, R17 ;  /* 0x0000001100117308 */ /* 0x000ff00000000800 */
[----:B------:R-:W1:Y:S01]  /*9da0*/  MUFU.EX2 R166, R166 ;  /* 0x000000a600a67308 */ /* 0x000e620000000800 */
[----:B0-----:R-:W-:-:S07]  /*9db0*/  FMUL R168, R179, 1.4426950216293334961 ;  /* 0x3fb8aa3bb3a87820 */ /* 0x001fce0000400000 */
[----:B------:R-:W-:Y:S08]  /*9dc0*/  MUFU.EX2 R167, R154 ;  /* 0x0000009a00a77308 */ /* 0x000ff00000000800 */
[----:B------:R-:W0:Y:S08]  /*9dd0*/  MUFU.EX2 R158, R155 ;  /* 0x0000009b009e7308 */ /* 0x000e300000000800 */
[----:B------:R2:W-:Y:S08]  /*9de0*/  MUFU.EX2 R159, R152 ;  /* 0x00000098009f7308 */ /* 0x0005f00000000800 */
[----:B------:R-:W5:Y:S08]  /*9df0*/  MUFU.EX2 R157, R153 ;  /* 0x00000099009d7308 */ /* 0x000f700000000800 */
[----:B------:R-:W-:Y:S08]  /*9e00*/  MUFU.EX2 R3, R3 ;  /* 0x0000000300037308 */ /* 0x000ff00000000800 */
[----:B------:R-:W3:Y:S08]  /*9e10*/  MUFU.EX2 R23, R23 ;  /* 0x0000001700177308 */ /* 0x000ef00000000800 */
[----:B------:R-:W-:Y:S08]  /*9e20*/  MUFU.EX2 R22, R22 ;  /* 0x0000001600167308 */ /* 0x000ff00000000800 */
[----:B------:R-:W3:Y:S08]  /*9e30*/  MUFU.EX2 R161, R161 ;  /* 0x000000a100a17308 */ /* 0x000ef00000000800 */
[----:B------:R-:W3:Y:S01]  /*9e40*/  MUFU.EX2 R168, R168 ;  /* 0x000000a800a87308 */ /* 0x000ee20000000800 */
[----:B--2---:R-:W-:-:S02]  /*9e50*/  F2FP.SATFINITE.E4M3.F32.PACK_AB_MERGE_C R152, R165, R163, RZ ;  /* 0x000000a3a598723e */ /* 0x004fc400048070ff */
[----:B-1----:R-:W-:Y:S02]  /*9e60*/  F2FP.SATFINITE.E4M3.F32.PACK_AB_MERGE_C R155, R166, R17, RZ ;  /* 0x00000011a69b723e */ /* 0x002fe400048070ff */
[----:B0-----:R-:W-:Y:S02]  /*9e70*/  F2FP.SATFINITE.E4M3.F32.PACK_AB_MERGE_C R154, R158, R167, RZ ;  /* 0x000000a79e9a723e */ /* 0x001fe400048070ff */
[----:B-----5:R-:W-:Y:S02]  /*9e80*/  F2FP.SATFINITE.E4M3.F32.PACK_AB_MERGE_C R153, R157, R159, RZ ;  /* 0x0000009f9d99723e */ /* 0x020fe400048070ff */
[----:B---3--:R-:W-:Y:S02]  /*9e90*/  F2FP.SATFINITE.E4M3.F32.PACK_AB_MERGE_C R152, R23, R3, R152 ;  /* 0x000000031798723e */ /* 0x008fe40004807098 */
[----:B------:R-:W-:Y:S01]  /*9ea0*/  F2FP.SATFINITE.E4M3.F32.PACK_AB_MERGE_C R155, R161, R22, R155 ;  /* 0x00000016a19b723e */ /* 0x000fe2000480709b */
[----:B------:R0:W-:Y:S01]  /*9eb0*/  STS.U8 [R4+0x9200], R169 ;  /* 0x009200a904007388 */ /* 0x0001e20000000000 */
[----:B------:R-:W-:-:S02]  /*9ec0*/  F2FP.SATFINITE.E4M3.F32.PACK_AB_MERGE_C R154, R160, R164, R154 ;  /* 0x000000a4a09a723e */ /* 0x000fc4000480709a */
[----:B------:R-:W-:Y:S01]  /*9ed0*/  F2FP.SATFINITE.E4M3.F32.PACK_AB_MERGE_C R153, R168, R162, R153 ;  /* 0x000000a2a899723e */ /* 0x000fe20004807099 */
[----:B------:R1:W-:Y:S01]  /*9ee0*/  STS.U8 [R4+0x8100], R205 ;  /* 0x008100cd04007388 */ /* 0x0003e20000000000 */
[----:B0-----:R-:W-:Y:S02]  /*9ef0*/  SEL R169, R152, R155, !P0 ;  /* 0x0000009b98a97207 */ /* 0x001fe40004000000 */
[----:B------:R-:W-:Y:S02]  /*9f00*/  SEL R152, R155, R152, !P0 ;  /* 0x000000989b987207 */ /* 0x000fe40004000000 */
[----:B------:R-:W-:Y:S02]  /*9f10*/  SEL R155, R154, R153, !P0 ;  /* 0x000000999a9b7207 */ /* 0x000fe40004000000 */
[----:B-1----:R-:W-:Y:S02]  /*9f20*/  LOP3.LUT R205, R9, 0x1, RZ, 0x3c, !PT ;  /* 0x0000000109cd7812 */ /* 0x002fe400078e3cff */
[----:B------:R-:W-:Y:S01]  /*9f30*/  SEL R153, R153, R154, !P0 ;  /* 0x0000009a99997207 */ /* 0x000fe20004000000 */
[----:B------:R-:W-:Y:S04]  /*9f40*/  STS.U8 [R4+0x9700], R170 ;  /* 0x009700aa04007388 */ /* 0x000fe80000000000 */
[----:B------:R-:W-:Y:S04]  /*9f50*/  SHFL.IDX PT, R154, R152, R205, 0x1f ;  /* 0x00001fcd989a7589 */ /* 0x000fe800000e0000 */
[----:B------:R0:W-:Y:S02]  /*9f60*/  SHFL.IDX PT, R170, R153, R205, 0x1f ;  /* 0x00001fcd99aa7589 */ /* 0x0001e400000e0000 */
[----:B0-----:R-:W0:Y:S02]  /*9f70*/  S2R R205, SR_TID.X ;  /* 0x0000000000cd7919 */ /* 0x001e240000002100 */
        /* <DEDUP_REMOVED lines=53> */
[----:B------:R-:W-:Y:S01]  /*a2d0*/  STS.U8 [R4+0xbf00], R198 ;  /* 0x00bf00c604007388 */ /* 0x000fe20000000000 */
[----:B------:R2:W-:Y:S06]  /*a2e0*/  MEMBAR.ALL.CTA ;  /* 0x0000000000007992 */ /* 0x0005ec0000008000 */
[----:B--2---:R-:W2:Y:S01]  /*a2f0*/  FENCE.VIEW.ASYNC.S ;  /* 0x00000000000073c6 */ /* 0x004ea20000000000 */
[----:B-1----:R-:W-:Y:S01]  /*a300*/  FADD R172, -R156, R16 ;  /* 0x000000109cac7221 */ /* 0x002fe20000000100 */
[----:B------:R-:W-:Y:S01]  /*a310*/  FADD R152, -R14, R180 ;  /* 0x000000b40e987221 */ /* 0x000fe20000000100 */
[----:B0-----:R-:W-:Y:S01]  /*a320*/  SHF.R.U32.HI R205, RZ, 0x5, R205 ;  /* 0x00000005ffcd7819 */ /* 0x001fe200000116cd */
[----:B--2---:R-:W0:Y:S01]  /*a330*/  SHFL.IDX PT, R169, R169, R9, 0x1f ;  /* 0x00001f09a9a97589 */ /* 0x004e2200000e0000 */
[----:B------:R-:W-:Y:S01]  /*a340*/  FMUL R172, R172, 1.4426950216293334961 ;  /* 0x3fb8aa3bacac7820 */ /* 0x000fe20000400000 */
[----:B------:R-:W-:-:S02]  /*a350*/  FMUL R152, R152, 1.4426950216293334961 ;  /* 0x3fb8aa3b98987820 */ /* 0x000fc40000400000 */
[----:B------:R-:W1:Y:S01]  /*a360*/  SHFL.IDX PT, R155, R155, R9, 0x1f ;  /* 0x00001f099b9b7589 */ /* 0x000e6200000e0000 */
[----:B------:R-:W-:Y:S01]  /*a370*/  IMAD.SHL.U32 R173, R205, 0x80, RZ ;  /* 0x00000080cdad7824 */ /* 0x000fe200078e00ff */
[----:B------:R-:W2:Y:S04]  /*a380*/  MUFU.EX2 R171, R152 ;  /* 0x0000009800ab7308 */ /* 0x000ea80000000800 */
[----:B------:R-:W-:-:S04]  /*a390*/  LOP3.LUT R16, R173, 0x200, RZ, 0xc0, !PT ;  /* 0x00000200ad107812 */ /* 0x000fc800078ec0ff */
[----:B------:R-:W3:Y:S01]  /*a3a0*/  MUFU.EX2 R172, R172 ;  /* 0x000000ac00ac7308 */ /* 0x000ee20000000800 */
[----:B----4-:R-:W-:-:S04]  /*a3b0*/  LEA.HI R16, R252, R16, RZ, 0x1c ;  /* 0x00000010fc107211 */ /* 0x010fc800078fe0ff */
[----:B------:R-:W-:-:S04]  /*a3c0*/  LOP3.LUT R16, R16, 0x3fff, RZ, 0xc0, !PT ;  /* 0x00003fff10107812 */ /* 0x000fc800078ec0ff */
[----:B------:R-:W-:Y:S01]  /*a3d0*/  R2UR UR58, R16 ;  /* 0x00000000103a72ca */ /* 0x000fe200000e0000 */
[----:B--2---:R-:W-:Y:S01]  /*a3e0*/  FMUL R24, R24, R171 ;  /* 0x000000ab18187220 */ /* 0x004fe20000400000 */
[--C-:B0-----:R-:W-:Y:S01]  /*a3f0*/  PRMT R152, R169, R215, R154.reuse ;  /* 0x000000d7a9987216 */ /* 0x101fe2000000009a */
[----:B------:R-:W-:Y:S01]  /*a400*/  FMUL R25, R25, R171 ;  /* 0x000000ab19197220 */ /* 0x000fe20000400000 */
[----:B------:R-:W-:Y:S01]  /*a410*/  PRMT R153, R169, R213, R154 ;  /* 0x000000d5a9997216 */ /* 0x000fe2000000009a */
[-C--:B------:R-:W-:Y:S01]  /*a420*/  FMUL R28, R28, R171.reuse ;  /* 0x000000ab1c1c7220 */ /* 0x080fe20000400000 */
        /* <DEDUP_REMOVED lines=60> */
[----:B------:R-:W-:Y:S01]  /*a7f0*/  FMUL R149, R149, R171 ;  /* 0x000000ab95957220 */ /* 0x000fe20000400000 */
[-C--:B---3--:R-:W-:Y:S01]  /*a800*/  FMUL R26, R26, R172.reuse ;  /* 0x000000ac1a1a7220 */ /* 0x088fe20000400000 */
        /* <DEDUP_REMOVED lines=63> */
[C-C-:B-1----:R-:W-:Y:S01]  /*ac00*/  PRMT R154, R155.reuse, R215, R170.reuse ;  /* 0x000000d79b9a7216 */ /* 0x142fe200000000aa */
[----:B------:R-:W-:Y:S01]  /*ac10*/  UMOV UR59, 0xc0000010 ;  /* 0xc0000010003b7882 */ /* 0x000fe20000000000 */
[----:B------:R-:W-:Y:S01]  /*ac20*/  PRMT R155, R155, R213, R170 ;  /* 0x000000d59b9b7216 */ /* 0x000fe200000000aa */
[----:B------:R-:W-:Y:S01]  /*ac30*/  BAR.SYNC.DEFER_BLOCKING 0x0 ;  /* 0x0000000000007b1d */ /* 0x000fe20000010000 */
[----:B------:R-:W-:Y:S01]  /*ac40*/  FADD R3, R3, R23 ;  /* 0x0000001703037221 */ /* 0x000fe20000000000 */
[----:B------:R-:W-:-:S06]  /*ac50*/  FADD R163, R163, R165 ;  /* 0x000000a5a3a37221 */ /* 0x000fcc0000000000 */
[----:B------:R-:W0:Y:S01]  /*ac60*/  LDC R169, c[0x0][0x280] ;  /* 0x0000a000ffa97b82 */ /* 0x000e220000000800 */
[----:B------:R-:W-:-:S07]  /*ac70*/  WARPGROUP.ARRIVE ;  /* 0x00000000000079c5 */ /* 0x000fce0000000000 */
[----:B------:R-:W1:Y:S01]  /*ac80*/  LDC R23, c[0x0][0x254] ;  /* 0x00009500ff177b82 */ /* 0x000e620000000800 */
[----:B------:R-:W-:Y:S01]  /*ac90*/  QGMMA.64x256x32.F32.E4M3.E4M3 R24, R152, gdesc[UR56], R24, gsb0 ;  /* 0x03e0003898187df3 */ /* 0x000fe20008000818 */
[----:B------:R-:W-:Y:S01]  /*aca0*/  FADD R3, R22, R3 ;  /* 0x0000000316037221 */ /* 0x000fe20000000000 */
[----:B------:R-:W-:-:S03]  /*acb0*/  FADD R163, R17, R163 ;  /* 0x000000a311a37221 */ /* 0x000fc60000000000 */
        /* <DEDUP_REMOVED lines=9> */
[----:B------:R-:W-:-:S04]  /*ad50*/  FADD R163, R157, R163 ;  /* 0x000000a39da37221 */ /* 0x000fc80000000000 */
[----:B------:R-:W2:Y:S04]  /*ad60*/  SHFL.BFLY PT, R17, R3, 0x2, 0x1f ;  /* 0x0c401f0003117f89 */ /* 0x000ea800000e0000 */
[----:B------:R-:W3:Y:S01]  /*ad70*/  SHFL.BFLY PT, R16, R163, 0x2, 0x1f ;  /* 0x0c401f00a3107f89 */ /* 0x000ee200000e0000 */
[----:B------:R-:W-:Y:S02]  /*ad80*/  VIADD R0, R0, 0x20 ;  /* 0x0000002000007836 */ /* 0x000fe40000000000 */
[----:B--2---:R-:W-:Y:S01]  /*ad90*/  FADD R17, R3, R17 ;  /* 0x0000001103117221 */ /* 0x004fe20000000000 */
[----:B---3--:R-:W-:-:S04]  /*ada0*/  FADD R16, R163, R16 ;  /* 0x00000010a3107221 */ /* 0x008fc80000000000 */
[----:B------:R-:W2:Y:S04]  /*adb0*/  SHFL.BFLY PT, R3, R17, 0x1, 0x1f ;  /* 0x0c201f0011037f89 */ /* 0x000ea800000e0000 */
[----:B------:R-:W3:Y:S01]  /*adc0*/  SHFL.BFLY PT, R22, R16, 0x1, 0x1f ;  /* 0x0c201f0010167f89 */ /* 0x000ee200000e0000 */
[----:B0-----:R-:W-:Y:S01]  /*add0*/  ISETP.GE.AND P1, PT, R0, R169, PT ;  /* 0x000000a90000720c */ /* 0x001fe20003f26270 */
[----:B-1----:R-:W-:Y:S02]  /*ade0*/  IMAD R2, R23, 0x20, R2 ;  /* 0x0000002017027824 */ /* 0x002fe400078e0202 */
[----:B------:R-:W-:Y:S02]  /*adf0*/  IMAD R15, R217, 0x20, R15 ;  /* 0x00000020d90f7824 */ /* 0x000fe400078e020f */
[----:B------:R-:W-:-:S02]  /*ae00*/  IMAD.MOV.U32 R180, RZ, RZ, R14 ;  /* 0x000000ffffb47224 */ /* 0x000fc400078e000e */
[----:B--2---:R-:W-:Y:S01]  /*ae10*/  FADD R3, R17, R3 ;  /* 0x0000000311037221 */ /* 0x004fe20000000000 */
[----:B---3--:R-:W-:-:S03]  /*ae20*/  FADD R22, R16, R22 ;  /* 0x0000001610167221 */ /* 0x008fc60000000000 */
[----:B------:R-:W-:Y:S01]  /*ae30*/  FFMA R211, R171, R211, R3 ;  /* 0x000000d3abd37223 */ /* 0x000fe20000000003 */
[----:B------:R-:W-:Y:S02]  /*ae40*/  IMAD.MOV.U32 R3, RZ, RZ, R156 ;  /* 0x000000ffff037224 */ /* 0x000fe400078e009c */
[----:B------:R-:W-:Y:S01]  /*ae50*/  FFMA R209, R172, R209, R22 ;  /* 0x000000d1acd17223 */ /* 0x000fe20000000016 */
[----:B------:R-:W-:Y:S01]  /*ae60*/  IMAD.MOV.U32 R16, RZ, RZ, R156 ;  /* 0x000000ffff107224 */ /* 0x000fe200078e009c */
[----:B------:R-:W-:Y:S02]  /*ae70*/  WARPGROUP.DEPBAR.LE gsb0, 0x0 ;  /* 0x00008000000079c5 */ /* 0x000fe40000010000 */
[----:B------:R-:W-:Y:S05]  /*ae80*/  @!P1 BRA `(.L_x_1) ;  /* 0xffffffb400809947 */ /* 0x000fea000383ffff */
.L_x_0:
[----:B------:R-:W0:Y:S01]  /*ae90*/  S2R R168, SR_TID.X ;  /* 0x0000000000a87919 */ /* 0x000e220000002100 */
[----:B------:R-:W-:Y:S01]  /*aea0*/  MOV R17, 0x400 ;  /* 0x0000040000117802 */ /* 0x000fe20000000f00 */
[----:B------:R-:W-:Y:S01]  /*aeb0*/  FMUL R12, R139, 0.25 ;  /* 0x3e8000008b0c7820 */ /* 0x000fe20000400000 */
[----:B------:R-:W-:Y:S01]  /*aec0*/  FSETP.GT.AND P0, PT, |R209|, 8.50705917302346158658e+37, PT ;  /* 0x7e800000d100780b */ /* 0x000fe20003f04200 */
[----:B------:R-:W1:Y:S01]  /*aed0*/  S2R R22, SR_CgaCtaId ;  /* 0x0000000000167919 */ /* 0x000e620000008800 */
[----:B------:R-:W-:Y:S01]  /*aee0*/  FSETP.GT.AND P1, PT, |R211|, 8.50705917302346158658e+37, PT ;  /* 0x7e800000d300780b */ /* 0x000fe20003f24200 */
[----:B------:R-:W-:Y:S01]  /*aef0*/  FMUL R18, R29, 0.25 ;  /* 0x3e8000001d127820 */ /* 0x000fe20000400000 */
[----:B------:R-:W-:Y:S01]  /*af00*/  FSEL R139, R12, R139, P0 ;  /* 0x0000008b0c8b7208 */ /* 0x000fe20000000000 */
[----:B------:R-:W-:Y:S01]  /*af10*/  FMUL R12, R119, 0.25 ;  /* 0x3e800000770c7820 */ /* 0x000fe20000400000 */
[----:B------:R-:W-:Y:S01]  /*af20*/  FSETP.GEU.AND P2, PT, R211, 1.175494350822287508e-38, PT ;  /* 0x00800000d300780b */ /* 0x000fe20003f4e000 */
[----:B------:R-:W-:Y:S01]  /*af30*/  FMUL R15, R28, 0.25 ;  /* 0x3e8000001c0f7820 */ /* 0x000fe20000400000 */
[----:B------:R-:W-:Y:S01]  /*af40*/  FSETP.GEU.AND P4, PT, |R209|, 1.175494350822287508e-38, PT ;  /* 0x00800000d100780b */ /* 0x000fe20003f8e200 */
[----:B------:R-:W-:Y:S01]  /*af50*/  FMUL R20, R25, 0.25 ;  /* 0x3e80000019147820 */ /* 0x000fe20000400000 */
[----:B------:R-:W-:Y:S01]  /*af60*/  FSEL R119, R12, R119, P0 ;  /* 0x000000770c777208 */ /* 0x000fe20000000000 */
[----:B------:R-:W-:Y:S01]  /*af70*/  FMUL R12, R99, 0.25 ;  /* 0x3e800000630c7820 */ /* 0x000fe20000400000 */
[----:B------:R-:W-:Y:S01]  /*af80*/  FSETP.GEU.AND P3, PT, R209, 1.175494350822287508e-38, PT ;  /* 0x00800000d100780b */ /* 0x000fe20003f6e000 */
[----:B------:R-:W-:Y:S01]  /*af90*/  BAR.SYNC.DEFER_BLOCKING 0x0 ;  /* 0x0000000000007b1d */ /* 0x000fe20000010000 */
[----:B------:R-:W-:-:S02]  /*afa0*/  FSEL R29, R18, R29, P1 ;  /* 0x0000001d121d7208 */ /* 0x000fc40000800000 */
[----:B------:R-:W-:Y:S01]  /*afb0*/  FSEL R99, R12, R99, P0 ;  /* 0x000000630c637208 */ /* 0x000fe20000000000 */
[----:B------:R-:W-:Y:S01]  /*afc0*/  FMUL R12, R79, 0.25 ;  /* 0x3e8000004f0c7820 */ /* 0x000fe20000400000 */
[----:B------:R-:W-:Y:S02]  /*afd0*/  FSEL R28, R15, R28, P1 ;  /* 0x0000001c0f1c7208 */ /* 0x000fe40000800000 */
[----:B------:R-:W-:Y:S01]  /*afe0*/  FSEL R25, R20, R25, P1 ;  /* 0x0000001914197208 */ /* 0x000fe20000800000 */
[----:B------:R-:W-:Y:S01]  /*aff0*/  @!P4 FMUL R99, R99, 16777216 ;  /* 0x4b8000006363c820 */ /* 0x000fe20000400000 */
[----:B------:R-:W-:Y:S01]  /*b000*/  FSEL R79, R12, R79, P0 ;  /* 0x0000004f0c4f7208 */ /* 0x000fe20000000000 */
[----:B------:R-:W-:Y:S01]  /*b010*/  FMUL R12, R59, 0.25 ;  /* 0x3e8000003b0c7820 */ /* 0x000fe20000400000 */
[----:B------:R-:W-:Y:S01]  /*b020*/  FSEL R13, RZ, -23, P3 ;  /* 0xc1b80000ff0d7808 */ /* 0x000fe20001800000 */
[----:B------:R-:W-:Y:S01]  /*b030*/  @!P4 FMUL R139, R139, 16777216 ;  /* 0x4b8000008b8bc820 */ /* 0x000fe20000400000 */
[----:B------:R-:W2:Y:S01]  /*b040*/  S2R R224, SR_CTAID.X ;  /* 0x0000000000e07919 */ /* 0x000ea20000002500 */
[----:B------:R-:W-:Y:S01]  /*b050*/  @!P4 FMUL R79, R79, 16777216 ;  /* 0x4b8000004f4fc820 */ /* 0x000fe20000400000 */
[----:B------:R-:W-:Y:S01]  /*b060*/  FSEL R59, R12, R59, P0 ;  /* 0x0000003b0c3b7208 */ /* 0x000fe20000000000 */
[C---:B0-----:R-:W-:Y:S01]  /*b070*/  IMAD.SHL.U32 R0, R168.reuse, 0x200, RZ ;  /* 0x00000200a8007824 */ /* 0x041fe200078e00ff */
[C---:B------:R-:W-:Y:S01]  /*b080*/  LOP3.LUT R8, R168.reuse, 0x7, RZ, 0xc0, !PT ;  /* 0x00000007a8087812 */ /* 0x040fe200078ec0ff */
[C---:B------:R-:W-:Y:S01]  /*b090*/  IMAD.SHL.U32 R2, R168.reuse, 0x8, RZ ;  /* 0x00000008a8027824 */ /* 0x040fe200078e00ff */
[C---:B------:R-:W-:Y:S01]  /*b0a0*/  LOP3.LUT R6, R168.reuse, 0x80, RZ, 0xc0, !PT ;  /* 0x00000080a8067812 */ /* 0x040fe200078ec0ff */
[----:B------:R-:W-:Y:S01]  /*b0b0*/  IMAD.SHL.U32 R5, R168, 0x20, RZ ;  /* 0x00000020a8057824 */ /* 0x000fe200078e00ff */
[----:B------:R-:W-:Y:S01]  /*b0c0*/  LOP3.LUT R0, R0, 0x3000, RZ, 0xc0, !PT ;  /* 0x0000300000007812 */ /* 0x000fe200078ec0ff */
[----:B------:R-:W-:Y:S01]  /*b0d0*/  IMAD.SHL.U32 R7, R168, 0x4, RZ ;  /* 0x00000004a8077824 */ /* 0x000fe200078e00ff */
[----:B------:R-:W-:Y:S01]  /*b0e0*/  LOP3.LUT R2, R2, 0x300, RZ, 0xc0, !PT ;  /* 0x0000030002027812 */ /* 0x000fe200078ec0ff */
[----:B------:R-:W-:Y:S01]  /*b0f0*/  IMAD.SHL.U32 R4, R168, 0x800, RZ ;  /* 0x00000800a8047824 */ /* 0x000fe200078e00ff */
[----:B------:R-:W-:Y:S01]  /*b100*/  LOP3.LUT R0, R0, 0x60, R5, 0xf8, !PT ;  /* 0x0000006000007812 */ /* 0x000fe200078ef805 */
[----:B------:R-:W-:Y:S01]  /*b110*/  IMAD.SHL.U32 R9, R168, 0x10, RZ ;  /* 0x00000010a8097824 */ /* 0x000fe200078e00ff */
[----:B------:R-:W-:Y:S01]  /*b120*/  LOP3.LUT R5, R2, 0x70, R7, 0xf8, !PT ;  /* 0x0000007002057812 */ /* 0x000fe200078ef807 */
[----:B------:R-:W-:Y:S01]  /*b130*/  FMUL R12, R39, 0.25 ;  /* 0x3e800000270c7820 */ /* 0x000fe20000400000 */
[----:B-1----:R-:W-:Y:S01]  /*b140*/  LEA R17, R22, R17, 0x18 ;  /* 0x0000001116117211 */ /* 0x002fe200078ec0ff */
[----:B------:R-:W-:Y:S01]  /*b150*/  @!P4 FMUL R59, R59, 16777216 ;  /* 0x4b8000003b3bc820 */ /* 0x000fe20000400000 */
[----:B------:R-:W-:Y:S01]  /*b160*/  LOP3.LUT R4, R4, 0x3000, RZ, 0xc0, !PT ;  /* 0x0000300004047812 */ /* 0x000fe200078ec0ff */
[----:B------:R-:W0:Y:S01]  /*b170*/  S2R R228, SR_CTAID.Y ;  /* 0x0000000000e47919 */ /* 0x000e220000002600 */
[----:B------:R-:W-:Y:S01]  /*b180*/  SHF.R.U32.HI R2, RZ, 0x1, R168 ;  /* 0x00000001ff027819 */ /* 0x000fe200000116a8 */
[----:B------:R-:W-:Y:S01]  /*b190*/  IMAD R8, R8, 0x8, R17 ;  /* 0x0000000808087824 */ /* 0x000fe200078e0211 */
[----:B------:R-:W-:Y:S01]  /*b1a0*/  LOP3.LUT R5, R0, R5, RZ, 0x3c, !PT ;  /* 0x0000000500057212 */ /* 0x000fe200078e3cff */
[----:B------:R-:W-:Y:S01]  /*b1b0*/  IMAD.SHL.U32 R0, R168, 0x2, RZ ;  /* 0x00000002a8007824 */ /* 0x000fe200078e00ff */
[----:B------:R-:W-:Y:S01]  /*b1c0*/  LOP3.LUT R9, R4, 0x7f0, R9, 0xf8, !PT ;  /* 0x000007f004097812 */ /* 0x000fe200078ef809 */
[----:B------:R-:W-:Y:S01]  /*b1d0*/  @!P4 FMUL R119, R119, 16777216 ;  /* 0x4b8000007777c820 */ /* 0x000fe20000400000 */
[----:B------:R-:W-:-:S02]  /*b1e0*/  LOP3.LUT R4, R7, 0xc0, RZ, 0xc0, !PT ;  /* 0x000000c007047812 */ /* 0x000fc400078ec0ff */
[----:B------:R-:W-:Y:S02]  /*b1f0*/  LOP3.LUT R11, R2, 0x4, RZ, 0xc0, !PT ;  /* 0x00000004020b7812 */ /* 0x000fe400078ec0ff */
[----:B------:R-:W-:Y:S02]  /*b200*/  LOP3.LUT R7, R0, 0xf8, RZ, 0xc0, !PT ;  /* 0x000000f800077812 */ /* 0x000fe400078ec0ff */
[----:B------:R-:W-:Y:S01]  /*b210*/  IADD3 R0, R11, R8, R4 ;  /* 0x000000080b007210 */ /* 0x000fe20007ffe004 */
[----:B------:R-:W-:Y:S01]  /*b220*/  FMUL R8, R151, 0.25 ;  /* 0x3e80000097087820 */ /* 0x000fe20000400000 */
[----:B------:R-:W-:Y:S01]  /*b230*/  SHF.R.U32.HI R2, RZ, 0x2, R6 ;  /* 0x00000002ff027819 */ /* 0x000fe20000011606 */
[----:B------:R-:W-:Y:S01]  /*b240*/  IMAD R6, R6, 0x10, R17 ;  /* 0x0000001006067824 */ /* 0x000fe200078e0211 */
[----:B------:R-:W-:Y:S01]  /*b250*/  FSEL R39, R12, R39, P0 ;  /* 0x000000270c277208 */ /* 0x000fe20000000000 */
[----:B------:R-:W-:Y:S01]  /*b260*/  FMUL R12, R27, 0.25 ;  /* 0x3e8000001b0c7820 */ /* 0x000fe20000400000 */
[----:B------:R-:W-:Y:S01]  /*b270*/  FSEL R151, R8, R151, P0 ;  /* 0x0000009708977208 */ /* 0x000fe20000000000 */
[----:B------:R-:W-:Y:S01]  /*b280*/  FMUL R8, R147, 0.25 ;  /* 0x3e80000093087820 */ /* 0x000fe20000400000 */
[----:B------:R-:W-:Y:S01]  /*b290*/  LOP3.LUT R4, R9, R2, RZ, 0x3c, !PT ;  /* 0x0000000209047212 */ /* 0x000fe200078e3cff */
[----:B------:R-:W-:-:S02]  /*b2a0*/  IMAD.IADD R2, R17, 0x1, R7 ;  /* 0x0000000111027824 */ /* 0x000fc400078e0207 */
[----:B------:R-:W-:Y:S01]  /*b2b0*/  FMUL R7, R150, 0.25 ;  /* 0x3e80000096077820 */ /* 0x000fe20000400000 */
[----:B------:R-:W-:Y:S01]  /*b2c0*/  IMAD.IADD R6, R5, 0x1, R6 ;  /* 0x0000000105067824 */ /* 0x000fe200078e0206 */
[----:B------:R-:W-:Y:S01]  /*b2d0*/  FSEL R147, R8, R147, P0 ;  /* 0x0000009308937208 */ /* 0x000fe20000000000 */
[----:B------:R-:W-:Y:S01]  /*b2e0*/  FMUL R8, R135, 0.25 ;  /* 0x3e80000087087820 */ /* 0x000fe20000400000 */
[----:B------:R-:W-:Y:S01]  /*b2f0*/  LOP3.LUT R10, R4, 0x40, RZ, 0x3c, !PT ;  /* 0x00000040040a7812 */ /* 0x000fe200078e3cff */
[----:B------:R-:W-:Y:S01]  /*b300*/  IMAD.IADD R5, R17, 0x1, R4 ;  /* 0x0000000111057824 */ /* 0x000fe200078e0204 */
[----:B------:R-:W-:Y:S01]  /*b310*/  FSEL R150, R7, R150, P0 ;  /* 0x0000009607967208 */ /* 0x000fe20000000000 */
[----:B------:R-:W-:Y:S01]  /*b320*/  FMUL R7, R146, 0.25 ;  /* 0x3e80000092077820 */ /* 0x000fe20000400000 */
[----:B------:R-:W-:Y:S01]  /*b330*/  FSEL R135, R8, R135, P0 ;  /* 0x0000008708877208 */ /* 0x000fe20000000000 */
[----:B------:R-:W-:Y:S02]  /*b340*/  IMAD.IADD R4, R17, 0x1, R10 ;  /* 0x0000000111047824 */ /* 0x000fe400078e020a */
[----:B------:R-:W-:Y:S01]  /*b350*/  FMUL R10, R143, 0.25 ;  /* 0x3e8000008f0a7820 */ /* 0x000fe20000400000 */
[----:B------:R-:W-:Y:S01]  /*b360*/  FMUL R8, R127, 0.25 ;  /* 0x3e8000007f087820 */ /* 0x000fe20000400000 */
[----:B------:R-:W-:Y:S01]  /*b370*/  FSEL R146, R7, R146, P0 ;  /* 0x0000009207927208 */ /* 0x000fe20000000000 */
[----:B------:R-:W-:Y:S01]  /*b380*/  FMUL R7, R138, 0.25 ;  /* 0x3e8000008a077820 */ /* 0x000fe20000400000 */
[----:B------:R-:W-:Y:S01]  /*b390*/  FMUL R9, R26, 0.25 ;  /* 0x3e8000001a097820 */ /* 0x000fe20000400000 */
[----:B------:R-:W-:Y:S01]  /*b3a0*/  FSEL R143, R10, R143, P0 ;  /* 0x0000008f0a8f7208 */ /* 0x000fe20000000000 */
        /* <DEDUP_REMOVED lines=189> */
[----:B------:R-:W-:Y:S01]  /*bf80*/  FMUL R8, R211, 8388608 ;  /* 0x4b000000d3087820 */ /* 0x000fe20000400000 */
[----:B------:R-:W-:Y:S01]  /*bf90*/  FSEL R88, R9, R88, P1 ;  /* 0x0000005809587208 */ /* 0x000fe20000800000 */
[----:B------:R-:W-:Y:S01]  /*bfa0*/  FMUL R9, R80, 0.25 ;  /* 0x3e80000050097820 */ /* 0x000fe20000400000 */
[----:B------:R-:W-:Y:S01]  /*bfb0*/  FSEL R52, R7, R52, P1 ;  /* 0x0000003407347208 */ /* 0x000fe20000800000 */
[----:B------:R-:W-:Y:S01]  /*bfc0*/  FMUL R7, R44, 0.25 ;  /* 0x3e8000002c077820 */ /* 0x000fe20000400000 */
[----:B------:R-:W-:Y:S01]  /*bfd0*/  FSEL R33, R12, R33, P1 ;  /* 0x000000210c217208 */ /* 0x000fe20000800000 */
[----:B------:R-:W-:Y:S01]  /*bfe0*/  @!P4 FMUL R35, R35, 16777216 ;  /* 0x4b8000002323c820 */ /* 0x000fe20000400000 */
[----:B------:R-:W-:Y:S01]  /*bff0*/  FSEL R30, R11, R30, P0 ;  /* 0x0000001e0b1e7208 */ /* 0x000fe20000000000 */
[----:B------:R-:W-:Y:S01]  /*c000*/  FMUL R11, R136, 0.25 ;  /* 0x3e800000880b7820 */ /* 0x000fe20000400000 */
[----:B------:R-:W-:Y:S01]  /*c010*/  FSEL R49, R10, R49, P1 ;  /* 0x000000310a317208 */ /* 0x000fe20000800000 */
[----:B------:R-:W-:Y:S01]  /*c020*/  FMUL R10, R37, 0.25 ;  /* 0x3e800000250a7820 */ /* 0x000fe20000400000 */
[----:B------:R-:W-:Y:S01]  /*c030*/  FSEL R8, R8, R211, !P2 ;  /* 0x000000d308087208 */ /* 0x000fe20005000000 */
[----:B------:R-:W-:Y:S01]  /*c040*/  @!P4 FMUL R34, R34, 16777216 ;  /* 0x4b8000002222c820 */ /* 0x000fe20000400000 */
[----:B------:R-:W-:Y:S01]  /*c050*/  FSEL R12, RZ, -23, P2 ;  /* 0xc1b80000ff0c7808 */ /* 0x000fe20001000000 */
[----:B------:R-:W-:Y:S01]  /*c060*/  @!P4 FMUL R26, R26, 16777216 ;  /* 0x4b8000001a1ac820 */ /* 0x000fe20000400000 */
[C---:B------:R-:W-:Y:S01]  /*c070*/  FSETP.GEU.AND P2, PT, |R211|.reuse, 1.175494350822287508e-38, PT ;  /* 0x00800000d300780b */ /* 0x040fe20003f4e200 */
[----:B------:R-:W-:Y:S01]  /*c080*/  @P1 FMUL R211, R211, 0.25 ;  /* 0x3e800000d3d31820 */ /* 0x000fe20000400000 */
        /* <DEDUP_REMOVED lines=11> */
[----:B------:R-:W-:Y:S01]  /*c140*/  @!P2 FMUL R211, R211, 16777216 ;  /* 0x4b800000d3d3a820 */ /* 0x000fe20000400000 */
[----:B------:R-:W-:Y:S01]  /*c150*/  FSEL R116, R11, R116, P1 ;  /* 0x000000740b747208 */ /* 0x000fe20000800000 */
[----:B------:R-:W-:Y:S01]  /*c160*/  FMUL R11, R96, 0.25 ;  /* 0x3e800000600b7820 */ /* 0x000fe20000400000 */
[----:B------:R-:W-:Y:S01]  /*c170*/  FSEL R7, R10, R209, !P3 ;  /* 0x000000d10a077208 */ /* 0x000fe20005800000 */
[----:B------:R-:W-:Y:S01]  /*c180*/  @P0 FMUL R209, R209, 0.25 ;  /* 0x3e800000d1d10820 */ /* 0x000fe20000400000 */
[----:B------:R-:W-:Y:S01]  /*c190*/  FSEL R60, R9, R60, P1 ;  /* 0x0000003c093c7208 */ /* 0x000fe20000800000 */
[----:B------:R-:W-:Y:S01]  /*c1a0*/  FMUL R9, R48, 0.25 ;  /* 0x3e80000030097820 */ /* 0x000fe20000400000 */
[----:B------:R-:W-:Y:S01]  /*c1b0*/  FSEL R96, R11, R96, P1 ;  /* 0x000000600b607208 */ /* 0x000fe20000800000 */
[----:B------:R-:W-:Y:S01]  /*c1c0*/  @!P4 FMUL R209, R209, 16777216 ;  /* 0x4b800000d1d1c820 */ /* 0x000fe20000400000 */
[----:B------:R-:W-:Y:S01]  /*c1d0*/  FMUL R11, R76, 0.25 ;  /* 0x3e8000004c0b7820 */ /* 0x000fe20000400000 */
[----:B------:R-:W1:Y:S01]  /*c1e0*/  MUFU.RCP R211, R211 ;  /* 0x000000d300d37308 */ /* 0x000e620000001000 */
[----:B------:R-:W-:Y:S01]  /*c1f0*/  FSEL R48, R9, R48, P1 ;  /* 0x0000003009307208 */ /* 0x000fe20000800000 */
[----:B------:R-:W-:Y:S01]  /*c200*/  FMUL R9, R40, 0.25 ;  /* 0x3e80000028097820 */ /* 0x000fe20000400000 */
[----:B------:R-:W-:Y:S01]  /*c210*/  VIADD R10, R7, 0xc0cafb0d ;  /* 0xc0cafb0d070a7836 */ /* 0x000fe20000000000 */
[----:B------:R-:W-:Y:S01]  /*c220*/  FSEL R76, R11, R76, P1 ;  /* 0x0000004c0b4c7208 */ /* 0x000fe20000800000 */
[----:B------:R-:W-:Y:S01]  /*c230*/  FMUL R11, R56, 0.25 ;  /* 0x3e800000380b7820 */ /* 0x000fe20000400000 */
[----:B------:R-:W-:Y:S01]  /*c240*/  @!P2 FMUL R24, R24, 16777216 ;  /* 0x4b8000001818a820 */ /* 0x000fe20000400000 */
[----:B------:R-:W-:Y:S01]  /*c250*/  FSEL R40, R9, R40, P1 ;  /* 0x0000002809287208 */ /* 0x000fe20000800000 */
[----:B------:R-:W3:Y:S01]  /*c260*/  MUFU.RCP R209, R209 ;  /* 0x000000d100d17308 */ /* 0x000ee20000001000 */
[----:B------:R-:W-:Y:S01]  /*c270*/  VIADD R9, R8, 0xc0cafb0d ;  /* 0xc0cafb0d08097836 */ /* 0x000fe20000000000 */
[----:B------:R-:W-:Y:S01]  /*c280*/  FSEL R56, R11, R56, P1 ;  /* 0x000000380b387208 */ /* 0x000fe20000800000 */
[----:B------:R-:W-:Y:S01]  /*c290*/  FMUL R11, R36, 0.25 ;  /* 0x3e800000240b7820 */ /* 0x000fe20000400000 */
[----:B------:R-:W-:Y:S01]  /*c2a0*/  @!P2 FMUL R33, R33, 16777216 ;  /* 0x4b8000002121a820 */ /* 0x000fe20000400000 */
[----:B------:R-:W-:Y:S01]  /*c2b0*/  @!P2 FMUL R32, R32, 16777216 ;  /* 0x4b8000002020a820 */ /* 0x000fe20000400000 */
[----:B------:R-:W-:Y:S01]  /*c2c0*/  LOP3.LUT R9, R9, 0xff800000, RZ, 0xc0, !PT ;  /* 0xff80000009097812 */ /* 0x000fe200078ec0ff */
[----:B------:R-:W-:Y:S01]  /*c2d0*/  @!P2 FMUL R29, R29, 16777216 ;  /* 0x4b8000001d1da820 */ /* 0x000fe20000400000 */
[----:B------:R-:W-:Y:S01]  /*c2e0*/  @!P2 FMUL R28, R28, 16777216 ;  /* 0x4b8000001c1ca820 */ /* 0x000fe20000400000 */
[----:B------:R-:W-:Y:S01]  /*c2f0*/  @!P2 FMUL R25, R25, 16777216 ;  /* 0x4b8000001919a820 */ /* 0x000fe20000400000 */
[----:B------:R-:W-:Y:S01]  /*c300*/  LOP3.LUT R10, R10, 0xff800000, RZ, 0xc0, !PT ;  /* 0xff8000000a0a7812 */ /* 0x000fe200078ec0ff */
[----:B------:R-:W-:Y:S01]  /*c310*/  @!P2 FMUL R49, R49, 16777216 ;  /* 0x4b8000003131a820 */ /* 0x000fe20000400000 */
[----:B------:R-:W-:Y:S01]  /*c320*/  @!P2 FMUL R48, R48, 16777216 ;  /* 0x4b8000003030a820 */ /* 0x000fe20000400000 */
[----:B------:R-:W-:Y:S01]  /*c330*/  @!P2 FMUL R45, R45, 16777216 ;  /* 0x4b8000002d2da820 */ /* 0x000fe20000400000 */
[----:B------:R-:W-:Y:S01]  /*c340*/  @!P2 FMUL R44, R44, 16777216 ;  /* 0x4b8000002c2ca820 */ /* 0x000fe20000400000 */
[----:B------:R-:W-:Y:S01]  /*c350*/  @!P2 FMUL R41, R41, 16777216 ;  /* 0x4b8000002929a820 */ /* 0x000fe20000400000 */
[----:B------:R-:W-:Y:S01]  /*c360*/  @!P2 FMUL R40, R40, 16777216 ;  /* 0x4b8000002828a820 */ /* 0x000fe20000400000 */
[----:B------:R-:W-:Y:S01]  /*c370*/  FSEL R36, R11, R36, P1 ;  /* 0x000000240b247208 */ /* 0x000fe20000800000 */
[----:B------:R-:W-:Y:S01]  /*c380*/  @!P2 FMUL R53, R53, 16777216 ;  /* 0x4b8000003535a820 */ /* 0x000fe20000400000 */
[----:B------:R-:W-:Y:S01]  /*c390*/  @!P2 FMUL R52, R52, 16777216 ;  /* 0x4b8000003434a820 */ /* 0x000fe20000400000 */
[----:B------:R-:W-:Y:S01]  /*c3a0*/  I2FP.F32.S32 R11, R9 ;  /* 0x00000009000b7245 */ /* 0x000fe20000201400 */
[C---:B-1----:R-:W-:Y:S01]  /*c3b0*/  FMUL R25, R211.reuse, R25 ;  /* 0x00000019d3197220 */ /* 0x042fe20000400000 */
[C---:B------:R-:W-:Y:S01]  /*c3c0*/  FMUL R24, R211.reuse, R24 ;  /* 0x00000018d3187220 */ /* 0x040fe20000400000 */
[C---:B------:R-:W-:Y:S01]  /*c3d0*/  FMUL R29, R211.reuse, R29 ;  /* 0x0000001dd31d7220 */ /* 0x040fe20000400000 */
[C---:B------:R-:W-:Y:S01]  /*c3e0*/  FMUL R28, R211.reuse, R28 ;  /* 0x0000001cd31c7220 */ /* 0x040fe20000400000 */
[C---:B------:R-:W-:Y:S01]  /*c3f0*/  FMUL R33, R211.reuse, R33 ;  /* 0x00000021d3217220 */ /* 0x040fe20000400000 */
[C---:B------:R-:W-:Y:S01]  /*c400*/  FMUL R32, R211.reuse, R32 ;  /* 0x00000020d3207220 */ /* 0x040fe20000400000 */
[----:B------:R-:W-:Y:S01]  /*c410*/  I2FP.F32.S32 R16, R10 ;  /* 0x0000000a00107245 */ /* 0x000fe20000201400 */
[C---:B------:R-:W-:Y:S01]  /*c420*/  FMUL R49, R211.reuse, R49 ;  /* 0x00000031d3317220 */ /* 0x040fe20000400000 */
[C---:B------:R-:W-:Y:S01]  /*c430*/  FMUL R48, R211.reuse, R48 ;  /* 0x00000030d3307220 */ /* 0x040fe20000400000 */
[C---:B------:R-:W-:Y:S01]  /*c440*/  FMUL R45, R211.reuse, R45 ;  /* 0x0000002dd32d7220 */ /* 0x040fe20000400000 */
[C---:B------:R-:W-:Y:S01]  /*c450*/  FMUL R44, R211.reuse, R44 ;  /* 0x0000002cd32c7220 */ /* 0x040fe20000400000 */
[C---:B------:R-:W-:Y:S01]  /*c460*/  FMUL R41, R211.reuse, R41 ;  /* 0x00000029d3297220 */ /* 0x040fe20000400000 */
[----:B------:R-:W-:Y:S01]  /*c470*/  FMUL R40, R211, R40 ;  /* 0x00000028d3287220 */ /* 0x000fe20000400000 */
[----:B------:R-:W-:Y:S01]  /*c480*/  @!P2 FMUL R65, R65, 16777216 ;  /* 0x4b8000004141a820 */ /* 0x000fe20000400000 */
[----:B------:R-:W-:Y:S01]  /*c490*/  @!P2 FMUL R64, R64, 16777216 ;  /* 0x4b8000004040a820 */ /* 0x000fe20000400000 */
[----:B------:R-:W-:Y:S01]  /*c4a0*/  @!P2 FMUL R61, R61, 16777216 ;  /* 0x4b8000003d3da820 */ /* 0x000fe20000400000 */
[----:B------:R-:W-:Y:S01]  /*c4b0*/  @!P2 FMUL R60, R60, 16777216 ;  /* 0x4b8000003c3ca820 */ /* 0x000fe20000400000 */
[----:B------:R-:W-:Y:S01]  /*c4c0*/  @!P2 FMUL R57, R57, 16777216 ;  /* 0x4b8000003939a820 */ /* 0x000fe20000400000 */
[----:B------:R-:W-:Y:S01]  /*c4d0*/  @!P2 FMUL R56, R56, 16777216 ;  /* 0x4b8000003838a820 */ /* 0x000fe20000400000 */
[C---:B---3--:R-:W-:Y:S01]  /*c4e0*/  FMUL R35, R209.reuse, R35 ;  /* 0x00000023d1237220 */ /* 0x048fe20000400000 */
[----:B------:R-:W-:Y:S01]  /*c4f0*/  FMUL R34, R209, R34 ;  /* 0x00000022d1227220 */ /* 0x000fe20000400000 */
[----:B------:R-:W-:Y:S01]  /*c500*/  @!P2 FMUL R81, R81, 16777216 ;  /* 0x4b8000005151a820 */ /* 0x000fe20000400000 */
[----:B------:R-:W-:Y:S01]  /*c510*/  @!P2 FMUL R80, R80, 16777216 ;  /* 0x4b8000005050a820 */ /* 0x000fe20000400000 */
[----:B------:R-:W-:Y:S01]  /*c520*/  @!P2 FMUL R77, R77, 16777216 ;  /* 0x4b8000004d4da820 */ /* 0x000fe20000400000 */
[----:B------:R-:W-:Y:S01]  /*c530*/  @!P2 FMUL R76, R76, 16777216 ;  /* 0x4b8000004c4ca820 */ /* 0x000fe20000400000 */
[----:B------:R-:W-:Y:S01]  /*c540*/  @!P2 FMUL R73, R73, 16777216 ;  /* 0x4b8000004949a820 */ /* 0x000fe20000400000 */
[----:B------:R-:W-:Y:S01]  /*c550*/  @!P2 FMUL R72, R72, 16777216 ;  /* 0x4b8000004848a820 */ /* 0x000fe20000400000 */
[----:B------:R-:W-:Y:S01]  /*c560*/  @!P2 FMUL R69, R69, 16777216 ;  /* 0x4b8000004545a820 */ /* 0x000fe20000400000 */
[----:B------:R-:W-:Y:S01]  /*c570*/  @!P2 FMUL R68, R68, 16777216 ;  /* 0x4b8000004444a820 */ /* 0x000fe20000400000 */
[C---:B------:R-:W-:Y:S01]  /*c580*/  FMUL R15, R211.reuse, R53 ;  /* 0x00000035d30f7220 */ /* 0x040fe20000400000 */
[----:B------:R-:W-:Y:S01]  /*c590*/  FMUL R52, R211, R52 ;  /* 0x00000034d3347220 */ /* 0x000fe20000400000 */
[----:B------:R-:W-:Y:S01]  /*c5a0*/  @!P4 FMUL R31, R31, 16777216 ;  /* 0x4b8000001f1fc820 */ /* 0x000fe20000400000 */
[----:B------:R-:W-:Y:S01]  /*c5b0*/  @!P4 FMUL R30, R30, 16777216 ;  /* 0x4b8000001e1ec820 */ /* 0x000fe20000400000 */
[----:B------:R-:W-:Y:S01]  /*c5c0*/  @!P4 FMUL R27, R27, 16777216 ;  /* 0x4b8000001b1bc820 */ /* 0x000fe20000400000 */
[----:B------:R-:W-:Y:S01]  /*c5d0*/  FFMA.FTZ R12, R11, 1.1920928955078125e-07, R12 ;  /* 0x340000000b0c7823 */ /* 0x000fe2000001000c */
[----:B------:R-:W-:Y:S01]  /*c5e0*/  @!P4 FMUL R51, R51, 16777216 ;  /* 0x4b8000003333c820 */ /* 0x000fe20000400000 */
[----:B------:R-:W-:Y:S01]  /*c5f0*/  @!P4 FMUL R50, R50, 16777216 ;  /* 0x4b8000003232c820 */ /* 0x000fe20000400000 */
[----:B------:R-:W-:Y:S01]  /*c600*/  @!P4 FMUL R47, R47, 16777216 ;  /* 0x4b8000002f2fc820 */ /* 0x000fe20000400000 */
[----:B------:R-:W-:Y:S01]  /*c610*/  @!P4 FMUL R46, R46, 16777216 ;  /* 0x4b8000002e2ec820 */ /* 0x000fe20000400000 */
[----:B------:R-:W-:Y:S01]  /*c620*/  @!P4 FMUL R43, R43, 16777216 ;  /* 0x4b8000002b2bc820 */ /* 0x000fe20000400000 */
[----:B------:R-:W-:Y:S01]  /*c630*/  @!P4 FMUL R42, R42, 16777216 ;  /* 0x4b8000002a2ac820 */ /* 0x000fe20000400000 */
[----:B------:R-:W-:Y:S01]  /*c640*/  F2FP.SATFINITE.E4M3.F32.PACK_AB_MERGE_C R24, R25, R24, RZ ;  /* 0x000000181918723e */ /* 0x000fe200048070ff */
[----:B------:R-:W-:Y:S01]  /*c650*/  FFMA.FTZ R11, R16, 1.1920928955078125e-07, R13 ;  /* 0x34000000100b7823 */ /* 0x000fe2000001000d */
[----:B------:R-:W-:Y:S01]  /*c660*/  F2FP.SATFINITE.E4M3.F32.PACK_AB_MERGE_C R28, R29, R28, RZ ;  /* 0x0000001c1d1c723e */ /* 0x000fe200048070ff */
[----:B------:R-:W-:Y:S01]  /*c670*/  FMUL R65, R211, R65 ;  /* 0x00000041d3417220 */ /* 0x000fe20000400000 */
[----:B------:R-:W-:Y:S01]  /*c680*/  F2FP.SATFINITE.E4M3.F32.PACK_AB_MERGE_C R32, R33, R32, RZ ;  /* 0x000000202120723e */ /* 0x000fe200048070ff */
[C---:B------:R-:W-:Y:S01]  /*c690*/  FMUL R64, R211.reuse, R64 ;  /* 0x00000040d3407220 */ /* 0x040fe20000400000 */
[C---:B------:R-:W-:Y:S01]  /*c6a0*/  FMUL R61, R211.reuse, R61 ;  /* 0x0000003dd33d7220 */ /* 0x040fe20000400000 */
[C---:B------:R-:W-:Y:S01]  /*c6b0*/  FMUL R60, R211.reuse, R60 ;  /* 0x0000003cd33c7220 */ /* 0x040fe20000400000 */
[C---:B------:R-:W-:Y:S01]  /*c6c0*/  FMUL R57, R211.reuse, R57 ;  /* 0x00000039d3397220 */ /* 0x040fe20000400000 */
[----:B------:R-:W-:Y:S01]  /*c6d0*/  FMUL R56, R211, R56 ;  /* 0x00000038d3387220 */ /* 0x000fe20000400000 */
[----:B------:R-:W-:Y:S01]  /*c6e0*/  F2FP.SATFINITE.E4M3.F32.PACK_AB_MERGE_C R40, R41, R40, RZ ;  /* 0x000000282928723e */ /* 0x000fe200048070ff */
[----:B------:R-:W-:Y:S01]  /*c6f0*/  @!P2 FMUL R85, R85, 16777216 ;  /* 0x4b8000005555a820 */ /* 0x000fe20000400000 */
[----:B------:R-:W-:Y:S01]  /*c700*/  F2FP.SATFINITE.E4M3.F32.PACK_AB_MERGE_C R44, R45, R44, RZ ;  /* 0x0000002c2d2c723e */ /* 0x000fe200048070ff */
[----:B------:R-:W-:Y:S01]  /*c710*/  @!P2 FMUL R84, R84, 16777216 ;  /* 0x4b8000005454a820 */ /* 0x000fe20000400000 */
[----:B------:R-:W-:Y:S01]  /*c720*/  F2FP.SATFINITE.E4M3.F32.PACK_AB_MERGE_C R48, R49, R48, RZ ;  /* 0x000000303130723e */ /* 0x000fe200048070ff */
[C---:B------:R-:W-:Y:S01]  /*c730*/  FMUL R81, R211.reuse, R81 ;  /* 0x00000051d3517220 */ /* 0x040fe20000400000 */
[C---:B------:R-:W-:Y:S01]  /*c740*/  FMUL R80, R211.reuse, R80 ;  /* 0x00000050d3507220 */ /* 0x040fe20000400000 */
[C---:B------:R-:W-:Y:S01]  /*c750*/  FMUL R77, R211.reuse, R77 ;  /* 0x0000004dd34d7220 */ /* 0x040fe20000400000 */
[C---:B------:R-:W-:Y:S01]  /*c760*/  FMUL R76, R211.reuse, R76 ;  /* 0x0000004cd34c7220 */ /* 0x040fe20000400000 */
[C---:B------:R-:W-:Y:S01]  /*c770*/  FMUL R73, R211.reuse, R73 ;  /* 0x00000049d3497220 */ /* 0x040fe20000400000 */
[C---:B------:R-:W-:Y:S01]  /*c780*/  FMUL R72, R211.reuse, R72 ;  /* 0x00000048d3487220 */ /* 0x040fe20000400000 */
[C---:B------:R-:W-:Y:S01]  /*c790*/  FMUL R16, R211.reuse, R69 ;  /* 0x00000045d3107220 */ /* 0x040fe20000400000 */
[----:B------:R-:W-:Y:S01]  /*c7a0*/  FMUL R19, R211, R68 ;  /* 0x00000044d3137220 */ /* 0x000fe20000400000 */
        /* <DEDUP_REMOVED lines=8> */
[----:B------:R-:W-:Y:S01]  /*c830*/  @!P4 FMUL R63, R63, 16777216 ;  /* 0x4b8000003f3fc820 */ /* 0x000fe20000400000 */
[----:B------:R-:W-:Y:S01]  /*c840*/  @!P4 FMUL R62, R62, 16777216 ;  /* 0x4b8000003e3ec820 */ /* 0x000fe20000400000 */
[----:B------:R-:W-:Y:S01]  /*c850*/  @!P4 FMUL R58, R58, 16777216 ;  /* 0x4b8000003a3ac820 */ /* 0x000fe20000400000 */
[C---:B------:R-:W-:Y:S01]  /*c860*/  FMUL R51, R209.reuse, R51 ;  /* 0x00000033d1337220 */ /* 0x040fe20000400000 */
[C---:B------:R-:W-:Y:S01]  /*c870*/  FMUL R50, R209.reuse, R50 ;  /* 0x00000032d1327220 */ /* 0x040fe20000400000 */
[C---:B------:R-:W-:Y:S01]  /*c880*/  FMUL R47, R209.reuse, R47 ;  /* 0x0000002fd12f7220 */ /* 0x040fe20000400000 */
[C---:B------:R-:W-:Y:S01]  /*c890*/  FMUL R46, R209.reuse, R46 ;  /* 0x0000002ed12e7220 */ /* 0x040fe20000400000 */
[C---:B------:R-:W-:Y:S01]  /*c8a0*/  FMUL R43, R209.reuse, R43 ;  /* 0x0000002bd12b7220 */ /* 0x040fe20000400000 */
[----:B------:R-:W-:Y:S01]  /*c8b0*/  FMUL R42, R209, R42 ;  /* 0x0000002ad12a7220 */ /* 0x000fe20000400000 */
[----:B------:R-:W-:Y:S01]  /*c8c0*/  LOP3.LUT R35, R24, 0xffff, RZ, 0xc0, !PT ;  /* 0x0000ffff18237812 */ /* 0x000fe200078ec0ff */
[----:B------:R-:W-:Y:S01]  /*c8d0*/  @!P4 FMUL R83, R83, 16777216 ;  /* 0x4b8000005353c820 */ /* 0x000fe20000400000 */
[----:B------:R-:W-:Y:S01]  /*c8e0*/  LOP3.LUT R52, R28, 0xffff, RZ, 0xc0, !PT ;  /* 0x0000ffff1c347812 */ /* 0x000fe200078ec0ff */
        /* <DEDUP_REMOVED lines=28> */
[----:B------:R-:W-:Y:S01]  /*cab0*/  F2FP.SATFINITE.E4M3.F32.PACK_AB_MERGE_C R16, R16, R19, RZ ;  /* 0x000000131010723e */ /* 0x000fe200048070ff */
[----:B------:R-:W-:Y:S01]  /*cac0*/  FMUL R66, R209, R66 ;  /* 0x00000042d1427220 */ /* 0x000fe20000400000 */
[----:B------:R-:W-:Y:S01]  /*cad0*/  F2FP.SATFINITE.E4M3.F32.PACK_AB_MERGE_C R72, R73, R72, RZ ;  /* 0x000000484948723e */ /* 0x000fe200048070ff */
[----:B------:R-:W-:Y:S01]  /*cae0*/  FMUL R63, R209, R63 ;  /* 0x0000003fd13f7220 */ /* 0x000fe20000400000 */
[----:B------:R-:W-:Y:S01]  /*caf0*/  F2FP.SATFINITE.E4M3.F32.PACK_AB_MERGE_C R76, R77, R76, RZ ;  /* 0x0000004c4d4c723e */ /* 0x000fe200048070ff */
[----:B------:R-:W-:Y:S01]  /*cb00*/  FMUL R62, R209, R62 ;  /* 0x0000003ed13e7220 */ /* 0x000fe20000400000 */
[----:B------:R-:W-:Y:S01]  /*cb10*/  F2FP.SATFINITE.E4M3.F32.PACK_AB_MERGE_C R80, R81, R80, RZ ;  /* 0x000000505150723e */ /* 0x000fe200048070ff */
[C---:B------:R-:W-:Y:S01]  /*cb20*/  FMUL R59, R209.reuse, R59 ;  /* 0x0000003bd13b7220 */ /* 0x040fe20000400000 */
[----:B------:R-:W-:Y:S01]  /*cb30*/  FMUL R58, R209, R58 ;  /* 0x0000003ad13a7220 */ /* 0x000fe20000400000 */
[----:B------:R-:W-:Y:S01]  /*cb40*/  F2FP.SATFINITE.E4M3.F32.PACK_AB_MERGE_C R26, R27, R26, RZ ;  /* 0x0000001a1b1a723e */ /* 0x000fe200048070ff */
[----:B------:R-:W-:Y:S01]  /*cb50*/  FMUL R83, R209, R83 ;  /* 0x00000053d1537220 */ /* 0x000fe20000400000 */
[----:B------:R-:W-:Y:S01]  /*cb60*/  F2FP.SATFINITE.E4M3.F32.PACK_AB_MERGE_C R30, R31, R30, RZ ;  /* 0x0000001e1f1e723e */ /* 0x000fe200048070ff */
[C---:B------:R-:W-:Y:S01]  /*cb70*/  FMUL R82, R209.reuse, R82 ;  /* 0x00000052d1527220 */ /* 0x040fe20000400000 */
[--C-:B------:R-:W-:Y:S01]  /*cb80*/  PRMT R19, R68, 0x3340, R1.reuse ;  /* 0x0000334044137816 */ /* 0x100fe20000000001 */
[----:B------:R-:W-:Y:S01]  /*cb90*/  FMUL R79, R209, R79 ;  /* 0x0000004fd14f7220 */ /* 0x000fe20000400000 */
[----:B------:R-:W-:Y:S01]  /*cba0*/  PRMT R18, R35, 0x3340, R52 ;  /* 0x0000334023127816 */ /* 0x000fe20000000034 */
        /* <DEDUP_REMOVED lines=20> */
[----:B------:R-:W-:Y:S01]  /*ccf0*/  @!P4 FMUL R94, R94, 16777216 ;  /* 0x4b8000005e5ec820 */ /* 0x000fe20000400000 */
[----:B------:R-:W-:Y:S01]  /*cd00*/  PRMT R21, R156, 0x3340, R1 ;  /* 0x000033409c157816 */ /* 0x000fe20000000001 */
[----:B------:R-:W-:Y:S01]  /*cd10*/  @!P4 FMUL R91, R91, 16777216 ;  /* 0x4b8000005b5bc820 */ /* 0x000fe20000400000 */
[----:B------:R-:W-:Y:S01]  /*cd20*/  PRMT R20, R41, 0x3340, R152 ;  /* 0x0000334029147816 */ /* 0x000fe20000000098 */
        /* <DEDUP_REMOVED lines=22> */
[----:B------:R-:W-:Y:S01]  /*ce90*/  F2FP.SATFINITE.E4M3.F32.PACK_AB_MERGE_C R17, R17, R84, RZ ;  /* 0x000000541111723e */ /* 0x000fe200048070ff */
[C---:B------:R-:W-:Y:S01]  /*cea0*/  FMUL R55, R209.reuse, R55 ;  /* 0x00000037d1377220 */ /* 0x040fe20000400000 */
[----:B------:R-:W-:Y:S01]  /*ceb0*/  LOP3.LUT R80, R80, 0xffff, RZ, 0xc0, !PT ;  /* 0x0000ffff50507812 */ /* 0x000fe200078ec0ff */
[----:B------:R-:W-:Y:S01]  /*cec0*/  FMUL R54, R209, R54 ;  /* 0x00000036d1367220 */ /* 0x000fe20000400000 */
[----:B------:R-:W-:Y:S01]  /*ced0*/  LOP3.LUT R72, R72, 0xffff, RZ, 0xc0, !PT ;  /* 0x0000ffff48487812 */ /* 0x000fe200078ec0ff */
[C---:B------:R-:W-:Y:S01]  /*cee0*/  FMUL R145, R211.reuse, R145 ;  /* 0x00000091d3917220 */ /* 0x040fe20000400000 */
[----:B------:R-:W-:Y:S01]  /*cef0*/  LOP3.LUT R49, R76, 0xffff, RZ, 0xc0, !PT ;  /* 0x0000ffff4c317812 */ /* 0x000fe200078ec0ff */
[C---:B------:R-:W-:Y:S01]  /*cf00*/  FMUL R144, R211.reuse, R144 ;  /* 0x00000090d3907220 */ /* 0x040fe20000400000 */
[----:B------:R-:W-:Y:S01]  /*cf10*/  PRMT R18, R18, 0x5410, R19 ;  /* 0x0000541012127816 */ /* 0x000fe20000000013 */
[C---:B------:R-:W-:Y:S01]  /*cf20*/  FMUL R141, R211.reuse, R141 ;  /* 0x0000008dd38d7220 */ /* 0x040fe20000400000 */
[----:B------:R-:W-:Y:S01]  /*cf30*/  LOP3.LUT R47, R26, 0xffff, RZ, 0xc0, !PT ;  /* 0x0000ffff1a2f7812 */ /* 0x000fe200078ec0ff */
[C---:B------:R-:W-:Y:S01]  /*cf40*/  FMUL R140, R211.reuse, R140 ;  /* 0x0000008cd38c7220 */ /* 0x040fe20000400000 */
[----:B------:R-:W-:Y:S01]  /*cf50*/  LOP3.LUT R48, R30, 0xffff, RZ, 0xc0, !PT ;  /* 0x0000ffff1e307812 */ /* 0x000fe200078ec0ff */
[C---:B------:R-:W-:Y:S01]  /*cf60*/  FMUL R137, R211.reuse, R137 ;  /* 0x00000089d3897220 */ /* 0x040fe20000400000 */
[----:B------:R-:W-:Y:S01]  /*cf70*/  LOP3.LUT R84, R34, 0xffff, RZ, 0xc0, !PT ;  /* 0x0000ffff22547812 */ /* 0x000fe200078ec0ff */
[----:B------:R-:W-:Y:S01]  /*cf80*/  FMUL R136, R211, R136 ;  /* 0x00000088d3887220 */ /* 0x000fe20000400000 */
[----:B------:R-:W-:Y:S01]  /*cf90*/  F2FP.SATFINITE.E4M3.F32.PACK_AB_MERGE_C R58, R59, R58, RZ ;  /* 0x0000003a3b3a723e */ /* 0x000fe200048070ff */
[----:B------:R-:W-:Y:S01]  /*cfa0*/  FMUL R99, R209, R99 ;  /* 0x00000063d1637220 */ /* 0x000fe20000400000 */
[----:B------:R-:W-:Y:S01]  /*cfb0*/  F2FP.SATFINITE.E4M3.F32.PACK_AB_MERGE_C R62, R63, R62, RZ ;  /* 0x0000003e3f3e723e */ /* 0x000fe200048070ff */
[----:B------:R-:W-:Y:S01]  /*cfc0*/  FMUL R98, R209, R98 ;  /* 0x00000062d1627220 */ /* 0x000fe20000400000 */
[----:B------:R-:W-:Y:S01]  /*cfd0*/  F2FP.SATFINITE.E4M3.F32.PACK_AB_MERGE_C R66, R67, R66, RZ ;  /* 0x000000424342723e */ /* 0x000fe200048070ff */
        /* <DEDUP_REMOVED lines=23> */
[----:B------:R-:W-:Y:S01]  /*d150*/  PRMT R20, R56, 0x3340, R43 ;  /* 0x0000334038147816 */ /* 0x000fe2000000002b */
        /* <DEDUP_REMOVED lines=14> */
[--C-:B------:R-:W-:Y:S01]  /*d240*/  PRMT R25, R84, 0x3340, R1.reuse ;  /* 0x0000334054197816 */ /* 0x100fe20000000001 */
[----:B------:R-:W-:Y:S01]  /*d250*/  @!P4 FMUL R126, R126, 16777216 ;  /* 0x4b8000007e7ec820 */ /* 0x000fe20000400000 */
[----:B------:R-:W-:Y:S01]  /*d260*/  PRMT R24, R47, 0x3340, R48 ;  /* 0x000033402f187816 */ /* 0x000fe20000000030 */
[----:B------:R-:W-:Y:S01]  /*d270*/  @!P4 FMUL R123, R123, 16777216 ;  /* 0x4b8000007b7bc820 */ /* 0x000fe20000400000 */
[----:B------:R-:W-:Y:S01]  /*d280*/  F2FP.SATFINITE.E4M3.F32.PACK_AB_MERGE_C R54, R55, R54, RZ ;  /* 0x000000363736723e */ /* 0x000fe200048070ff */
[----:B------:R-:W-:Y:S01]  /*d290*/  @!P4 FMUL R122, R122, 16777216 ;  /* 0x4b8000007a7ac820 */ /* 0x000fe20000400000 */
[----:B------:R-:W-:Y:S01]  /*d2a0*/  PRMT R27, R158, 0x3340, R1 ;  /* 0x000033409e1b7816 */ /* 0x000fe20000000001 */
[----:B------:R-:W-:Y:S01]  /*d2b0*/  FMUL R13, R211, R37 ;  /* 0x00000025d30d7220 */ /* 0x000fe20000400000 */
[----:B------:R-:W-:Y:S01]  /*d2c0*/  PRMT R26, R51, 0x3340, R154 ;  /* 0x00003340331a7816 */ /* 0x000fe2000000009a */
[----:B------:R-:W-:Y:S01]  /*d2d0*/  FMUL R36, R211, R36 ;  /* 0x00000024d3247220 */ /* 0x000fe20000400000 */
        /* <DEDUP_REMOVED lines=12> */
[----:B------:R-:W-:Y:S01]  /*d3a0*/  PRMT R20, R20, 0x5410, R21 ;  /* 0x0000541014147816 */ /* 0x000fe20000000015 */
[----:B------:R-:W-:Y:S01]  /*d3b0*/  @!P4 FMUL R147, R147, 16777216 ;  /* 0x4b8000009393c820 */ /* 0x000fe20000400000 */
[----:B------:R-:W-:Y:S01]  /*d3c0*/  LOP3.LUT R74, R74, 0xffff, RZ, 0xc0, !PT ;  /* 0x0000ffff4a4a7812 */ /* 0x000fe200078ec0ff */
        /* <DEDUP_REMOVED lines=22> */
[----:B------:R-:W-:Y:S01]  /*d530*/  FMUL R138, R209, R138 ;  /* 0x0000008ad18a7220 */ /* 0x000fe20000400000 */
[----:B------:R-:W-:Y:S01]  /*d540*/  LOP3.LUT R112, R112, 0xffff, RZ, 0xc0, !PT ;  /* 0x0000ffff70707812 */ /* 0x000fe200078ec0ff */
[----:B------:R-:W-:Y:S01]  /*d550*/  @!P4 FMUL R39, R39, 16777216 ;  /* 0x4b8000002727c820 */ /* 0x000fe20000400000 */
[----:B------:R-:W-:Y:S01]  /*d560*/  F2FP.SATFINITE.E4M3.F32.PACK_AB_MERGE_C R106, R107, R106, RZ ;  /* 0x0000006a6b6a723e */ /* 0x000fe200048070ff */
[----:B------:R-:W-:Y:S01]  /*d570*/  @!P4 FMUL R38, R38, 16777216 ;  /* 0x4b8000002626c820 */ /* 0x000fe20000400000 */
        /* <DEDUP_REMOVED lines=9> */
[----:B------:R-:W-:Y:S01]  /*d610*/  IMAD.IADD R9, R8, 0x1, -R9 ;  /* 0x0000000108097824 */ /* 0x000fe200078e0a09 */
[----:B------:R-:W-:Y:S01]  /*d620*/  PRMT R22, R24, 0x5410, R25 ;  /* 0x0000541018167816 */ /* 0x000fe20000000019 */
[----:B------:R-:W-:Y:S01]  /*d630*/  IMAD.MOV.U32 R73, RZ, RZ, 0x3dc6b27f ;  /* 0x3dc6b27fff497424 */ /* 0x000fe200078e00ff */
[----:B------:R-:W-:Y:S01]  /*d640*/  PRMT R23, R26, 0x5410, R27 ;  /* 0x000054101a177816 */ /* 0x000fe2000000001b */
[----:B------:R-:W-:Y:S01]  /*d650*/  FADD R9, R9, -1 ;  /* 0xbf80000009097421 */ /* 0x000fe20000000000 */
[----:B------:R-:W-:Y:S01]  /*d660*/  PRMT R25, R66, 0x3340, R1 ;  /* 0x0000334042197816 */ /* 0x000fe20000000001 */
[----:B------:R-:W-:Y:S01]  /*d670*/  IMAD.IADD R10, R7, 0x1, -R10 ;  /* 0x00000001070a7824 */ /* 0x000fe200078e0a0a */
[----:B------:R-:W-:Y:S01]  /*d680*/  PRMT R32, R58, 0x3340, R53 ;  /* 0x000033403a207816 */ /* 0x000fe20000000035 */
[----:B------:R-:W-:Y:S01]  /*d690*/  @!P4 FMUL R87, R87, 16777216 ;  /* 0x4b8000005757c820 */ /* 0x000fe20000400000 */
[--C-:B------:R-:W-:Y:S01]  /*d6a0*/  PRMT R24, R82, 0x3340, R1.reuse ;  /* 0x0000334052187816 */ /* 0x100fe20000000001 */
[----:B------:R-:W-:Y:S01]  /*d6b0*/  FADD R10, R10, -1 ;  /* 0xbf8000000a0a7421 */ /* 0x000fe20000000000 */
[----:B------:R-:W-:Y:S01]  /*d6c0*/  PRMT R27, R96, 0x3340, R1 ;  /* 0x00003340601b7816 */ /* 0x000fe20000000001 */
[----:B------:R-:W-:Y:S01]  /*d6d0*/  @!P4 FMUL R86, R86, 16777216 ;  /* 0x4b8000005656c820 */ /* 0x000fe20000400000 */
[----:B------:R-:W-:Y:S01]  /*d6e0*/  PRMT R33, R74, 0x3340, R55 ;  /* 0x000033404a217816 */ /* 0x000fe20000000037 */
[C---:B------:R-:W-:Y:S01]  /*d6f0*/  FMUL R87, R209.reuse, R87 ;  /* 0x00000057d1577220 */ /* 0x040fe20000400000 */
[----:B------:R-:W-:Y:S01]  /*d700*/  PRMT R26, R88, 0x3340, R57 ;  /* 0x00003340581a7816 */ /* 0x000fe20000000039 */
[----:B------:R-:W-:Y:S01]  /*d710*/  FMUL R86, R209, R86 ;  /* 0x00000056d1567220 */ /* 0x000fe20000400000 */
[----:B------:R-:W-:Y:S01]  /*d720*/  LOP3.LUT R144, R144, 0xffff, RZ, 0xc0, !PT ;  /* 0x0000ffff90907812 */ /* 0x000fe200078ec0ff */
[----:B------:R-:W-:Y:S01]  /*d730*/  @!P2 FMUL R101, R101, 16777216 ;  /* 0x4b8000006565a820 */ /* 0x000fe20000400000 */
[----:B------:R-:W-:Y:S01]  /*d740*/  LOP3.LUT R136, R136, 0xffff, RZ, 0xc0, !PT ;  /* 0x0000ffff88887812 */ /* 0x000fe200078ec0ff */
[----:B------:R-:W-:Y:S01]  /*d750*/  @!P2 FMUL R100, R100, 16777216 ;  /* 0x4b8000006464a820 */ /* 0x000fe20000400000 */
[----:B------:R-:W-:Y:S01]  /*d760*/  LOP3.LUT R65, R140, 0xffff, RZ, 0xc0, !PT ;  /* 0x0000ffff8c417812 */ /* 0x000fe200078ec0ff */
[C---:B------:R-:W-:Y:S01]  /*d770*/  FMUL R101, R211.reuse, R101 ;  /* 0x00000065d3657220 */ /* 0x040fe20000400000 */
[----:B------:R-:W-:Y:S01]  /*d780*/  PRMT R29, R112, 0x3340, R1 ;  /* 0x00003340701d7816 */ /* 0x000fe20000000001 */
[----:B------:R-:W-:Y:S01]  /*d790*/  FMUL R100, R211, R100 ;  /* 0x00000064d3647220 */ /* 0x000fe20000400000 */
[----:B------:R-:W-:Y:S01]  /*d7a0*/  PRMT R28, R104, 0x3340, R59 ;  /* 0x00003340681c7816 */ /* 0x000fe2000000003b */
[----:B------:R-:W-:Y:S01]  /*d7b0*/  @!P2 FMUL R149, R149, 16777216 ;  /* 0x4b8000009595a820 */ /* 0x000fe20000400000 */
[----:B------:R-:W-:Y:S01]  /*d7c0*/  LOP3.LUT R90, R90, 0xffff, RZ, 0xc0, !PT ;  /* 0x0000ffff5a5a7812 */ /* 0x000fe200078ec0ff */
[----:B------:R-:W-:Y:S01]  /*d7d0*/  @!P2 FMUL R148, R148, 16777216 ;  /* 0x4b8000009494a820 */ /* 0x000fe20000400000 */
[----:B------:R-:W-:Y:S01]  /*d7e0*/  LOP3.LUT R63, R94, 0xffff, RZ, 0xc0, !PT ;  /* 0x0000ffff5e3f7812 */ /* 0x000fe200078ec0ff */
[C---:B------:R-:W-:Y:S01]  /*d7f0*/  FMUL R149, R211.reuse, R149 ;  /* 0x00000095d3957220 */ /* 0x040fe20000400000 */
[----:B------:R-:W-:Y:S01]  /*d800*/  LOP3.LUT R98, R98, 0xffff, RZ, 0xc0, !PT ;  /* 0x0000ffff62627812 */ /* 0x000fe200078ec0ff */
[----:B------:R-:W-:Y:S01]  /*d810*/  FMUL R148, R211, R148 ;  /* 0x00000094d3947220 */ /* 0x000fe20000400000 */
        /* <DEDUP_REMOVED lines=9> */
[C---:B------:R-:W-:Y:S01]  /*d8b0*/  FMUL R117, R211.reuse, R117 ;  /* 0x00000075d3757220 */ /* 0x040fe20000400000 */
[----:B------:R-:W-:Y:S01]  /*d8c0*/  LOP3.LUT R128, R128, 0xffff, RZ, 0xc0, !PT ;  /* 0x0000ffff80807812 */ /* 0x000fe200078ec0ff */
[C---:B------:R-:W-:Y:S01]  /*d8d0*/  FMUL R116, R211.reuse, R116 ;  /* 0x00000074d3747220 */ /* 0x040fe20000400000 */
[----:B------:R-:W-:Y:S01]  /*d8e0*/  PRMT R32, R32, 0x5410, R25 ;  /* 0x0000541020207816 */ /* 0x000fe20000000019 */
[----:B------:R-:W-:Y:S01]  /*d8f0*/  FMUL R133, R211, R133 ;  /* 0x00000085d3857220 */ /* 0x000fe20000400000 */
[----:B------:R-:W-:Y:S01]  /*d900*/  PRMT R33, R33, 0x5410, R24 ;  /* 0x0000541021217816 */ /* 0x000fe20000000018 */
[----:B------:R-:W-:Y:S01]  /*d910*/  FMUL R132, R211, R132 ;  /* 0x00000084d3847220 */ /* 0x000fe20000400000 */
[----:B------:R-:W-:Y:S01]  /*d920*/  PRMT R26, R26, 0x5410, R27 ;  /* 0x000054101a1a7816 */ /* 0x000fe2000000001b */
[----:B------:R-:W-:Y:S01]  /*d930*/  @!P4 FMUL R135, R135, 16777216 ;  /* 0x4b8000008787c820 */ /* 0x000fe20000400000 */
[----:B------:R-:W-:Y:S01]  /*d940*/  PRMT R25, R144, 0x3340, R1 ;  /* 0x0000334090197816 */ /* 0x000fe20000000001 */
[----:B------:R-:W-:Y:S01]  /*d950*/  @!P4 FMUL R134, R134, 16777216 ;  /* 0x4b8000008686c820 */ /* 0x000fe20000400000 */
[----:B------:R-:W-:Y:S01]  /*d960*/  PRMT R30, R136, 0x3340, R65 ;  /* 0x00003340881e7816 */ /* 0x000fe20000000041 */
[----:B------:R-:W-:Y:S01]  /*d970*/  @!P4 FMUL R103, R103, 16777216 ;  /* 0x4b8000006767c820 */ /* 0x000fe20000400000 */
[----:B------:R-:W-:Y:S01]  /*d980*/  F2FP.SATFINITE.E4M3.F32.PACK_AB_MERGE_C R13, R13, R36, RZ ;  /* 0x000000240d0d723e */ /* 0x000fe200048070ff */
[----:B------:R-:W-:Y:S01]  /*d990*/  @!P4 FMUL R102, R102, 16777216 ;  /* 0x4b8000006666c820 */ /* 0x000fe20000400000 */
[----:B------:R-:W-:Y:S01]  /*d9a0*/  PRMT R24, R28, 0x5410, R29 ;  /* 0x000054101c187816 */ /* 0x000fe2000000001d */
[----:B------:R-:W-:Y:S01]  /*d9b0*/  @!P4 FMUL R118, R118, 16777216 ;  /* 0x4b8000007676c820 */ /* 0x000fe20000400000 */
[----:B------:R-:W-:Y:S01]  /*d9c0*/  PRMT R34, R98, 0x3340, R1 ;  /* 0x0000334062227816 */ /* 0x000fe20000000001 */
[----:B------:R-:W1:Y:S01]  /*d9d0*/  LDC R99, c[0x0][0x278] ;  /* 0x00009e00ff637b82 */ /* 0x000e620000000800 */
[----:B------:R-:W-:Y:S01]  /*d9e0*/  PRMT R27, R90, 0x3340, R63 ;  /* 0x000033405a1b7816 */ /* 0x000fe2000000003f */
[----:B------:R-:W-:Y:S01]  /*d9f0*/  @!P4 FMUL R151, R151, 16777216 ;  /* 0x4b8000009797c820 */ /* 0x000fe20000400000 */
[--C-:B------:R-:W-:Y:S01]  /*da00*/  PRMT R28, R128, 0x3340, R1.reuse ;  /* 0x00003340801c7816 */ /* 0x100fe20000000001 */
[----:B------:R-:W-:Y:S01]  /*da10*/  @!P4 FMUL R150, R150, 16777216 ;  /* 0x4b8000009696c820 */ /* 0x000fe20000400000 */
[----:B------:R-:W-:Y:S01]  /*da20*/  PRMT R36, R114, 0x3340, R1 ;  /* 0x0000334072247816 */ /* 0x000fe20000000001 */
[C---:B------:R-:W-:Y:S01]  /*da30*/  FMUL R135, R209.reuse, R135 ;  /* 0x00000087d1877220 */ /* 0x040fe20000400000 */
[----:B------:R-:W-:Y:S01]  /*da40*/  PRMT R31, R120, 0x3340, R61 ;  /* 0x00003340781f7816 */ /* 0x000fe2000000003d */
[C---:B------:R-:W-:Y:S01]  /*da50*/  FMUL R134, R209.reuse, R134 ;  /* 0x00000086d1867220 */ /* 0x040fe20000400000 */
[----:B------:R-:W-:Y:S01]  /*da60*/  PRMT R29, R106, 0x3340, R67 ;  /* 0x000033406a1d7816 */ /* 0x000fe20000000043 */
        /* <DEDUP_REMOVED lines=8> */
[----:B------:R-:W-:Y:S01]  /*daf0*/  FMUL R151, R209, R151 ;  /* 0x00000097d1977220 */ /* 0x000fe20000400000 */
[----:B------:R-:W-:Y:S01]  /*db00*/  PRMT R25, R27, 0x5410, R34 ;  /* 0x000054101b197816 */ /* 0x000fe20000000022 */
[----:B------:R-:W-:Y:S01]  /*db10*/  FMUL R150, R209, R150 ;  /* 0x00000096d1967220 */ /* 0x000fe20000400000 */
[----:B------:R-:W-:-:S02]  /*db20*/  PRMT R31, R31, 0x5410, R28 ;  /* 0x000054101f1f7816 */ /* 0x000fc4000000001c */
[----:B------:R-:W-:Y:S02]  /*db30*/  PRMT R27, R29, 0x5410, R36 ;  /* 0x000054101d1b7816 */ /* 0x000fe40000000024 */
[----:B------:R-:W-:Y:S02]  /*db40*/  LOP3.LUT R122, R122, 0xffff, RZ, 0xc0, !PT ;  /* 0x0000ffff7a7a7812 */ /* 0x000fe400078ec0ff */
[----:B------:R-:W-:Y:S02]  /*db50*/  LOP3.LUT R69, R126, 0xffff, RZ, 0xc0, !PT ;  /* 0x0000ffff7e457812 */ /* 0x000fe400078ec0ff */
[----:B------:R-:W-:Y:S02]  /*db60*/  LOP3.LUT R130, R130, 0xffff, RZ, 0xc0, !PT ;  /* 0x0000ffff82827812 */ /* 0x000fe400078ec0ff */
[----:B------:R-:W-:Y:S02]  /*db70*/  SHF.R.U32.HI R28, RZ, 0x8, R35 ;  /* 0x00000008ff1c7819 */ /* 0x000fe40000011623 */
[----:B------:R-:W-:-:S02]  /*db80*/  SHF.R.U32.HI R29, RZ, 0x8, R52 ;  /* 0x00000008ff1d7819 */ /* 0x000fc40000011634 */
[----:B------:R-:W-:Y:S02]  /*db90*/  SHF.R.U32.HI R34, RZ, 0x8, R68 ;  /* 0x00000008ff227819 */ /* 0x000fe40000011644 */
[----:B------:R-:W-:Y:S02]  /*dba0*/  PRMT R42, R130, 0x3340, R1 ;  /* 0x00003340822a7816 */ /* 0x000fe40000000001 */
[----:B------:R-:W-:Y:S02]  /*dbb0*/  PRMT R37, R122, 0x3340, R69 ;  /* 0x000033407a257816 */ /* 0x000fe40000000045 */
[----:B------:R-:W-:Y:S02]  /*dbc0*/  LOP3.LUT R35, R29, 0xffff, RZ, 0xc0, !PT ;  /* 0x0000ffff1d237812 */ /* 0x000fe400078ec0ff */
[----:B------:R-:W-:Y:S02]  /*dbd0*/  LOP3.LUT R36, R28, 0xffff, RZ, 0xc0, !PT ;  /* 0x0000ffff1c247812 */ /* 0x000fe400078ec0ff */
[----:B------:R-:W-:-:S02]  /*dbe0*/  LOP3.LUT R40, R34, 0xffff, RZ, 0xc0, !PT ;  /* 0x0000ffff22287812 */ /* 0x000fc400078ec0ff */
[----:B------:R-:W-:Y:S02]  /*dbf0*/  PRMT R28, R37, 0x5410, R42 ;  /* 0x00005410251c7816 */ /* 0x000fe4000000002a */
[----:B------:R-:W-:Y:S02]  /*dc00*/  PRMT R34, R36, 0x3340, R35 ;  /* 0x0000334024227816 */ /* 0x000fe40000000023 */
[----:B------:R-:W-:Y:S02]  /*dc10*/  SHF.R.U32.HI R36, RZ, 0x8, R41 ;  /* 0x00000008ff247819 */ /* 0x000fe40000011629 */
[----:B------:R-:W-:Y:S02]  /*dc20*/  SHF.R.U32.HI R37, RZ, 0x8, R152 ;  /* 0x00000008ff257819 */ /* 0x000fe40000011698 */
[----:B------:R-:W-:Y:S02]  /*dc30*/  LOP3.LUT R36, R36, 0xffff, RZ, 0xc0, !PT ;  /* 0x0000ffff24247812 */ /* 0x000fe400078ec0ff */
[----:B------:R-:W-:-:S02]  /*dc40*/  LOP3.LUT R37, R37, 0xffff, RZ, 0xc0, !PT ;  /* 0x0000ffff25257812 */ /* 0x000fc400078ec0ff */
[----:B------:R-:W-:Y:S02]  /*dc50*/  PRMT R35, R40, 0x3340, R1 ;  /* 0x0000334028237816 */ /* 0x000fe40000000001 */
[----:B------:R-:W-:Y:S02]  /*dc60*/  SHF.R.U32.HI R40, RZ, 0x8, R56 ;  /* 0x00000008ff287819 */ /* 0x000fe40000011638 */
[----:B------:R-:W-:Y:S02]  /*dc70*/  SHF.R.U32.HI R41, RZ, 0x8, R43 ;  /* 0x00000008ff297819 */ /* 0x000fe4000001162b */
[----:B------:R-:W-:Y:S02]  /*dc80*/  SHF.R.U32.HI R42, RZ, 0x8, R64 ;  /* 0x00000008ff2a7819 */ /* 0x000fe40000011640 */
[----:B------:R-:W-:Y:S02]  /*dc90*/  PRMT R43, R36, 0x3340, R37 ;  /* 0x00003340242b7816 */ /* 0x000fe40000000025 */
[----:B------:R-:W-:-:S02]  /*dca0*/  SHF.R.U32.HI R36, RZ, 0x8, R47 ;  /* 0x00000008ff247819 */ /* 0x000fc4000001162f */
[----:B------:R-:W-:Y:S02]  /*dcb0*/  SHF.R.U32.HI R37, RZ, 0x8, R48 ;  /* 0x00000008ff257819 */ /* 0x000fe40000011630 */
[----:B------:R-:W-:Y:S02]  /*dcc0*/  LOP3.LUT R41, R41, 0xffff, RZ, 0xc0, !PT ;  /* 0x0000ffff29297812 */ /* 0x000fe400078ec0ff */
[----:B------:R-:W-:Y:S02]  /*dcd0*/  LOP3.LUT R40, R40, 0xffff, RZ, 0xc0, !PT ;  /* 0x0000ffff28287812 */ /* 0x000fe400078ec0ff */
[----:B------:R-:W-:Y:S02]  /*dce0*/  LOP3.LUT R42, R42, 0xffff, RZ, 0xc0, !PT ;  /* 0x0000ffff2a2a7812 */ /* 0x000fe400078ec0ff */
[----:B------:R-:W-:Y:S02]  /*dcf0*/  LOP3.LUT R37, R37, 0xffff, RZ, 0xc0, !PT ;  /* 0x0000ffff25257812 */ /* 0x000fe400078ec0ff */
[----:B------:R-:W-:-:S02]  /*dd00*/  LOP3.LUT R36, R36, 0xffff, RZ, 0xc0, !PT ;  /* 0x0000ffff24247812 */ /* 0x000fc400078ec0ff */
[----:B------:R-:W-:Y:S02]  /*dd10*/  F2FP.SATFINITE.E4M3.F32.PACK_AB_MERGE_C R138, R139, R138, RZ ;  /* 0x0000008a8b8a723e */ /* 0x000fe400048070ff */
[----:B------:R-:W-:Y:S02]  /*dd20*/  F2FP.SATFINITE.E4M3.F32.PACK_AB_MERGE_C R142, R143, R142, RZ ;  /* 0x0000008e8f8e723e */ /* 0x000fe400048070ff */
[----:B------:R-:W-:Y:S02]  /*dd30*/  F2FP.SATFINITE.E4M3.F32.PACK_AB_MERGE_C R146, R147, R146, RZ ;  /* 0x000000929392723e */ /* 0x000fe400048070ff */
[----:B------:R-:W-:Y:S02]  /*dd40*/  PRMT R45, R40, 0x3340, R41 ;  /* 0x00003340282d7816 */ /* 0x000fe40000000029 */
[----:B------:R-:W-:Y:S02]  /*dd50*/  PRMT R46, R42, 0x3340, R1 ;  /* 0x000033402a2e7816 */ /* 0x000fe40000000001 */
[----:B------:R-:W-:-:S02]  /*dd60*/  SHF.R.U32.HI R40, RZ, 0x8, R72 ;  /* 0x00000008ff287819 */ /* 0x000fc40000011648 */
[----:B------:R-:W-:Y:S02]  /*dd70*/  SHF.R.U32.HI R41, RZ, 0x8, R49 ;  /* 0x00000008ff297819 */ /* 0x000fe40000011631 */
[----:B------:R-:W-:Y:S02]  /*dd80*/  SHF.R.U32.HI R42, RZ, 0x8, R80 ;  /* 0x00000008ff2a7819 */ /* 0x000fe40000011650 */
[----:B------:R-:W-:Y:S02]  /*dd90*/  PRMT R49, R36, 0x3340, R37 ;  /* 0x0000334024317816 */ /* 0x000fe40000000025 */
[----:B------:R-:W-:Y:S02]  /*dda0*/  F2FP.SATFINITE.E4M3.F32.PACK_AB_MERGE_C R70, R71, R70, RZ ;  /* 0x000000464746723e */ /* 0x000fe400048070ff */
[----:B------:R-:W-:Y:S02]  /*ddb0*/  SHF.R.U32.HI R36, RZ, 0x8, R51 ;  /* 0x00000008ff247819 */ /* 0x000fe40000011633 */
[----:B------:R-:W-:-:S02]  /*ddc0*/  SHF.R.U32.HI R37, RZ, 0x8, R154 ;  /* 0x00000008ff257819 */ /* 0x000fc4000001169a */
[----:B------:R-:W-:Y:S02]  /*ddd0*/  LOP3.LUT R138, R138, 0xffff, RZ, 0xc0, !PT ;  /* 0x0000ffff8a8a7812 */ /* 0x000fe400078ec0ff */
[----:B------:R-:W-:Y:S02]  /*dde0*/  LOP3.LUT R71, R142, 0xffff, RZ, 0xc0, !PT ;  /* 0x0000ffff8e477812 */ /* 0x000fe400078ec0ff */
[----:B------:R-:W-:Y:S02]  /*ddf0*/  LOP3.LUT R146, R146, 0xffff, RZ, 0xc0, !PT ;  /* 0x0000ffff92927812 */ /* 0x000fe400078ec0ff */
[----:B------:R-:W-:Y:S02]  /*de00*/  LOP3.LUT R41, R41, 0xffff, RZ, 0xc0, !PT ;  /* 0x0000ffff29297812 */ /* 0x000fe400078ec0ff */
[----:B------:R-:W-:Y:S02]  /*de10*/  LOP3.LUT R40, R40, 0xffff, RZ, 0xc0, !PT ;  /* 0x0000ffff28287812 */ /* 0x000fe400078ec0ff */
[----:B------:R-:W-:-:S02]  /*de20*/  LOP3.LUT R42, R42, 0xffff, RZ, 0xc0, !PT ;  /* 0x0000ffff2a2a7812 */ /* 0x000fc400078ec0ff */
[----:B------:R-:W-:Y:S02]  /*de30*/  F2FP.SATFINITE.E4M3.F32.PACK_AB_MERGE_C R38, R39, R38, RZ ;  /* 0x000000262726723e */ /* 0x000fe400048070ff */
[----:B------:R-:W-:Y:S02]  /*de40*/  LOP3.LUT R37, R37, 0xffff, RZ, 0xc0, !PT ;  /* 0x0000ffff25257812 */ /* 0x000fe400078ec0ff */
[----:B------:R-:W-:Y:S02]  /*de50*/  LOP3.LUT R36, R36, 0xffff, RZ, 0xc0, !PT ;  /* 0x0000ffff24247812 */ /* 0x000fe400078ec0ff */
[----:B------:R-:W-:Y:S02]  /*de60*/  PRMT R44, R146, 0x3340, R1 ;  /* 0x00003340922c7816 */ /* 0x000fe40000000001 */
[----:B------:R-:W-:Y:S02]  /*de70*/  PRMT R39, R138, 0x3340, R71 ;  /* 0x000033408a277816 */ /* 0x000fe40000000047 */
[----:B------:R-:W-:-:S02]  /*de80*/  PRMT R47, R40, 0x3340, R41 ;  /* 0x00003340282f7816 */ /* 0x000fc40000000029 */
[----:B------:R-:W-:Y:S02]  /*de90*/  PRMT R48, R42, 0x3340, R1 ;  /* 0x000033402a307816 */ /* 0x000fe40000000001 */
[----:B------:R-:W-:Y:S02]  /*dea0*/  SHF.R.U32.HI R40, RZ, 0x8, R58 ;  /* 0x00000008ff287819 */ /* 0x000fe4000001163a */
[----:B------:R-:W-:Y:S02]  /*deb0*/  SHF.R.U32.HI R41, RZ, 0x8, R53 ;  /* 0x00000008ff297819 */ /* 0x000fe40000011635 */
[----:B------:R-:W-:Y:S02]  /*dec0*/  SHF.R.U32.HI R42, RZ, 0x8, R66 ;  /* 0x00000008ff2a7819 */ /* 0x000fe40000011642 */
[----:B------:R-:W-:Y:S02]  /*ded0*/  PRMT R51, R36, 0x3340, R37 ;  /* 0x0000334024337816 */ /* 0x000fe40000000025 */
[----:B------:R-:W-:-:S02]  /*dee0*/  PRMT R29, R39, 0x5410, R44 ;  /* 0x00005410271d7816 */ /* 0x000fc4000000002c */
[----:B------:R-:W-:Y:S02]  /*def0*/  SHF.R.U32.HI R36, RZ, 0x8, R74 ;  /* 0x00000008ff247819 */ /* 0x000fe4000001164a */
[----:B------:R-:W-:Y:S02]  /*df00*/  SHF.R.U32.HI R37, RZ, 0x8, R55 ;  /* 0x00000008ff257819 */ /* 0x000fe40000011637 */
[----:B------:R-:W-:Y:S02]  /*df10*/  SHF.R.U32.HI R39, RZ, 0x8, R156 ;  /* 0x00000008ff277819 */ /* 0x000fe4000001169c */
[----:B------:R-:W-:Y:S02]  /*df20*/  LOP3.LUT R41, R41, 0xffff, RZ, 0xc0, !PT ;  /* 0x0000ffff29297812 */ /* 0x000fe400078ec0ff */
[----:B------:R-:W-:Y:S02]  /*df30*/  LOP3.LUT R40, R40, 0xffff, RZ, 0xc0, !PT ;  /* 0x0000ffff28287812 */ /* 0x000fe400078ec0ff */
[----:B------:R-:W-:-:S02]  /*df40*/  LOP3.LUT R42, R42, 0xffff, RZ, 0xc0, !PT ;  /* 0x0000ffff2a2a7812 */ /* 0x000fc400078ec0ff */
[----:B------:R-:W-:Y:S02]  /*df50*/  LOP3.LUT R37, R37, 0xffff, RZ, 0xc0, !PT ;  /* 0x0000ffff25257812 */ /* 0x000fe400078ec0ff */
[----:B------:R-:W-:Y:S02]  /*df60*/  LOP3.LUT R36, R36, 0xffff, RZ, 0xc0, !PT ;  /* 0x0000ffff24247812 */ /* 0x000fe400078ec0ff */
[----:B------:R-:W-:Y:S02]  /*df70*/  LOP3.LUT R44, R39, 0xffff, RZ, 0xc0, !PT ;  /* 0x0000ffff272c7812 */ /* 0x000fe400078ec0ff */
[----:B------:R-:W-:Y:S02]  /*df80*/  SHF.R.U32.HI R39, RZ, 0x8, R84 ;  /* 0x00000008ff277819 */ /* 0x000fe40000011654 */
[----:B------:R-:W-:Y:S02]  /*df90*/  PRMT R53, R40, 0x3340, R41 ;  /* 0x0000334028357816 */ /* 0x000fe40000000029 */
[----:B------:R-:W-:-:S02]  /*dfa0*/  PRMT R56, R42, 0x3340, R1 ;  /* 0x000033402a387816 */ /* 0x000fc40000000001 */
[----:B------:R-:W-:Y:S02]  /*dfb0*/  SHF.R.U32.HI R40, RZ, 0x8, R88 ;  /* 0x00000008ff287819 */ /* 0x000fe40000011658 */
[----:B------:R-:W-:Y:S02]  /*dfc0*/  SHF.R.U32.HI R41, RZ, 0x8, R57 ;  /* 0x00000008ff297819 */ /* 0x000fe40000011639 */
[----:B------:R-:W-:Y:S02]  /*dfd0*/  SHF.R.U32.HI R42, RZ, 0x8, R96 ;  /* 0x00000008ff2a7819 */ /* 0x000fe40000011660 */
[----:B------:R-:W-:Y:S02]  /*dfe0*/  PRMT R55, R36, 0x3340, R37 ;  /* 0x0000334024377816 */ /* 0x000fe40000000025 */
[----:B------:R-:W-:Y:S02]  /*dff0*/  SHF.R.U32.HI R36, RZ, 0x8, R104 ;  /* 0x00000008ff247819 */ /* 0x000fe40000011668 */
[----:B------:R-:W-:-:S02]  /*e000*/  SHF.R.U32.HI R37, RZ, 0x8, R59 ;  /* 0x00000008ff257819 */ /* 0x000fc4000001163b */
[----:B------:R-:W-:Y:S02]  /*e010*/  LOP3.LUT R50, R39, 0xffff, RZ, 0xc0, !PT ;  /* 0x0000ffff27327812 */ /* 0x000fe400078ec0ff */
[----:B------:R-:W-:Y:S02]  /*e020*/  SHF.R.U32.HI R39, RZ, 0x8, R158 ;  /* 0x00000008ff277819 */ /* 0x000fe4000001169e */
[----:B------:R-:W-:Y:S02]  /*e030*/  LOP3.LUT R41, R41, 0xffff, RZ, 0xc0, !PT ;  /* 0x0000ffff29297812 */ /* 0x000fe400078ec0ff */
[----:B------:R-:W-:Y:S02]  /*e040*/  LOP3.LUT R40, R40, 0xffff, RZ, 0xc0, !PT ;  /* 0x0000ffff28287812 */ /* 0x000fe400078ec0ff */
[----:B------:R-:W-:Y:S02]  /*e050*/  LOP3.LUT R42, R42, 0xffff, RZ, 0xc0, !PT ;  /* 0x0000ffff2a2a7812 */ /* 0x000fe400078ec0ff */
[----:B------:R-:W-:-:S02]  /*e060*/  LOP3.LUT R37, R37, 0xffff, RZ, 0xc0, !PT ;  /* 0x0000ffff25257812 */ /* 0x000fc400078ec0ff */
[----:B------:R-:W-:Y:S02]  /*e070*/  LOP3.LUT R36, R36, 0xffff, RZ, 0xc0, !PT ;  /* 0x0000ffff24247812 */ /* 0x000fe400078ec0ff */
[----:B------:R-:W-:Y:S02]  /*e080*/  LOP3.LUT R52, R39, 0xffff, RZ, 0xc0, !PT ;  /* 0x0000ffff27347812 */ /* 0x000fe400078ec0ff */
[----:B------:R-:W-:Y:S02]  /*e090*/  PRMT R57, R40, 0x3340, R41 ;  /* 0x0000334028397816 */ /* 0x000fe40000000029 */
[----:B------:R-:W-:Y:S02]  /*e0a0*/  SHF.R.U32.HI R39, RZ, 0x8, R82 ;  /* 0x00000008ff277819 */ /* 0x000fe40000011652 */
[----:B------:R-:W-:Y:S02]  /*e0b0*/  PRMT R60, R42, 0x3340, R1 ;  /* 0x000033402a3c7816 */ /* 0x000fe40000000001 */
[----:B------:R-:W-:-:S02]  /*e0c0*/  SHF.R.U32.HI R40, RZ, 0x8, R120 ;  /* 0x00000008ff287819 */ /* 0x000fc40000011678 */
[----:B------:R-:W-:Y:S02]  /*e0d0*/  SHF.R.U32.HI R41, RZ, 0x8, R61 ;  /* 0x00000008ff297819 */ /* 0x000fe4000001163d */
[----:B------:R-:W-:Y:S02]  /*e0e0*/  SHF.R.U32.HI R42, RZ, 0x8, R128 ;  /* 0x00000008ff2a7819 */ /* 0x000fe40000011680 */
[----:B------:R-:W-:Y:S02]  /*e0f0*/  PRMT R59, R36, 0x3340, R37 ;  /* 0x00003340243b7816 */ /* 0x000fe40000000025 */
[----:B------:R-:W-:Y:S02]  /*e100*/  SHF.R.U32.HI R36, RZ, 0x8, R90 ;  /* 0x00000008ff247819 */ /* 0x000fe4000001165a */
[----:B------:R-:W-:Y:S02]  /*e110*/  SHF.R.U32.HI R37, RZ, 0x8, R63 ;  /* 0x00000008ff257819 */ /* 0x000fe4000001163f */
[----:B------:R-:W-:-:S02]  /*e120*/  LOP3.LUT R58, R39, 0xffff, RZ, 0xc0, !PT ;  /* 0x0000ffff273a7812 */ /* 0x000fc400078ec0ff */
[----:B------:R-:W-:Y:S02]  /*e130*/  LOP3.LUT R41, R41, 0xffff, RZ, 0xc0, !PT ;  /* 0x0000ffff29297812 */ /* 0x000fe400078ec0ff */
[----:B------:R-:W-:Y:S02]  /*e140*/  LOP3.LUT R40, R40, 0xffff, RZ, 0xc0, !PT ;  /* 0x0000ffff28287812 */ /* 0x000fe400078ec0ff */
[----:B------:R-:W-:Y:S02]  /*e150*/  SHF.R.U32.HI R39, RZ, 0x8, R112 ;  /* 0x00000008ff277819 */ /* 0x000fe40000011670 */
[----:B------:R-:W-:Y:S02]  /*e160*/  LOP3.LUT R42, R42, 0xffff, RZ, 0xc0, !PT ;  /* 0x0000ffff2a2a7812 */ /* 0x000fe400078ec0ff */
[----:B------:R-:W-:Y:S02]  /*e170*/  LOP3.LUT R37, R37, 0xffff, RZ, 0xc0, !PT ;  /* 0x0000ffff25257812 */ /* 0x000fe400078ec0ff */
[----:B------:R-:W-:-:S02]  /*e180*/  LOP3.LUT R36, R36, 0xffff, RZ, 0xc0, !PT ;  /* 0x0000ffff24247812 */ /* 0x000fc400078ec0ff */
[----:B------:R-:W-:Y:S02]  /*e190*/  PRMT R61, R40, 0x3340, R41 ;  /* 0x00003340283d7816 */ /* 0x000fe40000000029 */
[----:B------:R-:W-:Y:S02]  /*e1a0*/  LOP3.LUT R62, R39, 0xffff, RZ, 0xc0, !PT ;  /* 0x0000ffff273e7812 */ /* 0x000fe400078ec0ff */
[----:B------:R-:W-:Y:S02]  /*e1b0*/  PRMT R64, R42, 0x3340, R1 ;  /* 0x000033402a407816 */ /* 0x000fe40000000001 */
[----:B------:R-:W-:Y:S02]  /*e1c0*/  SHF.R.U32.HI R41, RZ, 0x8, R65 ;  /* 0x00000008ff297819 */ /* 0x000fe40000011641 */
[----:B------:R-:W-:Y:S02]  /*e1d0*/  SHF.R.U32.HI R42, RZ, 0x8, R144 ;  /* 0x00000008ff2a7819 */ /* 0x000fe40000011690 */
[----:B------:R-:W-:-:S02]  /*e1e0*/  SHF.R.U32.HI R39, RZ, 0x8, R98 ;  /* 0x00000008ff277819 */ /* 0x000fc40000011662 */
[----:B------:R-:W-:Y:S02]  /*e1f0*/  PRMT R65, R36, 0x3340, R37 ;  /* 0x0000334024417816 */ /* 0x000fe40000000025 */
[----:B------:R-:W-:Y:S02]  /*e200*/  SHF.R.U32.HI R36, RZ, 0x8, R106 ;  /* 0x00000008ff247819 */ /* 0x000fe4000001166a */
[----:B------:R-:W-:Y:S02]  /*e210*/  SHF.R.U32.HI R37, RZ, 0x8, R67 ;  /* 0x00000008ff257819 */ /* 0x000fe40000011643 */
[----:B------:R-:W-:Y:S02]  /*e220*/  SHF.R.U32.HI R40, RZ, 0x8, R136 ;  /* 0x00000008ff287819 */ /* 0x000fe40000011688 */
[----:B------:R-:W-:Y:S02]  /*e230*/  LOP3.LUT R66, R42, 0xffff, RZ, 0xc0, !PT ;  /* 0x0000ffff2a427812 */ /* 0x000fe400078ec0ff */
[----:B------:R-:W-:-:S02]  /*e240*/  LOP3.LUT R68, R39, 0xffff, RZ, 0xc0, !PT ;  /* 0x0000ffff27447812 */ /* 0x000fc400078ec0ff */
[----:B------:R-:W-:Y:S02]  /*e250*/  SHF.R.U32.HI R39, RZ, 0x8, R114 ;  /* 0x00000008ff277819 */ /* 0x000fe40000011672 */
[----:B------:R-:W-:Y:S02]  /*e260*/  LOP3.LUT R37, R37, 0xffff, RZ, 0xc0, !PT ;  /* 0x0000ffff25257812 */ /* 0x000fe400078ec0ff */
[----:B------:R-:W-:Y:S02]  /*e270*/  LOP3.LUT R36, R36, 0xffff, RZ, 0xc0, !PT ;  /* 0x0000ffff24247812 */ /* 0x000fe400078ec0ff */
[----:B------:R-:W-:Y:S02]  /*e280*/  LOP3.LUT R41, R41, 0xffff, RZ, 0xc0, !PT ;  /* 0x0000ffff29297812 */ /* 0x000fe400078ec0ff */
[----:B------:R-:W-:Y:S02]  /*e290*/  LOP3.LUT R40, R40, 0xffff, RZ, 0xc0, !PT ;  /* 0x0000ffff28287812 */ /* 0x000fe400078ec0ff */
[----:B------:R-:W-:-:S02]  /*e2a0*/  PRMT R63, R66, 0x3340, R1 ;  /* 0x00003340423f7816 */ /* 0x000fc40000000001 */
[----:B------:R-:W-:Y:S02]  /*e2b0*/  LOP3.LUT R72, R39, 0xffff, RZ, 0xc0, !PT ;  /* 0x0000ffff27487812 */ /* 0x000fe400078ec0ff */
[----:B------:R-:W-:Y:S02]  /*e2c0*/  PRMT R66, R36, 0x3340, R37 ;  /* 0x0000334024427816 */ /* 0x000fe40000000025 */
[----:B------:R-:W-:Y:S02]  /*e2d0*/  PRMT R42, R40, 0x3340, R41 ;  /* 0x00003340282a7816 */ /* 0x000fe40000000029 */
[----:B------:R-:W-:Y:S02]  /*e2e0*/  SHF.R.U32.HI R36, RZ, 0x8, R130 ;  /* 0x00000008ff247819 */ /* 0x000fe40000011682 */
[----:B------:R-:W-:Y:S02]  /*e2f0*/  SHF.R.U32.HI R40, RZ, 0x8, R122 ;  /* 0x00000008ff287819 */ /* 0x000fe4000001167a */
[----:B------:R-:W-:-:S02]  /*e300*/  SHF.R.U32.HI R41, RZ, 0x8, R69 ;  /* 0x00000008ff297819 */ /* 0x000fc40000011645 */
[----:B------:R-:W-:Y:S02]  /*e310*/  PRMT R67, R72, 0x3340, R1 ;  /* 0x0000334048437816 */ /* 0x000fe40000000001 */
[----:B------:R-:W-:Y:S02]  /*e320*/  SHF.R.U32.HI R37, RZ, 0x8, R138 ;  /* 0x00000008ff257819 */ /* 0x000fe4000001168a */
[----:B------:R-:W-:Y:S01]  /*e330*/  LOP3.LUT R72, R36, 0xffff, RZ, 0xc0, !PT ;  /* 0x0000ffff24487812 */ /* 0x000fe200078ec0ff */
[----:B------:R-:W-:Y:S01]  /*e340*/  FFMA.FTZ R36, R9, R73, -0.16845393180847167969 ;  /* 0xbe2c7f3009247423 */ /* 0x000fe20000010049 */
[----:B------:R-:W-:Y:S02]  /*e350*/  LOP3.LUT R41, R41, 0xffff, RZ, 0xc0, !PT ;  /* 0x0000ffff29297812 */ /* 0x000fe400078ec0ff */
[----:B------:R-:W-:Y:S01]  /*e360*/  LOP3.LUT R40, R40, 0xffff, RZ, 0xc0, !PT ;  /* 0x0000ffff28287812 */ /* 0x000fe200078ec0ff */
[----:B------:R-:W-:Y:S01]  /*e370*/  FFMA.FTZ R36, R9, R36, 0.1716887056827545166 ;  /* 0x3e2fcf2a09247423 */ /* 0x000fe20000010024 */
[----:B------:R-:W-:-:S02]  /*e380*/  LOP3.LUT R74, R37, 0xffff, RZ, 0xc0, !PT ;  /* 0x0000ffff254a7812 */ /* 0x000fc400078ec0ff */
[----:B------:R-:W-:Y:S01]  /*e390*/  SHF.R.U32.HI R39, RZ, 0x8, R71 ;  /* 0x00000008ff277819 */ /* 0x000fe20000011647 */
[----:B------:R-:W-:Y:S01]  /*e3a0*/  FFMA.FTZ R36, R9, R36, -0.17900948226451873779 ;  /* 0xbe374e4309247423 */ /* 0x000fe20000010024 */
[----:B------:R-:W-:Y:S01]  /*e3b0*/  LOP3.LUT R37, R13, 0xffff, RZ, 0xc0, !PT ;  /* 0x0000ffff0d257812 */ /* 0x000fe200078ec0ff */
[----:B------:R-:W-:Y:S01]  /*e3c0*/  FFMA.FTZ R13, R10, R73, -0.16845393180847167969 ;  /* 0xbe2c7f300a0d7423 */ /* 0x000fe20000010049 */
[----:B------:R-:W-:Y:S01]  /*e3d0*/  PRMT R69, R40, 0x3340, R41 ;  /* 0x0000334028457816 */ /* 0x000fe20000000029 */
[----:B------:R-:W-:Y:S01]  /*e3e0*/  FFMA.FTZ R36, R9, R36, 0.20512372255325317383 ;  /* 0x3e520bf409247423 */ /* 0x000fe20000010024 */
[----:B------:R-:W-:Y:S01]  /*e3f0*/  SHF.R.U32.HI R40, RZ, 0x8, R146 ;  /* 0x00000008ff287819 */ /* 0x000fe20000011692 */
[----:B------:R-:W-:Y:S01]  /*e400*/  FFMA.FTZ R13, R10, R13, 0.1716887056827545166 ;  /* 0x3e2fcf2a0a0d7423 */ /* 0x000fe2000001000d */
[----:B------:R-:W-:Y:S01]  /*e410*/  LOP3.LUT R39, R39, 0xffff, RZ, 0xc0, !PT ;  /* 0x0000ffff27277812 */ /* 0x000fe200078ec0ff */
[C---:B------:R-:W-:Y:S01]  /*e420*/  FFMA.FTZ R36, R9.reuse, R36, -0.24046532809734344482 ;  /* 0xbe763c8b09247423 */ /* 0x040fe20000010024 */
[----:B------:R-:W-:Y:S01]  /*e430*/  LOP3.LUT R40, R40, 0xffff, RZ, 0xc0, !PT ;  /* 0x0000ffff28287812 */ /* 0x000fe200078ec0ff */
[----:B------:R-:W-:Y:S01]  /*e440*/  FFMA.FTZ R13, R10, R13, -0.17900948226451873779 ;  /* 0xbe374e430a0d7423 */ /* 0x000fe2000001000d */
[----:B------:R-:W-:Y:S01]  /*e450*/  PRMT R74, R74, 0x3340, R39 ;  /* 0x000033404a4a7816 */ /* 0x000fe20000000027 */
[----:B------:R-:W-:Y:S01]  /*e460*/  FFMA.FTZ R36, R9, R36, 0.28857114911079406738 ;  /* 0x3e93bf9909247423 */ /* 0x000fe20000010024 */
[----:B------:R-:W-:Y:S01]  /*e470*/  F2FP.SATFINITE.E4M3.F32.PACK_AB_MERGE_C R86, R87, R86, RZ ;  /* 0x000000565756723e */ /* 0x000fe200048070ff */
[----:B------:R-:W-:Y:S01]  /*e480*/  FFMA.FTZ R13, R10, R13, 0.20512372255325317383 ;  /* 0x3e520bf40a0d7423 */ /* 0x000fe2000001000d */
[----:B------:R-:W-:Y:S01]  /*e490*/  LOP3.LUT R39, R38, 0xffff, RZ, 0xc0, !PT ;  /* 0x0000ffff26277812 */ /* 0x000fe200078ec0ff */
[----:B------:R-:W-:Y:S01]  /*e4a0*/  FFMA.FTZ R36, R9, R36, -0.36067417263984680176 ;  /* 0xbeb8aa4909247423 */ /* 0x000fe20000010024 */
[----:B------:R-:W-:Y:S01]  /*e4b0*/  PRMT R71, R40, 0x3340, R1 ;  /* 0x0000334028477816 */ /* 0x000fe20000000001 */
[----:B------:R-:W-:Y:S01]  /*e4c0*/  FFMA.FTZ R13, R10, R13, -0.24046532809734344482 ;  /* 0xbe763c8b0a0d7423 */ /* 0x000fe2000001000d */
[----:B------:R-:W-:Y:S01]  /*e4d0*/  LOP3.LUT R38, R15, 0xffff, RZ, 0xc0, !PT ;  /* 0x0000ffff0f267812 */ /* 0x000fe200078ec0ff */
[----:B------:R-:W-:Y:S01]  /*e4e0*/  FFMA.FTZ R36, R9, R36, 0.48089820146560668945 ;  /* 0x3ef6384a09247423 */ /* 0x000fe20000010024 */
[----:B------:R-:W-:Y:S01]  /*e4f0*/  LOP3.LUT R15, R16, 0xffff, RZ, 0xc0, !PT ;  /* 0x0000ffff100f7812 */ /* 0x000fe200078ec0ff */
[----:B------:R-:W-:Y:S01]  /*e500*/  FFMA.FTZ R13, R10, R13, 0.28857114911079406738 ;  /* 0x3e93bf990a0d7423 */ /* 0x000fe2000001000d */
[----:B------:R-:W-:Y:S01]  /*e510*/  LOP3.LUT R40, R17, 0xffff, RZ, 0xc0, !PT ;  /* 0x0000ffff11287812 */ /* 0x000fe200078ec0ff */
[C---:B------:R-:W-:Y:S01]  /*e520*/  FFMA.FTZ R36, R9.reuse, R36, -0.72134751081466674805 ;  /* 0xbf38aa3b09247423 */ /* 0x040fe20000010024 */
[----:B------:R-:W-:Y:S01]  /*e530*/  LOP3.LUT R54, R54, 0xffff, RZ, 0xc0, !PT ;  /* 0x0000ffff36367812 */ /* 0x000fe200078ec0ff */
[----:B------:R-:W-:Y:S01]  /*e540*/  FFMA.FTZ R13, R10, R13, -0.36067417263984680176 ;  /* 0xbeb8aa490a0d7423 */ /* 0x000fe2000001000d */
[----:B------:R-:W-:Y:S01]  /*e550*/  LOP3.LUT R41, R70, 0xffff, RZ, 0xc0, !PT ;  /* 0x0000ffff46297812 */ /* 0x000fe200078ec0ff */
[C---:B------:R-:W-:Y:S01]  /*e560*/  FMUL R36, R9.reuse, R36 ;  /* 0x0000002409247220 */ /* 0x040fe20000400000 */
[----:B------:R-:W-:Y:S01]  /*e570*/  LOP3.LUT R86, R86, 0xffff, RZ, 0xc0, !PT ;  /* 0x0000ffff56567812 */ /* 0x000fe200078ec0ff */
[----:B------:R-:W-:Y:S01]  /*e580*/  FFMA.FTZ R13, R10, R13, 0.48089820146560668945 ;  /* 0x3ef6384a0a0d7423 */ /* 0x000fe2000001000d */
[----:B------:R-:W-:Y:S01]  /*e590*/  PRMT R16, R18, 0x4210, R37 ;  /* 0x0000421012107816 */ /* 0x000fe20000000025 */
[----:B------:R-:W-:Y:S01]  /*e5a0*/  FMUL R36, R9, R36 ;  /* 0x0000002409247220 */ /* 0x000fe20000400000 */
[----:B------:R-:W-:Y:S01]  /*e5b0*/  PRMT R17, R19, 0x4210, R38 ;  /* 0x0000421013117816 */ /* 0x000fe20000000026 */
[----:B------:R-:W-:Y:S01]  /*e5c0*/  FFMA.FTZ R13, R10, R13, -0.72134751081466674805 ;  /* 0xbf38aa3b0a0d7423 */ /* 0x000fe2000001000d */
[----:B------:R-:W-:Y:S01]  /*e5d0*/  PRMT R18, R20, 0x4210, R15 ;  /* 0x0000421014127816 */ /* 0x000fe2000000000f */
[----:B------:R-:W-:Y:S01]  /*e5e0*/  FFMA.FTZ R9, R9, 1.4426950216293334961, R36 ;  /* 0x3fb8aa3b09097823 */ /* 0x000fe20000010024 */
[----:B------:R-:W-:Y:S01]  /*e5f0*/  PRMT R19, R21, 0x4210, R40 ;  /* 0x0000421015137816 */ /* 0x000fe20000000028 */
[----:B------:R-:W-:Y:S01]  /*e600*/  FMUL R13, R10, R13 ;  /* 0x0000000d0a0d7220 */ /* 0x000fe20000400000 */
[----:B------:R-:W-:-:S02]  /*e610*/  PRMT R20, R22, 0x4210, R39 ;  /* 0x0000421016147816 */ /* 0x000fc40000000027 */
[----:B------:R-:W-:Y:S01]  /*e620*/  PRMT R21, R23, 0x4210, R54 ;  /* 0x0000421017157816 */ /* 0x000fe20000000036 */
[----:B------:R3:W-:Y:S01]  /*e630*/  STS.128 [R6], R16 ;  /* 0x0000001006007388 */ /* 0x0007e20000000c00 */
[----:B------:R-:W-:Y:S01]  /*e640*/  PRMT R22, R32, 0x4210, R41 ;  /* 0x0000421020167816 */ /* 0x000fe20000000029 */
[----:B------:R-:W-:Y:S01]  /*e650*/  FMUL R13, R10, R13 ;  /* 0x0000000d0a0d7220 */ /* 0x000fe20000400000 */
[----:B------:R-:W-:Y:S02]  /*e660*/  PRMT R23, R33, 0x4210, R86 ;  /* 0x0000421021177816 */ /* 0x000fe40000000056 */
[----:B------:R-:W-:Y:S01]  /*e670*/  PRMT R44, R44, 0x3340, R1 ;  /* 0x000033402c2c7816 */ /* 0x000fe20000000001 */
[----:B------:R-:W-:Y:S01]  /*e680*/  FFMA.FTZ R10, R10, 1.4426950216293334961, R13 ;  /* 0x3fb8aa3b0a0a7823 */ /* 0x000fe2000001000d */
[--C-:B------:R-:W-:Y:S01]  /*e690*/  PRMT R50, R50, 0x3340, R1.reuse ;  /* 0x0000334032327816 */ /* 0x100fe20000000001 */
[----:B------:R4:W-:Y:S01]  /*e6a0*/  STS.128 [R6+0x80], R20 ;  /* 0x0000801406007388 */ /* 0x0009e20000000c00 */
[--C-:B------:R-:W-:Y:S01]  /*e6b0*/  PRMT R52, R52, 0x3340, R1.reuse ;  /* 0x0000334034347816 */ /* 0x100fe20000000001 */
[----:B------:R-:W-:Y:S01]  /*e6c0*/  FADD R212, R11, R10 ;  /* 0x0000000a0bd47221 */ /* 0x000fe20000000000 */
[----:B------:R-:W-:-:S02]  /*e6d0*/  PRMT R58, R58, 0x3340, R1 ;  /* 0x000033403a3a7816 */ /* 0x000fc40000000001 */
[----:B------:R-:W-:Y:S02]  /*e6e0*/  PRMT R34, R34, 0x5410, R35 ;  /* 0x0000541022227816 */ /* 0x000fe40000000023 */
[----:B------:R-:W-:Y:S02]  /*e6f0*/  PRMT R43, R43, 0x5410, R44 ;  /* 0x000054102b2b7816 */ /* 0x000fe4000000002c */
[----:B------:R-:W-:Y:S02]  /*e700*/  PRMT R46, R45, 0x5410, R46 ;  /* 0x000054102d2e7816 */ /* 0x000fe4000000002e */
[----:B------:R-:W-:Y:S02]  /*e710*/  PRMT R47, R47, 0x5410, R48 ;  /* 0x000054102f2f7816 */ /* 0x000fe40000000030 */
[----:B------:R-:W-:Y:S02]  /*e720*/  PRMT R50, R49, 0x5410, R50 ;  /* 0x0000541031327816 */ /* 0x000fe40000000032 */
[----:B---3--:R-:W-:-:S02]  /*e730*/  PRMT R16, R34, 0x5210, R37 ;  /* 0x0000521022107816 */ /* 0x008fc40000000025 */
[----:B----4-:R-:W-:Y:S02]  /*e740*/  PRMT R21, R51, 0x5410, R52 ;  /* 0x0000541033157816 */ /* 0x010fe40000000034 */
[----:B------:R-:W-:Y:S02]  /*e750*/  PRMT R22, R53, 0x5410, R56 ;  /* 0x0000541035167816 */ /* 0x000fe40000000038 */
[----:B------:R-:W-:Y:S02]  /*e760*/  PRMT R23, R55, 0x5410, R58 ;  /* 0x0000541037177816 */ /* 0x000fe4000000003a */
[----:B------:R-:W-:Y:S02]  /*e770*/  PRMT R17, R43, 0x5210, R38 ;  /* 0x000052102b117816 */ /* 0x000fe40000000026 */
[----:B------:R-:W-:Y:S01]  /*e780*/  PRMT R18, R46, 0x5210, R15 ;  /* 0x000052102e127816 */ /* 0x000fe2000000000f */
[----:B------:R-:W-:Y:S01]  /*e790*/  FADD R15, R12, R9 ;  /* 0x000000090c0f7221 */ /* 0x000fe20000000000 */
[----:B------:R-:W-:-:S02]  /*e7a0*/  PRMT R19, R47, 0x5210, R40 ;  /* 0x000052102f137816 */ /* 0x000fc40000000028 */
[----:B------:R-:W-:Y:S02]  /*e7b0*/  PRMT R20, R50, 0x5210, R39 ;  /* 0x0000521032147816 */ /* 0x000fe40000000027 */
[----:B------:R-:W-:Y:S01]  /*e7c0*/  PRMT R21, R21, 0x5210, R54 ;  /* 0x0000521015157816 */ /* 0x000fe20000000036 */
[----:B------:R-:W-:Y:S01]  /*e7d0*/  STS.128 [R6+0x400], R16 ;  /* 0x0004001006007388 */ /* 0x000fe20000000c00 */
[----:B------:R-:W-:Y:S02]  /*e7e0*/  PRMT R22, R22, 0x5210, R41 ;  /* 0x0000521016167816 */ /* 0x000fe40000000029 */
[----:B------:R-:W-:Y:S02]  /*e7f0*/  PRMT R23, R23, 0x5210, R86 ;  /* 0x0000521017177816 */ /* 0x000fe40000000056 */
[----:B------:R-:W-:Y:S02]  /*e800*/  ISETP.GE.U32.AND P0, PT, R8, 0x7f800000, PT ;  /* 0x7f8000000800780c */ /* 0x000fe40003f06070 */
[----:B------:R-:W-:Y:S01]  /*e810*/  ISETP.GE.U32.AND P3, PT, R7, 0x7f800000, PT ;  /* 0x7f8000000700780c */ /* 0x000fe20003f66070 */
[----:B------:R-:W-:Y:S01]  /*e820*/  STS.128 [R6+0x480], R20 ;  /* 0x0004801406007388 */ /* 0x000fe20000000c00 */
[----:B------:R-:W-:-:S02]  /*e830*/  F2FP.SATFINITE.E4M3.F32.PACK_AB_MERGE_C R100, R101, R100, RZ ;  /* 0x000000646564723e */ /* 0x000fc400048070ff */
[----:B------:R-:W-:Y:S01]  /*e840*/  PRMT R60, R57, 0x5410, R60 ;  /* 0x00005410393c7816 */ /* 0x000fe2000000003c */
[----:B------:R-:W-:Y:S01]  /*e850*/  BAR.SYNC.DEFER_BLOCKING 0x0 ;  /* 0x0000000000007b1d */ /* 0x000fe20000010000 */
[----:B------:R-:W-:Y:S02]  /*e860*/  LOP3.LUT R9, R100, 0xffff, RZ, 0xc0, !PT ;  /* 0x0000ffff64097812 */ /* 0x000fe400078ec0ff */
[----:B------:R-:W-:Y:S02]  /*e870*/  F2FP.SATFINITE.E4M3.F32.PACK_AB_MERGE_C R148, R149, R148, RZ ;  /* 0x000000949594723e */ /* 0x000fe400048070ff */
[----:B------:R-:W-:Y:S01]  /*e880*/  FSETP.NEU.AND P2, PT, R8, RZ, PT ;  /* 0x000000ff0800720b */ /* 0x000fe20003f4d000 */
[----:B------:R-:W-:Y:S01]  /*e890*/  @P0 IMAD.MOV.U32 R13, RZ, RZ, 0x7f800000 ;  /* 0x7f800000ff0d0424 */ /* 0x000fe200078e00ff */
[--C-:B------:R-:W-:Y:S02]  /*e8a0*/  PRMT R36, R26, 0x4210, R9.reuse ;  /* 0x000042101a247816 */ /* 0x100fe40000000009 */
[----:B------:R-:W-:Y:S01]  /*e8b0*/  PRMT R60, R60, 0x5210, R9 ;  /* 0x000052103c3c7816 */ /* 0x000fe20000000009 */
[----:B------:R-:W-:Y:S01]  /*e8c0*/  @P0 FFMA.FTZ R15, R8, R13, +INF ;  /* 0x7f800000080f0423 */ /* 0x000fe2000001000d */
[----:B------:R-:W-:Y:S01]  /*e8d0*/  @P3 IMAD.MOV.U32 R8, RZ, RZ, 0x7f800000 ;  /* 0x7f800000ff083424 */ /* 0x000fe200078e00ff */
[----:B------:R-:W-:Y:S01]  /*e8e0*/  LOP3.LUT R9, R148, 0xffff, RZ, 0xc0, !PT ;  /* 0x0000ffff94097812 */ /* 0x000fe200078ec0ff */
[----:B------:R-:W0:Y:S01]  /*e8f0*/  LDC.64 R12, c[0x0][0x270] ;  /* 0x00009c00ff0c7b82 */ /* 0x000e220000000a00 */
[----:B------:R-:W-:Y:S01]  /*e900*/  PRMT R42, R42, 0x5410, R63 ;  /* 0x000054102a2a7816 */ /* 0x000fe2000000003f */
[----:B------:R-:W-:Y:S01]  /*e910*/  @P3 FFMA.FTZ R212, R7, R8, +INF ;  /* 0x7f80000007d43423 */ /* 0x000fe20000010008 */
[----:B------:R-:W-:-:S02]  /*e920*/  PRMT R39, R30, 0x4210, R9 ;  /* 0x000042101e277816 */ /* 0x000fc40000000009 */
[----:B------:R-:W-:Y:S02]  /*e930*/  PRMT R63, R42, 0x5210, R9 ;  /* 0x000052102a3f7816 */ /* 0x000fe40000000009 */
[----:B------:R-:W-:Y:S02]  /*e940*/  F2FP.SATFINITE.E4M3.F32.PACK_AB_MERGE_C R116, R117, R116, RZ ;  /* 0x000000747574723e */ /* 0x000fe400048070ff */
[----:B------:R-:W-:Y:S01]  /*e950*/  PRMT R62, R62, 0x3340, R1 ;  /* 0x000033403e3e7816 */ /* 0x000fe20000000001 */
[----:B------:R-:W-:Y:S01]  /*e960*/  LDS.128 R32, [R5] ;  /* 0x0000000005207984 */ /* 0x000fe20000000c00 */
[----:B------:R-:W-:Y:S02]  /*e970*/  F2FP.SATFINITE.E4M3.F32.PACK_AB_MERGE_C R132, R133, R132, RZ ;  /* 0x000000848584723e */ /* 0x000fe400048070ff */
[----:B------:R-:W-:Y:S01]  /*e980*/  FSETP.NEU.AND P1, PT, R7, RZ, PT ;  /* 0x000000ff0700720b */ /* 0x000fe20003f2d000 */
[----:B------:R-:W3:Y:S01]  /*e990*/  LDS.128 R20, [R5+0x800] ;  /* 0x0008000005147984 */ /* 0x000ee20000000c00 */
[----:B------:R-:W-:-:S02]  /*e9a0*/  PRMT R62, R59, 0x5410, R62 ;  /* 0x000054103b3e7816 */ /* 0x000fc4000000003e */
[----:B------:R-:W-:Y:S01]  /*e9b0*/  LOP3.LUT R7, R116, 0xffff, RZ, 0xc0, !PT ;  /* 0x0000ffff74077812 */ /* 0x000fe200078ec0ff */
[----:B------:R-:W4:Y:S01]  /*e9c0*/  LDS.128 R16, [R4] ;  /* 0x0000000004107984 */ /* 0x000f220000000c00 */
[----:B------:R-:W-:Y:S02]  /*e9d0*/  PRMT R45, R61, 0x5410, R64 ;  /* 0x000054103d2d7816 */ /* 0x000fe40000000040 */
[----:B------:R-:W-:Y:S01]  /*e9e0*/  LOP3.LUT R132, R132, 0xffff, RZ, 0xc0, !PT ;  /* 0x0000ffff84847812 */ /* 0x000fe200078ec0ff */
[----:B------:R-:W5:Y:S01]  /*e9f0*/  LDS.128 R8, [R4+0x800] ;  /* 0x0008000004087984 */ /* 0x000f620000000c00 */
[----:B------:R-:W-:Y:S02]  /*ea00*/  PRMT R61, R62, 0x5210, R7 ;  /* 0x000052103e3d7816 */ /* 0x000fe40000000007 */
[----:B------:R-:W-:Y:S01]  /*ea10*/  PRMT R62, R45, 0x5210, R132 ;  /* 0x000052102d3e7816 */ /* 0x000fe20000000084 */
[----:B------:R-:W-:Y:S01]  /*ea20*/  BAR.SYNC.DEFER_BLOCKING 0x0 ;  /* 0x0000000000007b1d */ /* 0x000fe20000010000 */
[----:B------:R-:W-:-:S02]  /*ea30*/  F2FP.SATFINITE.E4M3.F32.PACK_AB_MERGE_C R134, R135, R134, RZ ;  /* 0x000000868786723e */ /* 0x000fc400048070ff */
[----:B------:R-:W-:Y:S02]  /*ea40*/  F2FP.SATFINITE.E4M3.F32.PACK_AB_MERGE_C R102, R103, R102, RZ ;  /* 0x000000666766723e */ /* 0x000fe400048070ff */
[----:B------:R-:W-:Y:S02]  /*ea50*/  F2FP.SATFINITE.E4M3.F32.PACK_AB_MERGE_C R118, R119, R118, RZ ;  /* 0x000000767776723e */ /* 0x000fe400048070ff */
[----:B------:R-:W-:Y:S02]  /*ea60*/  PRMT R37, R24, 0x4210, R7 ;  /* 0x0000421018257816 */ /* 0x000fe40000000007 */
[----:B------:R-:W-:Y:S02]  /*ea70*/  F2FP.SATFINITE.E4M3.F32.PACK_AB_MERGE_C R150, R151, R150, RZ ;  /* 0x000000969796723e */ /* 0x000fe400048070ff */
[----:B------:R-:W-:Y:S02]  /*ea80*/  LOP3.LUT R7, R134, 0xffff, RZ, 0xc0, !PT ;  /* 0x0000ffff86077812 */ /* 0x000fe400078ec0ff */
[----:B------:R-:W-:-:S02]  /*ea90*/  PRMT R72, R72, 0x3340, R1 ;  /* 0x0000334048487816 */ /* 0x000fc40000000001 */
[----:B------:R-:W-:Y:S02]  /*eaa0*/  LOP3.LUT R102, R102, 0xffff, RZ, 0xc0, !PT ;  /* 0x0000ffff66667812 */ /* 0x000fe400078ec0ff */
[----:B------:R-:W-:Y:S02]  /*eab0*/  PRMT R68, R68, 0x3340, R1 ;  /* 0x0000334044447816 */ /* 0x000fe40000000001 */
[----:B------:R-:W-:Y:S02]  /*eac0*/  LOP3.LUT R118, R118, 0xffff, RZ, 0xc0, !PT ;  /* 0x0000ffff76767812 */ /* 0x000fe400078ec0ff */
[----:B------:R-:W-:Y:S02]  /*ead0*/  LOP3.LUT R226, R168, 0x3f, RZ, 0xc0, !PT ;  /* 0x0000003fa8e27812 */ /* 0x000fe400078ec0ff */
[----:B------:R-:W-:Y:S01]  /*eae0*/  LOP3.LUT R150, R150, 0xffff, RZ, 0xc0, !PT ;  /* 0x0000ffff96967812 */ /* 0x000fe200078ec0ff */
[----:B------:R1:W-:Y:S01]  /*eaf0*/  STS.128 [R6+0x400], R60 ;  /* 0x0004003c06007388 */ /* 0x0003e20000000c00 */
[----:B------:R-:W-:Y:S01]  /*eb00*/  PRMT R26, R28, 0x4210, R7 ;  /* 0x000042101c1a7816 */ /* 0x000fe20000000007 */
[----:B--2---:R-:W-:Y:S01]  /*eb10*/  IMAD R224, R224, 0x40, R226 ;  /* 0x00000040e0e07824 */ /* 0x004fe200078e02e2 */
[----:B------:R-:W-:-:S02]  /*eb20*/  SHF.R.U32.HI R28, RZ, 0x6, R168 ;  /* 0x00000006ff1c7819 */ /* 0x000fc400000116a8 */
[----:B------:R-:W-:Y:S02]  /*eb30*/  PRMT R58, R69, 0x5410, R72 ;  /* 0x00005410453a7816 */ /* 0x000fe40000000048 */
[----:B------:R-:W-:Y:S02]  /*eb40*/  PRMT R24, R25, 0x4210, R102 ;  /* 0x0000421019187816 */ /* 0x000fe40000000066 */
[----:B------:R-:W-:Y:S02]  /*eb50*/  PRMT R65, R65, 0x5410, R68 ;  /* 0x0000541041417816 */ /* 0x000fe40000000044 */
[----:B------:R-:W-:Y:S02]  /*eb60*/  PRMT R57, R66, 0x5410, R67 ;  /* 0x0000541042397816 */ /* 0x000fe40000000043 */
[----:B------:R-:W-:Y:S02]  /*eb70*/  PRMT R59, R74, 0x5410, R71 ;  /* 0x000054104a3b7816 */ /* 0x000fe40000000047 */
[----:B------:R-:W-:Y:S01]  /*eb80*/  PRMT R25, R27, 0x4210, R118 ;  /* 0x000042101b197816 */ /* 0x000fe20000000076 */
[----:B-1----:R-:W1:Y:S01]  /*eb90*/  LDC.64 R60, c[0x0][0x228] ;  /* 0x00008a00ff3c7b82 */ /* 0x002e620000000a00 */
[----:B------:R-:W-:-:S02]  /*eba0*/  PRMT R27, R29, 0x4210, R150 ;  /* 0x000042101d1b7816 */ /* 0x000fc40000000096 */
[----:B------:R-:W-:Y:S02]  /*ebb0*/  SGXT.U32 R28, R28, 0x2 ;  /* 0x000000021c1c781a */ /* 0x000fe40000000000 */
[----:B------:R-:W-:Y:S01]  /*ebc0*/  PRMT R58, R58, 0x5210, R7 ;  /* 0x000052103a3a7816 */ /* 0x000fe20000000007 */
[----:B0-----:R-:W-:Y:S01]  /*ebd0*/  IMAD R7, R228, R12, RZ ;  /* 0x0000000ce4077224 */ /* 0x001fe200078e02ff */
[----:B------:R-:W-:Y:S01]  /*ebe0*/  PRMT R38, R31, 0x4210, R132 ;  /* 0x000042101f267816 */ /* 0x000fe20000000084 */
[----:B------:R-:W-:Y:S01]  /*ebf0*/  IMAD R12, R224, R13, RZ ;  /* 0x0000000de00c7224 */ /* 0x000fe200078e02ff */
[----:B------:R-:W-:Y:S01]  /*ec00*/  PRMT R56, R65, 0x5210, R102 ;  /* 0x0000521041387816 */ /* 0x000fe20000000066 */
[----:B------:R0:W-:Y:S01]  /*ec10*/  STS.128 [R6+0x80], R24 ;  /* 0x0000801806007388 */ /* 0x0001e20000000c00 */
[----:B------:R-:W-:Y:S02]  /*ec20*/  PRMT R57, R57, 0x5210, R118 ;  /* 0x0000521039397816 */ /* 0x000fe40000000076 */
[----:B------:R-:W-:Y:S01]  /*ec30*/  PRMT R59, R59, 0x5210, R150 ;  /* 0x000052103b3b7816 */ /* 0x000fe20000000096 */
[----:B------:R-:W-:Y:S01]  /*ec40*/  STS.128 [R6], R36 ;  /* 0x0000002406007388 */ /* 0x000fe20000000c00 */
[----:B------:R-:W-:-:S02]  /*ec50*/  SHF.R.S32.HI R105, RZ, 0x1f, R12 ;  /* 0x0000001fff697819 */ /* 0x000fc4000001140c */
[C---:B---3--:R-:W-:Y:S01]  /*ec60*/  PRMT R231, R20.reuse, 0x7773, RZ ;  /* 0x0000777314e77816 */ /* 0x048fe200000000ff */
[----:B------:R2:W-:Y:S01]  /*ec70*/  STS.128 [R6+0x480], R56 ;  /* 0x0004803806007388 */ /* 0x0005e20000000c00 */
[C---:B------:R-:W-:Y:S02]  /*ec80*/  PRMT R233, R20.reuse, 0x7772, RZ ;  /* 0x0000777214e97816 */ /* 0x040fe400000000ff */
[C---:B------:R-:W-:Y:S02]  /*ec90*/  PRMT R235, R20.reuse, 0x7771, RZ ;  /* 0x0000777114eb7816 */ /* 0x040fe400000000ff */
[----:B------:R-:W-:Y:S02]  /*eca0*/  PRMT R241, R20, 0x7770, RZ ;  /* 0x0000777014f17816 */ /* 0x000fe400000000ff */
[----:B-1----:R-:W-:Y:S01]  /*ecb0*/  IADD3 R104, P0, P3, R12, R60, R7 ;  /* 0x0000003c0c687210 */ /* 0x002fe20007b1e007 */
[----:B0-----:R-:W-:Y:S01]  /*ecc0*/  IMAD R24, R28, R99, RZ ;  /* 0x000000631c187224 */ /* 0x001fe200078e02ff */
[----:B------:R-:W-:-:S02]  /*ecd0*/  PRMT R213, R22, 0x7773, RZ ;  /* 0x0000777316d57816 */ /* 0x000fc400000000ff */
[C---:B------:R-:W-:Y:S01]  /*ece0*/  PRMT R225, R22.reuse, 0x7772, RZ ;  /* 0x0000777216e17816 */ /* 0x040fe200000000ff */
[C---:B------:R-:W-:Y:S01]  /*ecf0*/  IMAD R20, R99.reuse, 0x4, R24 ;  /* 0x0000000463147824 */ /* 0x040fe200078e0218 */
[C---:B------:R-:W-:Y:S02]  /*ed00*/  PRMT R227, R22.reuse, 0x7771, RZ ;  /* 0x0000777116e37816 */ /* 0x040fe400000000ff */
[----:B------:R-:W-:Y:S01]  /*ed10*/  PRMT R229, R22, 0x7770, RZ ;  /* 0x0000777016e57816 */ /* 0x000fe200000000ff */
[----:B------:R-:W-:Y:S01]  /*ed20*/  IMAD R22, R99, 0x4, R20 ;  /* 0x0000000463167824 */ /* 0x000fe200078e0214 */
[----:B--2---:R-:W-:Y:S02]  /*ed30*/  SHF.R.S32.HI R6, RZ, 0x1f, R7 ;  /* 0x0000001fff067819 */ /* 0x004fe40000011407 */
[----:B------:R-:W-:Y:S02]  /*ed40*/  PRMT R215, R23, 0x7773, RZ ;  /* 0x0000777317d77816 */ /* 0x000fe400000000ff */
[----:B------:R-:W-:-:S02]  /*ed50*/  IADD3.X R105, R105, R61, R6, P0, P3 ;  /* 0x0000003d69697210 */ /* 0x000fc400007e6406 */
[C---:B------:R-:W-:Y:S02]  /*ed60*/  IADD3 R6, P0, R24.reuse, R104, RZ ;  /* 0x0000006818067210 */ /* 0x040fe40007f1e0ff */
[C---:B------:R-:W-:Y:S02]  /*ed70*/  PRMT R217, R23.reuse, 0x7772, RZ ;  /* 0x0000777217d97816 */ /* 0x040fe400000000ff */
[C---:B------:R-:W-:Y:S02]  /*ed80*/  PRMT R219, R23.reuse, 0x7771, RZ ;  /* 0x0000777117db7816 */ /* 0x040fe400000000ff */
[----:B------:R-:W-:Y:S02]  /*ed90*/  PRMT R221, R23, 0x7770, RZ ;  /* 0x0000777017dd7816 */ /* 0x000fe400000000ff */
[----:B------:R-:W-:Y:S02]  /*eda0*/  LEA.HI.X.SX32 R7, R24, R105, 0x1, P0 ;  /* 0x0000006918077211 */ /* 0x000fe400000f0eff */
[----:B----4-:R-:W-:-:S02]  /*edb0*/  PRMT R81, R16, 0x7773, RZ ;  /* 0x0000777310517816 */ /* 0x010fc400000000ff */
[C---:B------:R-:W-:Y:S02]  /*edc0*/  PRMT R83, R16.reuse, 0x7772, RZ ;  /* 0x0000777210537816 */ /* 0x040fe400000000ff */
[C---:B------:R-:W-:Y:S02]  /*edd0*/  PRMT R85, R16.reuse, 0x7771, RZ ;  /* 0x0000777110557816 */ /* 0x040fe400000000ff */
[----:B------:R-:W-:Y:S02]  /*ede0*/  PRMT R23, R16, 0x7770, RZ ;  /* 0x0000777010177816 */ /* 0x000fe400000000ff */
[----:B------:R-:W-:Y:S02]  /*edf0*/  IADD3 R16, P0, R22, R104, RZ ;  /* 0x0000006816107210 */ /* 0x000fe40007f1e0ff */
[C---:B------:R-:W-:Y:S02]  /*ee00*/  PRMT R73, R17.reuse, 0x7773, RZ ;  /* 0x0000777311497816 */ /* 0x040fe400000000ff */
[----:B------:R-:W-:-:S02]  /*ee10*/  PRMT R75, R17, 0x7772, RZ ;  /* 0x00007772114b7816 */ /* 0x000fc400000000ff */
[C---:B------:R-:W-:Y:S02]  /*ee20*/  PRMT R77, R17.reuse, 0x7771, RZ ;  /* 0x00007771114d7816 */ /* 0x040fe400000000ff */
[----:B------:R-:W-:Y:S02]  /*ee30*/  PRMT R79, R17, 0x7770, RZ ;  /* 0x00007770114f7816 */ /* 0x000fe400000000ff */
[-C--:B------:R-:W-:Y:S01]  /*ee40*/  LEA.HI.X.SX32 R17, R22, R105.reuse, 0x1, P0 ;  /* 0x0000006916117211 */ /* 0x080fe200000f0eff */
[C---:B------:R-:W-:Y:S01]  /*ee50*/  IMAD R22, R99.reuse, 0x8, R22 ;  /* 0x0000000863167824 */ /* 0x040fe200078e0216 */
[----:B------:R-:W-:Y:S02]  /*ee60*/  IADD3 R12, P3, R20, R104, RZ ;  /* 0x00000068140c7210 */ /* 0x000fe40007f7e0ff */
[----:B------:R-:W-:Y:S01]  /*ee70*/  PRMT R55, R32, 0x7770, RZ ;  /* 0x0000777020377816 */ /* 0x000fe200000000ff */
[----:B------:R-:W-:Y:S01]  /*ee80*/  BAR.SYNC.DEFER_BLOCKING 0x0 ;  /* 0x0000000000007b1d */ /* 0x000fe20000010000 */
[----:B------:R-:W-:Y:S01]  /*ee90*/  LEA.HI.X.SX32 R13, R20, R105, 0x1, P3 ;  /* 0x00000069140d7211 */ /* 0x000fe200018f0eff */
[----:B------:R-:W-:Y:S01]  /*eea0*/  IMAD R24, R99, 0x4, R22 ;  /* 0x0000000463187824 */ /* 0x000fe200078e0216 */
[----:B------:R-:W-:-:S02]  /*eeb0*/  LEA.HI R26, R168, 0xc, RZ, 0x1a ;  /* 0x0000000ca81a7811 */ /* 0x000fc400078fd0ff */
[----:B------:R-:W-:Y:S02]  /*eec0*/  IADD3 R20, P0, R22, R104, RZ ;  /* 0x0000006816147210 */ /* 0x000fe40007f1e0ff */
[C---:B------:R-:W-:Y:S02]  /*eed0*/  PRMT R223, R21.reuse, 0x7773, RZ ;  /* 0x0000777315df7816 */ /* 0x040fe400000000ff */
[C---:B------:R-:W-:Y:S02]  /*eee0*/  PRMT R237, R21.reuse, 0x7772, RZ ;  /* 0x0000777215ed7816 */ /* 0x040fe400000000ff */
[C---:B------:R-:W-:Y:S02]  /*eef0*/  PRMT R239, R21.reuse, 0x7771, RZ ;  /* 0x0000777115ef7816 */ /* 0x040fe400000000ff */
[----:B------:R-:W-:Y:S02]  /*ef00*/  PRMT R243, R21, 0x7770, RZ ;  /* 0x0000777015f37816 */ /* 0x000fe400000000ff */
[----:B------:R-:W-:-:S02]  /*ef10*/  PRMT R57, R19, 0x7773, RZ ;  /* 0x0000777313397816 */ /* 0x000fc400000000ff */
[C---:B------:R-:W-:Y:S02]  /*ef20*/  PRMT R59, R19.reuse, 0x7772, RZ ;  /* 0x00007772133b7816 */ /* 0x040fe400000000ff */
[C---:B------:R-:W-:Y:S02]  /*ef30*/  PRMT R61, R19.reuse, 0x7771, RZ ;  /* 0x00007771133d7816 */ /* 0x040fe400000000ff */
[----:B------:R-:W-:Y:S01]  /*ef40*/  PRMT R63, R19, 0x7770, RZ ;  /* 0x00007770133f7816 */ /* 0x000fe200000000ff */
[----:B------:R-:W-:Y:S01]  /*ef50*/  IMAD R19, R26, R99, RZ ;  /* 0x000000631a137224 */ /* 0x000fe200078e02ff */
[----:B------:R-:W-:Y:S01]  /*ef60*/  LEA.HI.X.SX32 R21, R22, R105, 0x1, P0 ;  /* 0x0000006916157211 */ /* 0x000fe200000f0eff */
[----:B------:R0:W-:Y:S01]  /*ef70*/  STG.E.U8 desc[UR60][R6.64], R55 ;  /* 0x0000003706007986 */ /* 0x0001e2000c10113c */
[----:B------:R-:W-:Y:S01]  /*ef80*/  IMAD R22, R99, 0x4, R24 ;  /* 0x0000000463167824 */ /* 0x000fe200078e0218 */
[C---:B------:R-:W-:Y:S02]  /*ef90*/  PRMT R65, R18.reuse, 0x7773, RZ ;  /* 0x0000777312417816 */ /* 0x040fe400000000ff */
[C---:B------:R-:W-:Y:S01]  /*efa0*/  PRMT R67, R18.reuse, 0x7772, RZ ;  /* 0x0000777212437816 */ /* 0x040fe200000000ff */
[----:B------:R1:W-:Y:S01]  /*efb0*/  STG.E.U8 desc[UR60][R12.64], R23 ;  /* 0x000000170c007986 */ /* 0x0003e2000c10113c */
[----:B------:R-:W-:-:S02]  /*efc0*/  PRMT R69, R18, 0x7771, RZ ;  /* 0x0000777112457816 */ /* 0x000fc400000000ff */
[----:B------:R-:W-:Y:S02]  /*efd0*/  PRMT R71, R18, 0x7770, RZ ;  /* 0x0000777012477816 */ /* 0x000fe400000000ff */
[CC--:B------:R-:W-:Y:S02]  /*efe0*/  IADD3 R18, P3, R19.reuse, R104.reuse, RZ ;  /* 0x0000006813127210 */ /* 0x0c0fe40007f7e0ff */
[-C--:B0-----:R-:W-:Y:S02]  /*eff0*/  IADD3 R6, P0, R24, R104.reuse, RZ ;  /* 0x0000006818067210 */ /* 0x081fe40007f1e0ff */
[----:B------:R-:W-:Y:S02]  /*f000*/  PRMT R53, R32, 0x7771, RZ ;  /* 0x0000777120357816 */ /* 0x000fe400000000ff */
[-C--:B------:R-:W-:Y:S02]  /*f010*/  LEA.HI.X.SX32 R7, R24, R105.reuse, 0x1, P0 ;  /* 0x0000006918077211 */ /* 0x080fe400000f0eff */
[----:B-1----:R-:W-:Y:S01]  /*f020*/  IADD3 R12, P0, R22, R104, RZ ;  /* 0x00000068160c7210 */ /* 0x002fe20007f1e0ff */
[----:B------:R0:W-:Y:S01]  /*f030*/  STG.E.U8 desc[UR60][R16.64], R53 ;  /* 0x0000003510007986 */ /* 0x0001e2000c10113c */
[----:B------:R-:W-:-:S02]  /*f040*/  LEA.HI.X.SX32 R19, R19, R105, 0x1, P3 ;  /* 0x0000006913137211 */ /* 0x000fc400018f0eff */
[----:B------:R-:W-:Y:S01]  /*f050*/  LEA.HI.X.SX32 R13, R22, R105, 0x1, P0 ;  /* 0x00000069160d7211 */ /* 0x000fe200000f0eff */
[C---:B------:R-:W-:Y:S01]  /*f060*/  IMAD R22, R99.reuse, 0x8, R22 ;  /* 0x0000000863167824 */ /* 0x040fe200078e0216 */
[----:B------:R-:W-:Y:S01]  /*f070*/  PRMT R51, R32, 0x7772, RZ ;  /* 0x0000777220337816 */ /* 0x000fe200000000ff */
[----:B------:R1:W-:Y:S01]  /*f080*/  STG.E.U8 desc[UR60][R18.64], R85 ;  /* 0x0000005512007986 */ /* 0x0003e2000c10113c */
[----:B------:R-:W-:Y:S01]  /*f090*/  LEA.HI R26, R168, 0x1c, RZ, 0x1a ;  /* 0x0000001ca81a7811 */ /* 0x000fe200078fd0ff */
[----:B------:R-:W-:Y:S01]  /*f0a0*/  IMAD R24, R99, 0x4, R22 ;  /* 0x0000000463187824 */ /* 0x000fe200078e0216 */
[----:B------:R-:W-:Y:S01]  /*f0b0*/  PRMT R49, R32, 0x7773, RZ ;  /* 0x0000777320317816 */ /* 0x000fe200000000ff */
[----:B------:R2:W-:Y:S01]  /*f0c0*/  STG.E.U8 desc[UR60][R20.64], R51 ;  /* 0x0000003314007986 */ /* 0x0005e2000c10113c */
[C---:B------:R-:W-:Y:S01]  /*f0d0*/  PRMT R47, R33.reuse, 0x7770, RZ ;  /* 0x00007770212f7816 */ /* 0x040fe200000000ff */
[----:B------:R-:W-:Y:S01]  /*f0e0*/  IMAD R23, R26, R99, RZ ;  /* 0x000000631a177224 */ /* 0x000fe200078e02ff */
[----:B------:R-:W-:Y:S01]  /*f0f0*/  LEA.HI R26, R168, 0x2c, RZ, 0x1a ;  /* 0x0000002ca81a7811 */ /* 0x000fe200078fd0ff */
[----:B------:R3:W-:Y:S01]  /*f100*/  STG.E.U8 desc[UR60][R6.64], R83 ;  /* 0x0000005306007986 */ /* 0x0007e2000c10113c */
[----:B------:R-:W-:-:S02]  /*f110*/  PRMT R45, R33, 0x7771, RZ ;  /* 0x00007771212d7816 */ /* 0x000fc400000000ff */
[CC--:B0-----:R-:W-:Y:S01]  /*f120*/  IADD3 R16, P3, R23.reuse, R104.reuse, RZ ;  /* 0x0000006817107210 */ /* 0x0c1fe20007f7e0ff */
[----:B------:R0:W-:Y:S01]  /*f130*/  STG.E.U8 desc[UR60][R12.64], R49 ;  /* 0x000000310c007986 */ /* 0x0001e2000c10113c */
[-C--:B-1----:R-:W-:Y:S02]  /*f140*/  IADD3 R18, P0, R22, R104.reuse, RZ ;  /* 0x0000006816127210 */ /* 0x082fe40007f1e0ff */
[----:B------:R-:W-:Y:S01]  /*f150*/  LEA.HI.X.SX32 R17, R23, R105, 0x1, P3 ;  /* 0x0000006917117211 */ /* 0x000fe200018f0eff */
[----:B------:R-:W-:Y:S01]  /*f160*/  IMAD R23, R26, R99, RZ ;  /* 0x000000631a177224 */ /* 0x000fe200078e02ff */
[----:B------:R-:W-:Y:S01]  /*f170*/  LEA.HI.X.SX32 R19, R22, R105, 0x1, P0 ;  /* 0x0000006916137211 */ /* 0x000fe200000f0eff */
[----:B------:R-:W-:Y:S01]  /*f180*/  IMAD R22, R99, 0x4, R24 ;  /* 0x0000000463167824 */ /* 0x000fe200078e0218 */
[----:B--2---:R-:W-:Y:S01]  /*f190*/  IADD3 R20, P0, R24, R104, RZ ;  /* 0x0000006818147210 */ /* 0x004fe20007f1e0ff */
[----:B------:R1:W-:Y:S01]  /*f1a0*/  STG.E.U8 desc[UR60][R16.64], R81 ;  /* 0x0000005110007986 */ /* 0x0003e2000c10113c */
[----:B------:R-:W-:-:S02]  /*f1b0*/  PRMT R43, R33, 0x7772, RZ ;  /* 0x00007772212b7816 */ /* 0x000fc400000000ff */
[-C--:B------:R-:W-:Y:S01]  /*f1c0*/  LEA.HI.X.SX32 R21, R24, R105.reuse, 0x1, P0 ;  /* 0x0000006918157211 */ /* 0x080fe200000f0eff */
[----:B------:R2:W-:Y:S01]  /*f1d0*/  STG.E.U8 desc[UR60][R18.64], R47 ;  /* 0x0000002f12007986 */ /* 0x0005e2000c10113c */
[CC--:B---3--:R-:W-:Y:S02]  /*f1e0*/  IADD3 R6, P0, R22.reuse, R104.reuse, RZ ;  /* 0x0000006816067210 */ /* 0x0c8fe40007f1e0ff */
[-C--:B0-----:R-:W-:Y:S01]  /*f1f0*/  IADD3 R12, P3, R23, R104.reuse, RZ ;  /* 0x00000068170c7210 */ /* 0x081fe20007f7e0ff */
[----:B------:R0:W-:Y:S01]  /*f200*/  STG.E.U8 desc[UR60][R20.64], R79 ;  /* 0x0000004f14007986 */ /* 0x0001e2000c10113c */
[-C--:B------:R-:W-:Y:S01]  /*f210*/  LEA.HI.X.SX32 R7, R22, R105.reuse, 0x1, P0 ;  /* 0x0000006916077211 */ /* 0x080fe200000f0eff */
[----:B------:R-:W-:Y:S01]  /*f220*/  IMAD R22, R99, 0x8, R22 ;  /* 0x0000000863167824 */ /* 0x000fe200078e0216 */
[----:B------:R-:W-:Y:S02]  /*f230*/  LEA.HI.X.SX32 R13, R23, R105, 0x1, P3 ;  /* 0x00000069170d7211 */ /* 0x000fe400018f0eff */
[----:B------:R-:W-:Y:S01]  /*f240*/  LEA.HI R26, R168, 0x3c, RZ, 0x1a ;  /* 0x0000003ca81a7811 */ /* 0x000fe200078fd0ff */
[----:B------:R-:W-:Y:S01]  /*f250*/  IMAD R24, R99, 0x4, R22 ;  /* 0x0000000463187824 */ /* 0x000fe200078e0216 */
[-C--:B-1----:R-:W-:Y:S01]  /*f260*/  IADD3 R16, P0, R22, R104.reuse, RZ ;  /* 0x0000006816107210 */ /* 0x082fe20007f1e0ff */
[----:B------:R1:W-:Y:S01]  /*f270*/  STG.E.U8 desc[UR60][R6.64], R45 ;  /* 0x0000002d06007986 */ /* 0x0003e2000c10113c */
[----:B------:R-:W-:Y:S01]  /*f280*/  PRMT R41, R33, 0x7773, RZ ;  /* 0x0000777321297816 */ /* 0x000fe200000000ff */
        /* <DEDUP_REMOVED lines=8> */
[CC--:B0-----:R-:W-:Y:S02]  /*f310*/  IADD3 R20, P0, R22.reuse, R104.reuse, RZ ;  /* 0x0000006816147210 */ /* 0x0c1fe40007f1e0ff */
[-C--:B-1----:R-:W-:Y:S01]  /*f320*/  IADD3 R6, P3, R23, R104.reuse, RZ ;  /* 0x0000006817067210 */ /* 0x082fe20007f7e0ff */
[----:B------:R0:W-:Y:S01]  /*f330*/  STG.E.U8 desc[UR60][R18.64], R75 ;  /* 0x0000004b12007986 */ /* 0x0001e2000c10113c */
[-C--:B------:R-:W-:Y:S01]  /*f340*/  LEA.HI.X.SX32 R21, R22, R105.reuse, 0x1, P0 ;  /* 0x0000006916157211 */ /* 0x080fe200000f0eff */
[----:B------:R-:W-:Y:S01]  /*f350*/  IMAD R22, R99, 0x8, R22 ;  /* 0x0000000863167824 */ /* 0x000fe200078e0216 */
[----:B------:R-:W-:Y:S02]  /*f360*/  LEA.HI.X.SX32 R7, R23, R105, 0x1, P3 ;  /* 0x0000006917077211 */ /* 0x000fe400018f0eff */
[----:B------:R-:W-:Y:S01]  /*f370*/  LEA.HI R26, R168, 0x4c, RZ, 0x1a ;  /* 0x0000004ca81a7811 */ /* 0x000fe200078fd0ff */
[C---:B------:R-:W-:Y:S01]  /*f380*/  IMAD R24, R99.reuse, 0x4, R22 ;  /* 0x0000000463187824 */ /* 0x040fe200078e0216 */
[-C--:B--2---:R-:W-:Y:S01]  /*f390*/  IADD3 R12, P0, R22, R104.reuse, RZ ;  /* 0x00000068160c7210 */ /* 0x084fe20007f1e0ff */
[----:B------:R1:W-:Y:S01]  /*f3a0*/  STG.E.U8 desc[UR60][R20.64], R41 ;  /* 0x0000002914007986 */ /* 0x0003e2000c10113c */
[----:B------:R-:W-:Y:S01]  /*f3b0*/  PRMT R37, R34, 0x7771, RZ ;  /* 0x0000777122257816 */ /* 0x000fe200000000ff */
[----:B------:R-:W-:Y:S01]  /*f3c0*/  IMAD R23, R26, R99, RZ ;  /* 0x000000631a177224 */ /* 0x000fe200078e02ff */
[----:B------:R-:W-:Y:S01]  /*f3d0*/  LEA.HI.X.SX32 R13, R22, R105, 0x1, P0 ;  /* 0x00000069160d7211 */ /* 0x000fe200000f0eff */
[----:B------:R-:W-:Y:S01]  /*f3e0*/  IMAD R22, R99, 0x4, R24 ;  /* 0x0000000463167824 */ /* 0x000fe200078e0218 */
[----:B---3--:R-:W-:Y:S01]  /*f3f0*/  IADD3 R16, P0, R24, R104, RZ ;  /* 0x0000006818107210 */ /* 0x008fe20007f1e0ff */
[----:B------:R2:W-:Y:S01]  /*f400*/  STG.E.U8 desc[UR60][R6.64], R73 ;  /* 0x0000004906007986 */ /* 0x0005e2000c10113c */
[----:B------:R-:W-:-:S02]  /*f410*/  LEA.HI R26, R168, 0x5c, RZ, 0x1a ;  /* 0x0000005ca81a7811 */ /* 0x000fc400078fd0ff */
[-C--:B------:R-:W-:Y:S01]  /*f420*/  LEA.HI.X.SX32 R17, R24, R105.reuse, 0x1, P0 ;  /* 0x0000006918117211 */ /* 0x080fe200000f0eff */
[----:B------:R3:W-:Y:S01]  /*f430*/  STG.E.U8 desc[UR60][R12.64], R39 ;  /* 0x000000270c007986 */ /* 0x0007e2000c10113c */
[CC--:B0-----:R-:W-:Y:S02]  /*f440*/  IADD3 R18, P0, R22.reuse, R104.reuse, RZ ;  /* 0x0000006816127210 */ /* 0x0c1fe40007f1e0ff */
[-C--:B-1----:R-:W-:Y:S01]  /*f450*/  IADD3 R20, P3, R23, R104.reuse, RZ ;  /* 0x0000006817147210 */ /* 0x082fe20007f7e0ff */
[----:B------:R0:W-:Y:S01]  /*f460*/  STG.E.U8 desc[UR60][R16.64], R71 ;  /* 0x0000004710007986 */ /* 0x0001e2000c10113c */
[-C--:B------:R-:W-:Y:S01]  /*f470*/  LEA.HI.X.SX32 R19, R22, R105.reuse, 0x1, P0 ;  /* 0x0000006916137211 */ /* 0x080fe200000f0eff */
[----:B------:R-:W-:Y:S01]  /*f480*/  IMAD R22, R99, 0x8, R22 ;  /* 0x0000000863167824 */ /* 0x000fe200078e0216 */
[----:B------:R-:W-:Y:S01]  /*f490*/  LEA.HI.X.SX32 R21, R23, R105, 0x1, P3 ;  /* 0x0000006917157211 */ /* 0x000fe200018f0eff */
[----:B------:R-:W-:Y:S01]  /*f4a0*/  IMAD R23, R26, R99, RZ ;  /* 0x000000631a177224 */ /* 0x000fe200078e02ff */
[----:B------:R-:W-:Y:S01]  /*f4b0*/  PRMT R33, R34, 0x7772, RZ ;  /* 0x0000777222217816 */ /* 0x000fe200000000ff */
[----:B------:R-:W-:Y:S01]  /*f4c0*/  IMAD R24, R99, 0x4, R22 ;  /* 0x0000000463187824 */ /* 0x000fe200078e0216 */
[----:B--2---:R-:W-:Y:S01]  /*f4d0*/  IADD3 R6, P0, R22, R104, RZ ;  /* 0x0000006816067210 */ /* 0x004fe20007f1e0ff */
[----:B------:R1:W-:Y:S01]  /*f4e0*/  STG.E.U8 desc[UR60][R18.64], R37 ;  /* 0x0000002512007986 */ /* 0x0003e2000c10113c */
[----:B------:R-:W-:-:S02]  /*f4f0*/  LEA.HI R26, R168, 0x6c, RZ, 0x1a ;  /* 0x0000006ca81a7811 */ /* 0x000fc400078fd0ff */
[-C--:B------:R-:W-:Y:S01]  /*f500*/  LEA.HI.X.SX32 R7, R22, R105.reuse, 0x1, P0 ;  /* 0x0000006916077211 */ /* 0x080fe200000f0eff */
[----:B------:R-:W-:Y:S01]  /*f510*/  IMAD R22, R99, 0x4, R24 ;  /* 0x0000000463167824 */ /* 0x000fe200078e0218 */
[-C--:B---3--:R-:W-:Y:S01]  /*f520*/  IADD3 R12, P0, R24, R104.reuse, RZ ;  /* 0x00000068180c7210 */ /* 0x088fe20007f1e0ff */
[----:B------:R2:W-:Y:S01]  /*f530*/  STG.E.U8 desc[UR60][R20.64], R69 ;  /* 0x0000004514007986 */ /* 0x0005e2000c10113c */
[----:B------:R-:W-:Y:S02]  /*f540*/  PRMT R31, R34, 0x7773, RZ ;  /* 0x00007773221f7816 */ /* 0x000fe400000000ff */
        /* <DEDUP_REMOVED lines=13> */
[----:B------:R-:W-:-:S02]  /*f620*/  PRMT R27, R35, 0x7772, RZ ;  /* 0x00007772231b7816 */ /* 0x000fc400000000ff */
[-C--:B------:R-:W-:Y:S01]  /*f630*/  LEA.HI.X.SX32 R21, R22, R105.reuse, 0x1, P0 ;  /* 0x0000006916157211 */ /* 0x080fe200000f0eff */
[----:B------:R-:W-:Y:S01]  /*f640*/  IMAD R22, R99, 0x4, R24 ;  /* 0x0000000463167824 */ /* 0x000fe200078e0218 */
[CC--:B---3--:R-:W-:Y:S01]  /*f650*/  IADD3 R6, P0, R24.reuse, R104.reuse, RZ ;  /* 0x0000006818067210 */ /* 0x0c8fe20007f1e0ff */
[----:B------:R2:W-:Y:S01]  /*f660*/  STG.E.U8 desc[UR60][R18.64], R65 ;  /* 0x0000004112007986 */ /* 0x0005e2000c10113c */
[----:B------:R-:W-:Y:S02]  /*f670*/  PRMT R29, R35, 0x7771, RZ ;  /* 0x00007771231d7816 */ /* 0x000fe400000000ff */
[----:B------:R-:W-:Y:S02]  /*f680*/  LEA.HI.X.SX32 R7, R24, R105, 0x1, P0 ;  /* 0x0000006918077211 */ /* 0x000fe400000f0eff */
[-C--:B0-----:R-:W-:Y:S02]  /*f690*/  IADD3 R12, P0, R22, R104.reuse, RZ ;  /* 0x00000068160c7210 */ /* 0x081fe40007f1e0ff */
[----:B-1----:R-:W-:-:S02]  /*f6a0*/  IADD3 R16, P3, R23, R104, RZ ;  /* 0x0000006817107210 */ /* 0x002fc40007f7e0ff */
[-C--:B------:R-:W-:Y:S01]  /*f6b0*/  LEA.HI.X.SX32 R13, R22, R105.reuse, 0x1, P0 ;  /* 0x00000069160d7211 */ /* 0x080fe200000f0eff */
[----:B------:R-:W-:Y:S01]  /*f6c0*/  IMAD R22, R99, 0x8, R22 ;  /* 0x0000000863167824 */ /* 0x000fe200078e0216 */
[----:B------:R-:W-:Y:S02]  /*f6d0*/  LEA.HI R26, R168, 0x7c, RZ, 0x1a ;  /* 0x0000007ca81a7811 */ /* 0x000fe400078fd0ff */
[----:B------:R-:W-:Y:S01]  /*f6e0*/  PRMT R35, R35, 0x7770, RZ ;  /* 0x0000777023237816 */ /* 0x000fe200000000ff */
[----:B------:R-:W-:Y:S01]  /*f6f0*/  IMAD R24, R99, 0x4, R22 ;  /* 0x0000000463187824 */ /* 0x000fe200078e0216 */
[----:B--2---:R-:W-:Y:S02]  /*f700*/  IADD3 R18, P0, R22, R104, RZ ;  /* 0x0000006816127210 */ /* 0x004fe40007f1e0ff */
[----:B------:R-:W-:Y:S01]  /*f710*/  LEA.HI.X.SX32 R17, R23, R105, 0x1, P3 ;  /* 0x0000006917117211 */ /* 0x000fe200018f0eff */
[----:B------:R-:W-:Y:S01]  /*f720*/  IMAD R23, R26, R99, RZ ;  /* 0x000000631a177224 */ /* 0x000fe200078e02ff */
[----:B------:R0:W-:Y:S01]  /*f730*/  STG.E.U8 desc[UR60][R20.64], R35 ;  /* 0x0000002314007986 */ /* 0x0001e2000c10113c */
[----:B------:R-:W-:Y:S01]  /*f740*/  IMAD R26, R99, 0x4, R24 ;  /* 0x00000004631a7824 */ /* 0x000fe200078e0218 */
[----:B------:R-:W-:-:S02]  /*f750*/  LEA.HI.X.SX32 R19, R22, R105, 0x1, P0 ;  /* 0x0000006916137211 */ /* 0x000fc400000f0eff */
[----:B------:R1:W-:Y:S01]  /*f760*/  STG.E.U8 desc[UR60][R6.64], R63 ;  /* 0x0000003f06007986 */ /* 0x0003e2000c10113c */
[CC--:B------:R-:W-:Y:S02]  /*f770*/  IADD3 R22, P4, R23.reuse, R104.reuse, RZ ;  /* 0x0000006817167210 */ /* 0x0c0fe40007f9e0ff */
[C---:B------:R-:W-:Y:S01]  /*f780*/  LEA.HI R42, R168.reuse, 0x11c, RZ, 0x1a ;  /* 0x0000011ca82a7811 */ /* 0x040fe200078fd0ff */
[----:B------:R2:W-:Y:S01]  /*f790*/  STG.E.U8 desc[UR60][R12.64], R29 ;  /* 0x0000001d0c007986 */ /* 0x0005e2000c10113c */
[----:B------:R-:W-:Y:S02]  /*f7a0*/  LEA.HI.X.SX32 R23, R23, R105, 0x1, P4 ;  /* 0x0000006917177211 */ /* 0x000fe400020f0eff */
[----:B------:R-:W-:Y:S01]  /*f7b0*/  LEA.HI R44, R168, 0x12c, RZ, 0x1a ;  /* 0x0000012ca82c7811 */ /* 0x000fe200078fd0ff */
[----:B------:R3:W-:Y:S01]  /*f7c0*/  STG.E.U8 desc[UR60][R16.64], R61 ;  /* 0x0000003d10007986 */ /* 0x0007e2000c10113c */
[-C--:B0-----:R-:W-:Y:S02]  /*f7d0*/  IADD3 R20, P0, R24, R104.reuse, RZ ;  /* 0x0000006818147210 */ /* 0x081fe40007f1e0ff */
[----:B------:R-:W-:Y:S01]  /*f7e0*/  LEA.HI R46, R168, 0x13c, RZ, 0x1a ;  /* 0x0000013ca82e7811 */ /* 0x000fe200078fd0ff */
[----:B------:R0:W-:Y:S01]  /*f7f0*/  STG.E.U8 desc[UR60][R18.64], R27 ;  /* 0x0000001b12007986 */ /* 0x0001e2000c10113c */
[----:B-1----:R-:W-:-:S02]  /*f800*/  IADD3 R6, P3, R26, R104, RZ ;  /* 0x000000681a067210 */ /* 0x002fc40007f7e0ff */
[-C--:B------:R-:W-:Y:S02]  /*f810*/  LEA.HI.X.SX32 R21, R24, R105.reuse, 0x1, P0 ;  /* 0x0000006918157211 */ /* 0x080fe400000f0eff */
[----:B------:R-:W-:Y:S02]  /*f820*/  LEA.HI.X.SX32 R7, R26, R105, 0x1, P3 ;  /* 0x000000691a077211 */ /* 0x000fe400018f0eff */
[----:B--2---:R-:W-:Y:S01]  /*f830*/  LEA.HI R12, R168, 0x8c, RZ, 0x1a ;  /* 0x0000008ca80c7811 */ /* 0x004fe200078fd0ff */
[C---:B---3--:R-:W-:Y:S01]  /*f840*/  IMAD R16, R99.reuse, 0x8, R26 ;  /* 0x0000000863107824 */ /* 0x048fe200078e021a */
[----:B------:R1:W-:Y:S01]  /*f850*/  STG.E.U8 desc[UR60][R20.64], R59 ;  /* 0x0000003b14007986 */ /* 0x0003e2000c10113c */
[-C--:B------:R-:W-:Y:S01]  /*f860*/  IMAD R26, R44, R99.reuse, RZ ;  /* 0x000000632c1a7224 */ /* 0x080fe200078e02ff */
[C---:B------:R-:W-:Y:S01]  /*f870*/  LEA.HI R28, R168.reuse, 0xac, RZ, 0x1a ;  /* 0x000000aca81c7811 */ /* 0x040fe200078fd0ff */
[----:B0-----:R-:W-:Y:S01]  /*f880*/  IMAD R18, R99, 0x4, R16 ;  /* 0x0000000463127824 */ /* 0x001fe200078e0210 */
[----:B------:R0:W-:Y:S01]  /*f890*/  STG.E.U8 desc[UR60][R6.64], R25 ;  /* 0x0000001906007986 */ /* 0x0001e2000c10113c */
[----:B------:R-:W-:Y:S01]  /*f8a0*/  LEA.HI R48, R168, 0x14c, RZ, 0x1a ;  /* 0x0000014ca8307811 */ /* 0x000fe200078fd0ff */
[----:B------:R-:W-:Y:S01]  /*f8b0*/  IMAD R27, R46, R99, RZ ;  /* 0x000000632e1b7224 */ /* 0x000fe200078e02ff */
[C---:B------:R-:W-:Y:S01]  /*f8c0*/  LEA.HI R50, R168.reuse, 0x15c, RZ, 0x1a ;  /* 0x0000015ca8327811 */ /* 0x040fe200078fd0ff */
[----:B------:R2:W-:Y:S01]  /*f8d0*/  STG.E.U8 desc[UR60][R22.64], R57 ;  /* 0x0000003916007986 */ /* 0x0005e2000c10113c */
[----:B------:R-:W-:-:S02]  /*f8e0*/  LEA.HI R30, R168, 0xbc, RZ, 0x1a ;  /* 0x000000bca81e7811 */ /* 0x000fc400078fd0ff */
[C---:B------:R-:W-:Y:S01]  /*f8f0*/  LEA.HI R52, R168.reuse, 0x16c, RZ, 0x1a ;  /* 0x0000016ca8347811 */ /* 0x040fe200078fd0ff */
[C---:B-1----:R-:W-:Y:S01]  /*f900*/  IMAD R20, R99.reuse, 0x4, R18 ;  /* 0x0000000463147824 */ /* 0x042fe200078e0212 */
[----:B------:R-:W-:Y:S01]  /*f910*/  LEA.HI R54, R168, 0x17c, RZ, 0x1a ;  /* 0x0000017ca8367811 */ /* 0x000fe200078fd0ff */
[-C--:B------:R-:W-:Y:S01]  /*f920*/  IMAD R29, R50, R99.reuse, RZ ;  /* 0x00000063321d7224 */ /* 0x080fe200078e02ff */
[----:B------:R-:W-:Y:S01]  /*f930*/  LEA.HI R56, R168, 0x18c, RZ, 0x1a ;  /* 0x0000018ca8387811 */ /* 0x000fe200078fd0ff */
[-C--:B0-----:R-:W-:Y:S01]  /*f940*/  IMAD R25, R42, R99.reuse, RZ ;  /* 0x000000632a197224 */ /* 0x081fe200078e02ff */
[----:B------:R-:W-:Y:S01]  /*f950*/  LEA.HI R58, R168, 0x19c, RZ, 0x1a ;  /* 0x0000019ca83a7811 */ /* 0x000fe200078fd0ff */
[-C--:B------:R-:W-:Y:S01]  /*f960*/  IMAD R6, R12, R99.reuse, RZ ;  /* 0x000000630c067224 */ /* 0x080fe200078e02ff */
[C---:B------:R-:W-:Y:S01]  /*f970*/  LEA.HI R60, R168.reuse, 0x1ac, RZ, 0x1a ;  /* 0x000001aca83c7811 */ /* 0x040fe200078fd0ff */
[C---:B--2---:R-:W-:Y:S01]  /*f980*/  IMAD R22, R99.reuse, 0x8, R20 ;  /* 0x0000000863167824 */ /* 0x044fe200078e0214 */
[----:B------:R-:W-:Y:S01]  /*f990*/  LEA.HI R62, R168, 0x1bc, RZ, 0x1a ;  /* 0x000001bca83e7811 */ /* 0x000fe200078fd0ff */
[-C--:B------:R-:W-:Y:S01]  /*f9a0*/  IMAD R12, R28, R99.reuse, RZ ;  /* 0x000000631c0c7224 */ /* 0x080fe200078e02ff */
[C---:B------:R-:W-:Y:S01]  /*f9b0*/  LEA.HI R64, R168.reuse, 0x1cc, RZ, 0x1a ;  /* 0x000001cca8407811 */ /* 0x040fe200078fd0ff */
[C---:B------:R-:W-:Y:S01]  /*f9c0*/  IMAD R42, R99.reuse, 0x4, R22 ;  /* 0x00000004632a7824 */ /* 0x040fe200078e0216 */
        /* <DEDUP_REMOVED lines=14> */
[----:B------:R-:W-:Y:S01]  /*fab0*/  LEA.HI R40, R168, 0x10c, RZ, 0x1a ;  /* 0x0000010ca8287811 */ /* 0x000fe200078fd0ff */
[C---:B------:R-:W-:Y:S01]  /*fac0*/  IMAD R50, R99.reuse, 0x4, R48 ;  /* 0x0000000463327824 */ /* 0x040fe200078e0230 */
[-C--:B------:R-:W-:Y:S01]  /*fad0*/  IADD3 R122, P4, R6, R104.reuse, RZ ;  /* 0x00000068067a7210 */ /* 0x080fe20007f9e0ff */
[----:B------:R-:W-:Y:S01]  /*fae0*/  IMAD R33, R56, R99, RZ ;  /* 0x0000006338217224 */ /* 0x000fe200078e02ff */
[----:B------:R-:W-:Y:S01]  /*faf0*/  LEA.HI R38, R168, 0xfc, RZ, 0x1a ;  /* 0x000000fca8267811 */ /* 0x000fe200078fd0ff */
[C---:B------:R-:W-:Y:S01]  /*fb00*/  IMAD R52, R99.reuse, 0x8, R50 ;  /* 0x0000000863347824 */ /* 0x040fe200078e0232 */
[----:B------:R-:W-:Y:S01]  /*fb10*/  LEA.HI.X.SX32 R123, R6, R105, 0x1, P4 ;  /* 0x00000069067b7211 */ /* 0x000fe200020f0eff */
[-C--:B------:R-:W-:Y:S01]  /*fb20*/  IMAD R35, R58, R99.reuse, RZ ;  /* 0x000000633a237224 */ /* 0x080fe200078e02ff */
[-C--:B------:R-:W-:Y:S01]  /*fb30*/  IADD3 R126, P6, R12, R104.reuse, RZ ;  /* 0x000000680c7e7210 */ /* 0x080fe20007fde0ff */
[----:B------:R-:W-:Y:S01]  /*fb40*/  IMAD R54, R99, 0x4, R52 ;  /* 0x0000000463367824 */ /* 0x000fe200078e0234 */
[----:B------:R-:W-:Y:S01]  /*fb50*/  IADD3 R128, P3, R13, R104, RZ ;  /* 0x000000680d807210 */ /* 0x000fe20007f7e0ff */
[----:B------:R-:W-:Y:S01]  /*fb60*/  IMAD R37, R60, R99, RZ ;  /* 0x000000633c257224 */ /* 0x000fe200078e02ff */
[-C--:B------:R-:W-:Y:S01]  /*fb70*/  LEA.HI.X.SX32 R127, R12, R105.reuse, 0x1, P6 ;  /* 0x000000690c7f7211 */ /* 0x080fe200030f0eff */
[----:B------:R-:W-:Y:S01]  /*fb80*/  IMAD R56, R99, 0x4, R54 ;  /* 0x0000000463387824 */ /* 0x000fe200078e0236 */
[----:B------:R-:W-:Y:S01]  /*fb90*/  LEA.HI.X.SX32 R129, R13, R105, 0x1, P3 ;  /* 0x000000690d817211 */ /* 0x000fe200018f0eff */
[-C--:B------:R-:W-:Y:S01]  /*fba0*/  IMAD R39, R62, R99.reuse, RZ ;  /* 0x000000633e277224 */ /* 0x080fe200078e02ff */
[----:B------:R-:W-:Y:S01]  /*fbb0*/  LOP3.LUT P0, RZ, R168, 0xc0, RZ, 0xc0, !PT ;  /* 0x000000c0a8ff7812 */ /* 0x000fe2000780c0ff */
[----:B------:R-:W-:Y:S01]  /*fbc0*/  IMAD R58, R99, 0x8, R56 ;  /* 0x00000008633a7824 */ /* 0x000fe200078e0238 */
[----:B-----5:R-:W-:Y:S01]  /*fbd0*/  PRMT R249, R9, 0x7773, RZ ;  /* 0x0000777309f97816 */ /* 0x020fe200000000ff */
[-C--:B------:R-:W-:Y:S01]  /*fbe0*/  IMAD R41, R64, R99.reuse, RZ ;  /* 0x0000006340297224 */ /* 0x080fe200078e02ff */
[----:B------:R-:W-:Y:S01]  /*fbf0*/  FSEL R15, R15, -INF , P2 ;  /* 0xff8000000f0f7808 */ /* 0x000fe20001000000 */
[----:B------:R-:W-:Y:S01]  /*fc00*/  IMAD R60, R99, 0x4, R58 ;  /* 0x00000004633c7824 */ /* 0x000fe200078e023a */
[----:B------:R-:W-:Y:S01]  /*fc10*/  FSEL R212, R212, -INF , P1 ;  /* 0xff800000d4d47808 */ /* 0x000fe20000800000 */
[----:B------:R-:W-:-:S02]  /*fc20*/  IMAD R43, R66, R99, RZ ;  /* 0x00000063422b7224 */ /* 0x000fc400078e02ff */
[----:B------:R-:W-:Y:S02]  /*fc30*/  IMAD R62, R99, 0x4, R60 ;  /* 0x00000004633e7824 */ /* 0x000fe400078e023c */
[----:B------:R-:W-:Y:S01]  /*fc40*/  FFMA R14, R15, 0.69314718246459960938, R14 ;  /* 0x3f3172180f0e7823 */ /* 0x000fe2000000000e */
[-C--:B------:R-:W-:Y:S02]  /*fc50*/  IMAD R45, R68, R99.reuse, RZ ;  /* 0x00000063442d7224 */ /* 0x080fe400078e02ff */
[----:B------:R-:W-:Y:S01]  /*fc60*/  FFMA R15, R212, 0.69314718246459960938, R3 ;  /* 0x3f317218d40f7823 */ /* 0x000fe20000000003 */
[C---:B------:R-:W-:Y:S01]  /*fc70*/  IMAD R64, R99.reuse, 0x8, R62 ;  /* 0x0000000863407824 */ /* 0x040fe200078e023e */
[----:B------:R-:W0:Y:S01]  /*fc80*/  LDC R3, c[0x0][0x27c] ;  /* 0x00009f00ff037b82 */ /* 0x000e220000000800 */
[----:B------:R-:W-:Y:S02]  /*fc90*/  IMAD R7, R24, R99, RZ ;  /* 0x0000006318077224 */ /* 0x000fe400078e02ff */
[----:B------:R-:W-:-:S02]  /*fca0*/  IMAD R66, R99, 0x4, R64 ;  /* 0x0000000463427824 */ /* 0x000fc400078e0240 */
[-C--:B------:R-:W-:Y:S01]  /*fcb0*/  IMAD R17, R32, R99.reuse, RZ ;  /* 0x0000006320117224 */ /* 0x080fe200078e02ff */
[-C--:B------:R-:W-:Y:S01]  /*fcc0*/  IADD3 R124, P5, R7, R104.reuse, RZ ;  /* 0x00000068077c7210 */ /* 0x080fe20007fbe0ff */
[----:B------:R-:W-:Y:S02]  /*fcd0*/  IMAD R68, R99, 0x4, R66 ;  /* 0x0000000463447824 */ /* 0x000fe400078e0242 */
[----:B------:R-:W-:Y:S01]  /*fce0*/  IMAD R47, R70, R99, RZ ;  /* 0x00000063462f7224 */ /* 0x000fe200078e02ff */
[----:B------:R-:W-:Y:S01]  /*fcf0*/  IADD3 R130, P4, R17, R104, RZ ;  /* 0x0000006811827210 */ /* 0x000fe20007f9e0ff */
[----:B------:R-:W-:Y:S01]  /*fd00*/  IMAD R70, R99, 0x8, R68 ;  /* 0x0000000863467824 */ /* 0x000fe200078e0244 */
[----:B------:R-:W-:Y:S01]  /*fd10*/  LEA.HI.X.SX32 R125, R7, R105, 0x1, P5 ;  /* 0x00000069077d7211 */ /* 0x000fe200028f0eff */
[----:B------:R-:W-:Y:S01]  /*fd20*/  IMAD R19, R34, R99, RZ ;  /* 0x0000006322137224 */ /* 0x000fe200078e02ff */
[----:B------:R-:W-:Y:S01]  /*fd30*/  LEA.HI.X.SX32 R131, R17, R105, 0x1, P4 ;  /* 0x0000006911837211 */ /* 0x000fe200020f0eff */
[----:B------:R-:W-:-:S02]  /*fd40*/  IMAD R21, R36, R99, RZ ;  /* 0x0000006324157224 */ /* 0x000fc400078e02ff */
[-C--:B------:R-:W-:Y:S01]  /*fd50*/  IMAD R24, R40, R99.reuse, RZ ;  /* 0x0000006328187224 */ /* 0x080fe200078e02ff */
[-C--:B------:R-:W-:Y:S01]  /*fd60*/  IADD3 R132, P5, R19, R104.reuse, RZ ;  /* 0x0000006813847210 */ /* 0x080fe20007fbe0ff */
[----:B------:R-:W-:Y:S01]  /*fd70*/  IMAD R72, R99, 0x4, R70 ;  /* 0x0000000463487824 */ /* 0x000fe200078e0246 */
[-C--:B------:R-:W-:Y:S01]  /*fd80*/  IADD3 R134, P6, R21, R104.reuse, RZ ;  /* 0x0000006815867210 */ /* 0x080fe20007fde0ff */
[----:B------:R-:W-:Y:S01]  /*fd90*/  IMAD R23, R38, R99, RZ ;  /* 0x0000006326177224 */ /* 0x000fe200078e02ff */
[-C--:B------:R-:W-:Y:S01]  /*fda0*/  IADD3 R138, P4, R24, R104.reuse, RZ ;  /* 0x00000068188a7210 */ /* 0x080fe20007f9e0ff */
[----:B------:R-:W-:Y:S01]  /*fdb0*/  IMAD R74, R99, 0x4, R72 ;  /* 0x00000004634a7824 */ /* 0x000fe200078e0248 */
[----:B------:R-:W-:Y:S02]  /*fdc0*/  LEA.HI.X.SX32 R133, R19, R105, 0x1, P5 ;  /* 0x0000006913857211 */ /* 0x000fe400028f0eff */
[-C--:B------:R-:W-:Y:S01]  /*fdd0*/  IADD3 R136, P3, R23, R104.reuse, RZ ;  /* 0x0000006817887210 */ /* 0x080fe20007f7e0ff */
[----:B------:R-:W-:Y:S01]  /*fde0*/  IMAD R76, R99, 0x8, R74 ;  /* 0x00000008634c7824 */ /* 0x000fe200078e024a */
[----:B------:R-:W-:-:S02]  /*fdf0*/  IADD3 R140, P5, R25, R104, RZ ;  /* 0x00000068198c7210 */ /* 0x000fc40007fbe0ff */
[-C--:B------:R-:W-:Y:S01]  /*fe00*/  LEA.HI.X.SX32 R135, R21, R105.reuse, 0x1, P6 ;  /* 0x0000006915877211 */ /* 0x080fe200030f0eff */
[C---:B------:R-:W-:Y:S01]  /*fe10*/  IMAD R78, R99.reuse, 0x4, R76 ;  /* 0x00000004634e7824 */ /* 0x040fe200078e024c */
[-C--:B------:R-:W-:Y:S02]  /*fe20*/  LEA.HI.X.SX32 R139, R24, R105.reuse, 0x1, P4 ;  /* 0x00000069188b7211 */ /* 0x080fe400020f0eff */
[-C--:B------:R-:W-:Y:S01]  /*fe30*/  IADD3 R142, P6, R26, R104.reuse, RZ ;  /* 0x000000681a8e7210 */ /* 0x080fe20007fde0ff */
[----:B------:R-:W-:Y:S01]  /*fe40*/  IMAD R80, R99, 0x4, R78 ;  /* 0x0000000463507824 */ /* 0x000fe200078e024e */
[-C--:B------:R-:W-:Y:S02]  /*fe50*/  IADD3 R108, P4, R28, R104.reuse, RZ ;  /* 0x000000681c6c7210 */ /* 0x080fe40007f9e0ff */
[----:B------:R-:W-:Y:S01]  /*fe60*/  LEA.HI.X.SX32 R137, R23, R105, 0x1, P3 ;  /* 0x0000006917897211 */ /* 0x000fe200018f0eff */
[----:B------:R-:W-:Y:S01]  /*fe70*/  IMAD R82, R99, 0x8, R80 ;  /* 0x0000000863527824 */ /* 0x000fe200078e0250 */
[----:B------:R-:W-:-:S02]  /*fe80*/  IADD3 R106, P3, R27, R104, RZ ;  /* 0x000000681b6a7210 */ /* 0x000fc40007f7e0ff */
[-C--:B------:R-:W-:Y:S01]  /*fe90*/  LEA.HI.X.SX32 R141, R25, R105.reuse, 0x1, P5 ;  /* 0x00000069198d7211 */ /* 0x080fe200028f0eff */
[----:B------:R-:W-:Y:S01]  /*fea0*/  IMAD R84, R99, 0x4, R82 ;  /* 0x0000000463547824 */ /* 0x000fe200078e0252 */
[-C--:B------:R-:W-:Y:S02]  /*feb0*/  IADD3 R6, P5, R29, R104.reuse, RZ ;  /* 0x000000681d067210 */ /* 0x080fe40007fbe0ff */
[-C--:B------:R-:W-:Y:S02]  /*fec0*/  LEA.HI.X.SX32 R143, R26, R105.reuse, 0x1, P6 ;  /* 0x000000691a8f7211 */ /* 0x080fe400030f0eff */
[-C--:B------:R-:W-:Y:S02]  /*fed0*/  LEA.HI.X.SX32 R109, R28, R105.reuse, 0x1, P4 ;  /* 0x000000691c6d7211 */ /* 0x080fe400020f0eff */
[----:B------:R-:W-:Y:S02]  /*fee0*/  IADD3 R26, P4, R33, R104, RZ ;  /* 0x00000068211a7210 */ /* 0x000fe40007f9e0ff */
[----:B------:R-:W-:-:S02]  /*fef0*/  LEA.HI.X.SX32 R107, R27, R105, 0x1, P3 ;  /* 0x000000691b6b7211 */ /* 0x000fc400018f0eff */
[-C--:B------:R-:W-:Y:S02]  /*ff00*/  IADD3 R12, P6, R30, R104.reuse, RZ ;  /* 0x000000681e0c7210 */ /* 0x080fe40007fde0ff */
[-C--:B------:R-:W-:Y:S02]  /*ff10*/  IADD3 R24, P3, R31, R104.reuse, RZ ;  /* 0x000000681f187210 */ /* 0x080fe40007f7e0ff */
[-C--:B------:R-:W-:Y:S02]  /*ff20*/  LEA.HI.X.SX32 R7, R29, R105.reuse, 0x1, P5 ;  /* 0x000000691d077211 */ /* 0x080fe400028f0eff */
[-C--:B------:R-:W-:Y:S02]  /*ff30*/  IADD3 R28, P5, R35, R104.reuse, RZ ;  /* 0x00000068231c7210 */ /* 0x080fe40007fbe0ff */
[----:B------:R-:W-:Y:S02]  /*ff40*/  LEA.HI.X.SX32 R27, R33, R105, 0x1, P4 ;  /* 0x00000069211b7211 */ /* 0x000fe400020f0eff */
[----:B------:R-:W-:-:S02]  /*ff50*/  IADD3 R34, P4, R41, R104, RZ ;  /* 0x0000006829227210 */ /* 0x000fc40007f9e0ff */
[-C--:B------:R-:W-:Y:S02]  /*ff60*/  LEA.HI.X.SX32 R13, R30, R105.reuse, 0x1, P6 ;  /* 0x000000691e0d7211 */ /* 0x080fe400030f0eff */
[-C--:B------:R-:W-:Y:S02]  /*ff70*/  LEA.HI.X.SX32 R25, R31, R105.reuse, 0x1, P3 ;  /* 0x000000691f197211 */ /* 0x080fe400018f0eff */
[-C--:B------:R-:W-:Y:S02]  /*ff80*/  IADD3 R30, P6, R37, R104.reuse, RZ ;  /* 0x00000068251e7210 */ /* 0x080fe40007fde0ff */
[-C--:B------:R-:W-:Y:S02]  /*ff90*/  IADD3 R32, P3, R39, R104.reuse, RZ ;  /* 0x0000006827207210 */ /* 0x080fe40007f7e0ff */
[----:B------:R-:W-:Y:S02]  /*ffa0*/  LEA.HI.X.SX32 R29, R35, R105, 0x1, P5 ;  /* 0x00000069231d7211 */ /* 0x000fe400028f0eff */
[----:B------:R-:W-:-:S02]  /*ffb0*/  IADD3 R36, P5, R43, R104, RZ ;  /* 0x000000682b247210 */ /* 0x000fc40007fbe0ff */
[-C--:B------:R-:W-:Y:S02]  /*ffc0*/  LEA.HI.X.SX32 R35, R41, R105.reuse, 0x1, P4 ;  /* 0x0000006929237211 */ /* 0x080fe400020f0eff */
[-C--:B------:R-:W-:Y:S02]  /*ffd0*/  IADD3 R144, P4, R16, R104.reuse, RZ ;  /* 0x0000006810907210 */ /* 0x080fe40007f9e0ff */
[-C--:B------:R-:W-:Y:S02]  /*ffe0*/  LEA.HI.X.SX32 R31, R37, R105.reuse, 0x1, P6 ;  /* 0x00000069251f7211 */ /* 0x080fe400030f0eff */
[-C--:B------:R-:W-:Y:S02]  /*fff0*/  LEA.HI.X.SX32 R33, R39, R105.reuse, 0x1, P3 ;  /* 0x0000006927217211 */ /* 0x080fe400018f0eff */
[----:B------:R-:W-:Y:S02]  /*10000*/  IADD3 R40, P3, R47, R104, RZ ;  /* 0x000000682f287210 */ /* 0x000fe40007f7e0ff */
[----:B------:R-:W-:-:S02]  /*10010*/  LEA.HI.X.SX32 R37, R43, R105, 0x1, P5 ;  /* 0x000000692b257211 */ /* 0x000fc400028f0eff */
[-C--:B------:R-:W-:Y:S02]  /*10020*/  IADD3 R146, P5, R18, R104.reuse, RZ ;  /* 0x0000006812927210 */ /* 0x080fe40007fbe0ff */
[-C--:B------:R-:W-:Y:S01]  /*10030*/  LEA.HI.X.SX32 R145, R16, R105.reuse, 0x1, P4 ;  /* 0x0000006910917211 */ /* 0x080fe200020f0eff */
[----:B------:R-:W-:Y:S01]  /*10040*/  IMAD R16, R99, 0x4, R84 ;  /* 0x0000000463107824 */ /* 0x000fe200078e0254 */
[-C--:B------:R-:W-:Y:S02]  /*10050*/  LEA.HI.X.SX32 R41, R47, R105.reuse, 0x1, P3 ;  /* 0x000000692f297211 */ /* 0x080fe400018f0eff */
[----:B------:R-:W-:Y:S01]  /*10060*/  LEA.HI.X.SX32 R147, R18, R105, 0x1, P5 ;  /* 0x0000006912937211 */ /* 0x000fe200028f0eff */
[----:B------:R-:W-:Y:S01]  /*10070*/  IMAD R18, R99, 0x8, R16 ;  /* 0x0000000863127824 */ /* 0x000fe200078e0210 */
[-C--:B------:R-:W-:Y:S02]  /*10080*/  IADD3 R148, P3, R20, R104.reuse, RZ ;  /* 0x0000006814947210 */ /* 0x080fe40007f7e0ff */
[----:B------:R-:W-:-:S02]  /*10090*/  IADD3 R150, P4, R22, R104, RZ ;  /* 0x0000006816967210 */ /* 0x000fc40007f9e0ff */
[-C--:B------:R-:W-:Y:S01]  /*100a0*/  LEA.HI.X.SX32 R149, R20, R105.reuse, 0x1, P3 ;  /* 0x0000006914957211 */ /* 0x080fe200018f0eff */
[C---:B------:R-:W-:Y:S01]  /*100b0*/  IMAD R20, R99.reuse, 0x4, R18 ;  /* 0x0000000463147824 */ /* 0x040fe200078e0212 */
[-C--:B------:R-:W-:Y:S02]  /*100c0*/  IADD3 R152, P5, R42, R104.reuse, RZ ;  /* 0x000000682a987210 */ /* 0x080fe40007fbe0ff */
[-C--:B------:R-:W-:Y:S01]  /*100d0*/  LEA.HI.X.SX32 R151, R22, R105.reuse, 0x1, P4 ;  /* 0x0000006916977211 */ /* 0x080fe200020f0eff */
[C---:B------:R-:W-:Y:S01]  /*100e0*/  IMAD R22, R99.reuse, 0x4, R20 ;  /* 0x0000000463167824 */ /* 0x040fe200078e0214 */
[----:B------:R-:W-:Y:S02]  /*100f0*/  LEA.HI.X.SX32 R153, R42, R105, 0x1, P5 ;  /* 0x000000692a997211 */ /* 0x000fe400028f0eff */
[-C--:B------:R-:W-:Y:S01]  /*10100*/  IADD3 R154, P3, R44, R104.reuse, RZ ;  /* 0x000000682c9a7210 */ /* 0x080fe20007f7e0ff */
[----:B------:R-:W-:Y:S01]  /*10110*/  IMAD R42, R99, 0x8, R22 ;  /* 0x00000008632a7824 */ /* 0x000fe200078e0216 */
        /* <DEDUP_REMOVED lines=24> */
[-C--:B------:R-:W-:Y:S02]  /*102a0*/  IADD3 R172, P3, R62, R104.reuse, RZ ;  /* 0x000000683eac7210 */ /* 0x080fe40007f7e0ff */
[----:B------:R-:W-:Y:S01]  /*102b0*/  LEA.HI.X.SX32 R171, R60, R105, 0x1, P5 ;  /* 0x000000693cab7211 */ /* 0x000fe200028f0eff */
[----:B------:R-:W-:Y:S01]  /*102c0*/  IMAD R60, R99, 0x8, R58 ;  /* 0x00000008633c7824 */ /* 0x000fe200078e023a */
[----:B------:R-:W-:-:S02]  /*102d0*/  IADD3 R174, P4, R64, R104, RZ ;  /* 0x0000006840ae7210 */ /* 0x000fc40007f9e0ff */
[-C--:B------:R-:W-:Y:S01]  /*102e0*/  LEA.HI.X.SX32 R173, R62, R105.reuse, 0x1, P3 ;  /* 0x000000693ead7211 */ /* 0x080fe200018f0eff */
[C---:B------:R-:W-:Y:S01]  /*102f0*/  IMAD R62, R99.reuse, 0x4, R60 ;  /* 0x00000004633e7824 */ /* 0x040fe200078e023c */
[-C--:B------:R-:W-:Y:S02]  /*10300*/  IADD3 R178, P3, R68, R104.reuse, RZ ;  /* 0x0000006844b27210 */ /* 0x080fe40007f7e0ff */
[-C--:B------:R-:W-:Y:S02]  /*10310*/  IADD3 R176, P5, R66, R104.reuse, RZ ;  /* 0x0000006842b07210 */ /* 0x080fe40007fbe0ff */
[-C--:B------:R-:W-:Y:S01]  /*10320*/  LEA.HI.X.SX32 R175, R64, R105.reuse, 0x1, P4 ;  /* 0x0000006940af7211 */ /* 0x080fe200020f0eff */
[----:B------:R-:W-:Y:S01]  /*10330*/  IMAD R64, R99, 0x4, R62 ;  /* 0x0000000463407824 */ /* 0x000fe200078e023e */
[----:B------:R-:W-:Y:S02]  /*10340*/  IADD3 R180, P4, R70, R104, RZ ;  /* 0x0000006846b47210 */ /* 0x000fe40007f9e0ff */
[----:B------:R-:W-:-:S02]  /*10350*/  LEA.HI.X.SX32 R179, R68, R105, 0x1, P3 ;  /* 0x0000006944b37211 */ /* 0x000fc400018f0eff */
[-C--:B------:R-:W-:Y:S02]  /*10360*/  IADD3 R184, P3, R74, R104.reuse, RZ ;  /* 0x000000684ab87210 */ /* 0x080fe40007f7e0ff */
[-C--:B------:R-:W-:Y:S01]  /*10370*/  LEA.HI.X.SX32 R177, R66, R105.reuse, 0x1, P5 ;  /* 0x0000006942b17211 */ /* 0x080fe200028f0eff */
[C---:B------:R-:W-:Y:S01]  /*10380*/  IMAD R66, R99.reuse, 0x8, R64 ;  /* 0x0000000863427824 */ /* 0x040fe200078e0240 */
[-C--:B------:R-:W-:Y:S02]  /*10390*/  IADD3 R182, P5, R72, R104.reuse, RZ ;  /* 0x0000006848b67210 */ /* 0x080fe40007fbe0ff */
[-C--:B------:R-:W-:Y:S01]  /*103a0*/  LEA.HI.X.SX32 R181, R70, R105.reuse, 0x1, P4 ;  /* 0x0000006946b57211 */ /* 0x080fe200020f0eff */
[----:B------:R-:W-:Y:S01]  /*103b0*/  IMAD R68, R99, 0x4, R66 ;  /* 0x0000000463447824 */ /* 0x000fe200078e0242 */
[----:B------:R-:W-:Y:S02]  /*103c0*/  IADD3 R186, P4, R76, R104, RZ ;  /* 0x000000684cba7210 */ /* 0x000fe40007f9e0ff */
[----:B------:R-:W-:-:S02]  /*103d0*/  LEA.HI.X.SX32 R185, R74, R105, 0x1, P3 ;  /* 0x000000694ab97211 */ /* 0x000fc400018f0eff */
[-C--:B------:R-:W-:Y:S02]  /*103e0*/  IADD3 R190, P3, R80, R104.reuse, RZ ;  /* 0x0000006850be7210 */ /* 0x080fe40007f7e0ff */
[-C--:B------:R-:W-:Y:S02]  /*103f0*/  LEA.HI.X.SX32 R183, R72, R105.reuse, 0x1, P5 ;  /* 0x0000006948b77211 */ /* 0x080fe400028f0eff */
[-C--:B------:R-:W-:Y:S02]  /*10400*/  IADD3 R188, P5, R78, R104.reuse, RZ ;  /* 0x000000684ebc7210 */ /* 0x080fe40007fbe0ff */
[-C--:B------:R-:W-:Y:S02]  /*10410*/  LEA.HI.X.SX32 R187, R76, R105.reuse, 0x1, P4 ;  /* 0x000000694cbb7211 */ /* 0x080fe400020f0eff */
[----:B------:R-:W-:Y:S02]  /*10420*/  IADD3 R192, P4, R82, R104, RZ ;  /* 0x0000006852c07210 */ /* 0x000fe40007f9e0ff */
[----:B------:R-:W-:-:S02]  /*10430*/  LEA.HI.X.SX32 R191, R80, R105, 0x1, P3 ;  /* 0x0000006950bf7211 */ /* 0x000fc400018f0eff */
[-C--:B------:R-:W-:Y:S02]  /*10440*/  IADD3 R196, P3, R16, R104.reuse, RZ ;  /* 0x0000006810c47210 */ /* 0x080fe40007f7e0ff */
[-C--:B------:R-:W-:Y:S02]  /*10450*/  LEA.HI.X.SX32 R189, R78, R105.reuse, 0x1, P5 ;  /* 0x000000694ebd7211 */ /* 0x080fe400028f0eff */
[-C--:B------:R-:W-:Y:S02]  /*10460*/  IADD3 R194, P5, R84, R104.reuse, RZ ;  /* 0x0000006854c27210 */ /* 0x080fe40007fbe0ff */
[-C--:B------:R-:W-:Y:S02]  /*10470*/  LEA.HI.X.SX32 R193, R82, R105.reuse, 0x1, P4 ;  /* 0x0000006952c17211 */ /* 0x080fe400020f0eff */
[----:B------:R-:W-:Y:S02]  /*10480*/  IADD3 R198, P4, R18, R104, RZ ;  /* 0x0000006812c67210 */ /* 0x000fe40007f9e0ff */
[-C--:B------:R-:W-:Y:S01]  /*10490*/  LEA.HI.X.SX32 R197, R16, R105.reuse, 0x1, P3 ;  /* 0x0000006910c57211 */ /* 0x080fe200018f0eff */
[----:B------:R-:W-:Y:S01]  /*104a0*/  IMAD R16, R99, 0x4, R68 ;  /* 0x0000000463107824 */ /* 0x000fe200078e0244 */
[----:B------:R-:W-:-:S02]  /*104b0*/  LEA.HI.X.SX32 R195, R84, R105, 0x1, P5 ;  /* 0x0000006954c37211 */ /* 0x000fc400028f0eff */
[-C--:B------:R-:W-:Y:S02]  /*104c0*/  IADD3 R200, P5, R20, R104.reuse, RZ ;  /* 0x0000006814c87210 */ /* 0x080fe40007fbe0ff */
[-C--:B------:R-:W-:Y:S01]  /*104d0*/  LEA.HI.X.SX32 R199, R18, R105.reuse, 0x1, P4 ;  /* 0x0000006912c77211 */ /* 0x080fe200020f0eff */
[C---:B------:R-:W-:Y:S01]  /*104e0*/  IMAD R18, R99.reuse, 0x8, R16 ;  /* 0x0000000863127824 */ /* 0x040fe200078e0210 */
[-C--:B------:R-:W-:Y:S02]  /*104f0*/  LEA.HI.X.SX32 R201, R20, R105.reuse, 0x1, P5 ;  /* 0x0000006914c97211 */ /* 0x080fe400028f0eff */
[-C--:B------:R-:W-:Y:S01]  /*10500*/  IADD3 R202, P3, R22, R104.reuse, RZ ;  /* 0x0000006816ca7210 */ /* 0x080fe20007f7e0ff */
[C---:B------:R-:W-:Y:S01]  /*10510*/  IMAD R20, R99.reuse, 0x4, R18 ;  /* 0x0000000463147824 */ /* 0x040fe200078e0212 */
[----:B------:R-:W-:Y:S02]  /*10520*/  IADD3 R204, P4, R42, R104, RZ ;  /* 0x000000682acc7210 */ /* 0x000fe40007f9e0ff */
[-C--:B------:R-:W-:Y:S01]  /*10530*/  LEA.HI.X.SX32 R203, R22, R105.reuse, 0x1, P3 ;  /* 0x0000006916cb7211 */ /* 0x080fe200018f0eff */
[----:B------:R-:W-:Y:S01]  /*10540*/  IMAD R22, R99, 0x4, R20 ;  /* 0x0000000463167824 */ /* 0x000fe200078e0214 */
[----:B------:R-:W-:-:S02]  /*10550*/  LEA.HI.X.SX32 R205, R42, R105, 0x1, P4 ;  /* 0x000000692acd7211 */ /* 0x000fc400020f0eff */
[-C--:B------:R-:W-:Y:S01]  /*10560*/  IADD3 R210, P4, R48, R104.reuse, RZ ;  /* 0x0000006830d27210 */ /* 0x080fe20007f9e0ff */
[C---:B------:R-:W-:Y:S01]  /*10570*/  IMAD R70, R99.reuse, 0x8, R22 ;  /* 0x0000000863467824 */ /* 0x040fe200078e0216 */
[-C--:B------:R-:W-:Y:S02]  /*10580*/  IADD3 R208, P3, R46, R104.reuse, RZ ;  /* 0x000000682ed07210 */ /* 0x080fe40007f7e0ff */
[-C--:B------:R-:W-:Y:S01]  /*10590*/  LEA.HI.X.SX32 R211, R48, R105.reuse, 0x1, P4 ;  /* 0x0000006930d37211 */ /* 0x080fe200020f0eff */
[C---:B------:R-:W-:Y:S01]  /*105a0*/  IMAD R72, R99.reuse, 0x4, R70 ;  /* 0x0000000463487824 */ /* 0x040fe200078e0246 */
[-C--:B------:R-:W-:Y:S02]  /*105b0*/  IADD3 R206, P5, R44, R104.reuse, RZ ;  /* 0x000000682cce7210 */ /* 0x080fe40007fbe0ff */
[----:B------:R-:W-:Y:S01]  /*105c0*/  IADD3 R114, P4, R54, R104, RZ ;  /* 0x0000006836727210 */ /* 0x000fe20007f9e0ff */
[----:B------:R-:W-:Y:S01]  /*105d0*/  IMAD R74, R99, 0x4, R72 ;  /* 0x00000004634a7824 */ /* 0x000fe200078e0248 */
[----:B------:R-:W-:-:S02]  /*105e0*/  LEA.HI.X.SX32 R209, R46, R105, 0x1, P3 ;  /* 0x000000692ed17211 */ /* 0x000fc400018f0eff */
[-C--:B------:R-:W-:Y:S01]  /*105f0*/  IADD3 R112, P3, R52, R104.reuse, RZ ;  /* 0x0000006834707210 */ /* 0x080fe20007f7e0ff */
[C---:B------:R-:W-:Y:S01]  /*10600*/  IMAD R76, R99.reuse, 0x8, R74 ;  /* 0x00000008634c7824 */ /* 0x040fe200078e024a */
[-C--:B------:R-:W-:Y:S02]  /*10610*/  LEA.HI.X.SX32 R207, R44, R105.reuse, 0x1, P5 ;  /* 0x000000692ccf7211 */ /* 0x080fe400028f0eff */
        /* <DEDUP_REMOVED lines=9> */
[----:B------:R-:W-:Y:S01]  /*106b0*/  LEA.HI.X.SX32 R121, R60, R105, 0x1, P4 ;  /* 0x000000693c797211 */ /* 0x000fe200020f0eff */
[C---:B------:R-:W-:Y:S01]  /*106c0*/  IMAD R84, R99.reuse, 0x4, R82 ;  /* 0x0000000463547824 */ /* 0x040fe200078e0252 */
[-C--:B------:R-:W-:Y:S02]  /*106d0*/  IADD3 R116, P5, R56, R104.reuse, RZ ;  /* 0x0000006838747210 */ /* 0x080fe40007fbe0ff */
[-C--:B------:R-:W-:Y:S01]  /*106e0*/  IADD3 R46, P4, R66, R104.reuse, RZ ;  /* 0x00000068422e7210 */ /* 0x080fe20007f9e0ff */
[----:B------:R-:W-:Y:S01]  /*106f0*/  IMAD R86, R99, 0x4, R84 ;  /* 0x0000000463567824 */ /* 0x000fe200078e0254 */
[----:B------:R-:W-:-:S02]  /*10700*/  IADD3 R38, P6, R45, R104, RZ ;  /* 0x000000682d267210 */ /* 0x000fc40007fde0ff */
[-C--:B------:R-:W-:Y:S01]  /*10710*/  LEA.HI.X.SX32 R119, R58, R105.reuse, 0x1, P3 ;  /* 0x000000693a777211 */ /* 0x080fe200018f0eff */
[C---:B------:R-:W-:Y:S01]  /*10720*/  IMAD R88, R99.reuse, 0x8, R86 ;  /* 0x0000000863587824 */ /* 0x040fe200078e0256 */
[-C--:B------:R-:W-:Y:S02]  /*10730*/  IADD3 R44, P3, R64, R104.reuse, RZ ;  /* 0x00000068402c7210 */ /* 0x080fe40007f7e0ff */
[-C--:B------:R-:W-:Y:S01]  /*10740*/  LEA.HI.X.SX32 R117, R56, R105.reuse, 0x1, P5 ;  /* 0x0000006938757211 */ /* 0x080fe200028f0eff */
[----:B------:R-:W-:Y:S01]  /*10750*/  IMAD R90, R99, 0x4, R88 ;  /* 0x00000004635a7824 */ /* 0x000fe200078e0258 */
[-C--:B------:R-:W-:Y:S02]  /*10760*/  LEA.HI.X.SX32 R47, R66, R105.reuse, 0x1, P4 ;  /* 0x00000069422f7211 */ /* 0x080fe400020f0eff */
[----:B------:R-:W-:Y:S01]  /*10770*/  LEA.HI.X.SX32 R39, R45, R105, 0x1, P6 ;  /* 0x000000692d277211 */ /* 0x000fe200030f0eff */
[----:B------:R-:W-:Y:S01]  /*10780*/  IMAD R92, R99, 0x4, R90 ;  /* 0x00000004635c7824 */ /* 0x000fe200078e025a */
[----:B------:R-:W-:-:S02]  /*10790*/  IADD3 R42, P5, R62, R104, RZ ;  /* 0x000000683e2a7210 */ /* 0x000fc40007fbe0ff */
[-C--:B------:R-:W-:Y:S01]  /*107a0*/  IADD3 R52, P4, R18, R104.reuse, RZ ;  /* 0x0000006812347210 */ /* 0x080fe20007f9e0ff */
[C---:B------:R-:W-:Y:S01]  /*107b0*/  IMAD R94, R99.reuse, 0x8, R92 ;  /* 0x00000008635e7824 */ /* 0x040fe200078e025c */
[-C--:B------:R-:W-:Y:S02]  /*107c0*/  LEA.HI.X.SX32 R45, R64, R105.reuse, 0x1, P3 ;  /* 0x00000069402d7211 */ /* 0x080fe400018f0eff */
[-C--:B------:R-:W-:Y:S01]  /*107d0*/  IADD3 R50, P3, R16, R104.reuse, RZ ;  /* 0x0000006810327210 */ /* 0x080fe20007f7e0ff */
[C---:B------:R-:W-:Y:S01]  /*107e0*/  IMAD R96, R99.reuse, 0x4, R94 ;  /* 0x0000000463607824 */ /* 0x040fe200078e025e */
        /* <DEDUP_REMOVED lines=8> */
[----:B------:R-:W1:Y:S01]  /*10870*/  LDS.128 R16, [R5] ;  /* 0x0000000005107984 */ /* 0x000e620000000c00 */
        /* <DEDUP_REMOVED lines=11> */
[----:B------:R-:W-:Y:S01]  /*10930*/  LEA.HI.X.SX32 R65, R76, R105, 0x1, P4 ;  /* 0x000000694c417211 */ /* 0x000fe200020f0eff */
[----:B------:R-:W2:Y:S01]  /*10940*/  LDS.128 R20, [R4] ;  /* 0x0000000004147984 */ /* 0x000ea20000000c00 */
[-C--:B------:R-:W-:Y:S01]  /*10950*/  IADD3 R60, P5, R72, R104.reuse, RZ ;  /* 0x00000068483c7210 */ /* 0x080fe20007fbe0ff */
[----:B------:R-:W-:Y:S01]  /*10960*/  IMAD R220, R99, 0x4, R218 ;  /* 0x0000000463dc7824 */ /* 0x000fe200078e02da */
[----:B------:R-:W-:-:S02]  /*10970*/  IADD3 R70, P4, R82, R104, RZ ;  /* 0x0000006852467210 */ /* 0x000fc40007f9e0ff */
[-C--:B------:R-:W-:Y:S01]  /*10980*/  LEA.HI.X.SX32 R63, R74, R105.reuse, 0x1, P3 ;  /* 0x000000694a3f7211 */ /* 0x080fe200018f0eff */
[----:B------:R-:W-:Y:S01]  /*10990*/  IMAD R222, R99, 0x8, R220 ;  /* 0x0000000863de7824 */ /* 0x000fe200078e02dc */
[-C--:B------:R-:W-:Y:S02]  /*109a0*/  IADD3 R68, P3, R80, R104.reuse, RZ ;  /* 0x0000006850447210 */ /* 0x080fe40007f7e0ff */
[-C--:B------:R-:W-:Y:S02]  /*109b0*/  LEA.HI.X.SX32 R61, R72, R105.reuse, 0x1, P5 ;  /* 0x00000069483d7211 */ /* 0x080fe400028f0eff */
[----:B------:R-:W-:Y:S02]  /*109c0*/  LEA.HI.X.SX32 R71, R82, R105, 0x1, P4 ;  /* 0x0000006952477211 */ /* 0x000fe400020f0eff */
[-C--:B------:R-:W-:Y:S02]  /*109d0*/  IADD3 R66, P5, R78, R104.reuse, RZ ;  /* 0x000000684e427210 */ /* 0x080fe40007fbe0ff */
[----:B------:R-:W-:-:S02]  /*109e0*/  IADD3 R76, P4, R88, R104, RZ ;  /* 0x00000068584c7210 */ /* 0x000fc40007f9e0ff */
[-C--:B------:R-:W-:Y:S02]  /*109f0*/  LEA.HI.X.SX32 R69, R80, R105.reuse, 0x1, P3 ;  /* 0x0000006950457211 */ /* 0x080fe400018f0eff */
        /* <DEDUP_REMOVED lines=31> */
[----:B-1----:R-:W-:Y:S02]  /*10bf0*/  PRMT R247, R16, 0x7770, RZ ;  /* 0x0000777010f77816 */ /* 0x002fe400000000ff */
[----:B--2---:R-:W-:Y:S02]  /*10c00*/  PRMT R222, R20, 0x7770, RZ ;  /* 0x0000777014de7816 */ /* 0x004fe400000000ff */
[----:B------:R-:W-:Y:S01]  /*10c10*/  LEA.HI.X.SX32 R99, R220, R105, 0x1, P3 ;  /* 0x00000069dc637211 */ /* 0x000fe200018f0eff */
[----:B------:R1:W-:Y:S01]  /*10c20*/  STG.E.U8 desc[UR60][R144.64], R247 ;  /* 0x000000f790007986 */ /* 0x0003e2000c10113c */
[----:B------:R-:W-:Y:S02]  /*10c30*/  PRMT R251, R16, 0x7771, RZ ;  /* 0x0000777110fb7816 */ /* 0x000fe400000000ff */
[----:B------:R-:W-:Y:S01]  /*10c40*/  PRMT R220, R20, 0x7771, RZ ;  /* 0x0000777114dc7816 */ /* 0x000fe200000000ff */
[----:B------:R2:W-:Y:S01]  /*10c50*/  STG.E.U8 desc[UR60][R146.64], R222 ;  /* 0x000000de92007986 */ /* 0x0005e2000c10113c */
[----:B------:R-:W-:-:S02]  /*10c60*/  PRMT R245, R16, 0x7772, RZ ;  /* 0x0000777210f57816 */ /* 0x000fc400000000ff */
[-C--:B------:R-:W-:Y:S01]  /*10c70*/  IADD3 R102, P3, R214, R104.reuse, RZ ;  /* 0x00000068d6667210 */ /* 0x080fe20007f7e0ff */
[----:B------:R3:W-:Y:S01]  /*10c80*/  STG.E.U8 desc[UR60][R148.64], R251 ;  /* 0x000000fb94007986 */ /* 0x0007e2000c10113c */
[----:B------:R-:W-:Y:S02]  /*10c90*/  IADD3 R104, P5, R216, R104, RZ ;  /* 0x00000068d8687210 */ /* 0x000fe40007fbe0ff */
[----:B------:R-:W-:Y:S01]  /*10ca0*/  LEA.HI.X.SX32 R103, R214, R105, 0x1, P3 ;  /* 0x00000069d6677211 */ /* 0x000fe200018f0eff */
[----:B------:R4:W-:Y:S01]  /*10cb0*/  STG.E.U8 desc[UR60][R122.64], R220 ;  /* 0x000000dc7a007986 */ /* 0x0009e2000c10113c */
[C---:B-1----:R-:W-:Y:S02]  /*10cc0*/  PRMT R247, R9.reuse, 0x7772, RZ ;  /* 0x0000777209f77816 */ /* 0x042fe400000000ff */
[C---:B------:R-:W-:Y:S01]  /*10cd0*/  PRMT R144, R9.reuse, 0x7771, RZ ;  /* 0x0000777109907816 */ /* 0x040fe200000000ff */
[----:B------:R1:W-:Y:S01]  /*10ce0*/  STG.E.U8 desc[UR60][R150.64], R245 ;  /* 0x000000f596007986 */ /* 0x0003e2000c10113c */
[----:B--2---:R-:W-:-:S02]  /*10cf0*/  PRMT R146, R9, 0x7770, RZ ;  /* 0x0000777009927816 */ /* 0x004fc400000000ff */
[C---:B------:R-:W-:Y:S02]  /*10d00*/  PRMT R147, R11.reuse, 0x7773, RZ ;  /* 0x000077730b937816 */ /* 0x040fe400000000ff */
[----:B---3--:R-:W-:Y:S02]  /*10d10*/  PRMT R149, R11, 0x7772, RZ ;  /* 0x000077720b957816 */ /* 0x008fe400000000ff */
[C---:B------:R-:W-:Y:S02]  /*10d20*/  PRMT R9, R20.reuse, 0x7772, RZ ;  /* 0x0000777214097816 */ /* 0x040fe400000000ff */
[----:B------:R-:W-:Y:S02]  /*10d30*/  PRMT R222, R20, 0x7773, RZ ;  /* 0x0000777314de7816 */ /* 0x000fe400000000ff */
[----:B----4-:R-:W-:Y:S01]  /*10d40*/  PRMT R220, R17, 0x7770, RZ ;  /* 0x0000777011dc7816 */ /* 0x010fe200000000ff */
[----:B------:R-:W-:Y:S01]  /*10d50*/  STG.E.U8 desc[UR60][R152.64], R9 ;  /* 0x0000000998007986 */ /* 0x000fe2000c10113c */
[----:B-1----:R-:W-:-:S02]  /*10d60*/  PRMT R151, R11, 0x7771, RZ ;  /* 0x000077710b977816 */ /* 0x002fc400000000ff */
[----:B------:R-:W-:Y:S02]  /*10d70*/  PRMT R245, R11, 0x7770, RZ ;  /* 0x000077700bf57816 */ /* 0x000fe400000000ff */
[----:B------:R-:W-:Y:S02]  /*10d80*/  PRMT R11, R16, 0x7773, RZ ;  /* 0x00007773100b7816 */ /* 0x000fe400000000ff */
[C---:B------:R-:W-:Y:S02]  /*10d90*/  PRMT R150, R17.reuse, 0x7771, RZ ;  /* 0x0000777111967816 */ /* 0x040fe400000000ff */
[----:B------:R-:W-:Y:S01]  /*10da0*/  PRMT R148, R17, 0x7772, RZ ;  /* 0x0000777211947816 */ /* 0x000fe200000000ff */
[----:B------:R1:W-:Y:S01]  /*10db0*/  STG.E.U8 desc[UR60][R154.64], R11 ;  /* 0x0000000b9a007986 */ /* 0x0003e2000c10113c */
[C---:B------:R-:W-:Y:S02]  /*10dc0*/  PRMT R145, R10.reuse, 0x7773, RZ ;  /* 0x000077730a917816 */ /* 0x040fe400000000ff */
[C---:B------:R-:W-:Y:S01]  /*10dd0*/  PRMT R123, R10.reuse, 0x7772, RZ ;  /* 0x000077720a7b7816 */ /* 0x040fe200000000ff */
[----:B------:R-:W-:Y:S01]  /*10de0*/  STG.E.U8 desc[UR60][R124.64], R222 ;  /* 0x000000de7c007986 */ /* 0x000fe2000c10113c */
[----:B------:R-:W-:-:S02]  /*10df0*/  PRMT R251, R10, 0x7771, RZ ;  /* 0x000077710afb7816 */ /* 0x000fc400000000ff */
[----:B------:R-:W-:Y:S01]  /*10e00*/  PRMT R122, R10, 0x7770, RZ ;  /* 0x000077700a7a7816 */ /* 0x000fe200000000ff */
[----:B------:R2:W-:Y:S01]  /*10e10*/  STG.E.U8 desc[UR60][R156.64], R220 ;  /* 0x000000dc9c007986 */ /* 0x0005e2000c10113c */
[----:B------:R-:W-:Y:S02]  /*10e20*/  PRMT R20, R17, 0x7773, RZ ;  /* 0x0000777311147816 */ /* 0x000fe400000000ff */
[C---:B------:R-:W-:Y:S02]  /*10e30*/  PRMT R10, R18.reuse, 0x7773, RZ ;  /* 0x00007773120a7816 */ /* 0x040fe400000000ff */
[C---:B-1----:R-:W-:Y:S02]  /*10e40*/  PRMT R155, R21.reuse, 0x7770, RZ ;  /* 0x00007770159b7816 */ /* 0x042fe400000000ff */
[C---:B------:R-:W-:Y:S02]  /*10e50*/  PRMT R16, R18.reuse, 0x7772, RZ ;  /* 0x0000777212107816 */ /* 0x040fe400000000ff */
[----:B------:R-:W-:Y:S01]  /*10e60*/  PRMT R153, R18, 0x7771, RZ ;  /* 0x0000777112997816 */ /* 0x000fe200000000ff */
[----:B------:R1:W-:Y:S01]  /*10e70*/  STG.E.U8 desc[UR60][R158.64], R155 ;  /* 0x0000009b9e007986 */ /* 0x0003e2000c10113c */
[----:B------:R-:W-:-:S02]  /*10e80*/  PRMT R154, R21, 0x7773, RZ ;  /* 0x00007773159a7816 */ /* 0x000fc400000000ff */
[C---:B--2---:R-:W-:Y:S01]  /*10e90*/  PRMT R220, R21.reuse, 0x7771, RZ ;  /* 0x0000777115dc7816 */ /* 0x044fe200000000ff */
[----:B------:R-:W-:Y:S01]  /*10ea0*/  STG.E.U8 desc[UR60][R160.64], R150 ;  /* 0x00000096a0007986 */ /* 0x000fe2000c10113c */
[----:B------:R-:W-:Y:S02]  /*10eb0*/  PRMT R156, R21, 0x7772, RZ ;  /* 0x00007772159c7816 */ /* 0x000fe400000000ff */
[----:B------:R-:W-:Y:S01]  /*10ec0*/  PRMT R18, R18, 0x7770, RZ ;  /* 0x0000777012127816 */ /* 0x000fe200000000ff */
[----:B------:R-:W-:Y:S01]  /*10ed0*/  STG.E.U8 desc[UR60][R126.64], R220 ;  /* 0x000000dc7e007986 */ /* 0x000fe2000c10113c */
[C---:B------:R-:W-:Y:S02]  /*10ee0*/  PRMT R157, R22.reuse, 0x7773, RZ ;  /* 0x00007773169d7816 */ /* 0x040fe400000000ff */
[C---:B------:R-:W-:Y:S01]  /*10ef0*/  PRMT R124, R22.reuse, 0x7772, RZ ;  /* 0x00007772167c7816 */ /* 0x040fe200000000ff */
[----:B------:R-:W-:Y:S01]  /*10f00*/  STG.E.U8 desc[UR60][R162.64], R148 ;  /* 0x00000094a2007986 */ /* 0x000fe2000c10113c */
[----:B------:R-:W-:-:S02]  /*10f10*/  PRMT R152, R22, 0x7771, RZ ;  /* 0x0000777116987816 */ /* 0x000fc400000000ff */
[----:B------:R-:W-:Y:S01]  /*10f20*/  PRMT R22, R22, 0x7770, RZ ;  /* 0x0000777016167816 */ /* 0x000fe200000000ff */
[----:B------:R-:W-:Y:S01]  /*10f30*/  STG.E.U8 desc[UR60][R164.64], R156 ;  /* 0x0000009ca4007986 */ /* 0x000fe2000c10113c */
[C---:B------:R-:W-:Y:S02]  /*10f40*/  PRMT R9, R19.reuse, 0x7773, RZ ;  /* 0x0000777313097816 */ /* 0x040fe400000000ff */
[C---:B------:R-:W-:Y:S01]  /*10f50*/  PRMT R11, R19.reuse, 0x7772, RZ ;  /* 0x00007772130b7816 */ /* 0x040fe200000000ff */
[----:B------:R-:W-:Y:S01]  /*10f60*/  STG.E.U8 desc[UR60][R166.64], R20 ;  /* 0x00000014a6007986 */ /* 0x000fe2000c10113c */
[C---:B------:R-:W-:Y:S02]  /*10f70*/  PRMT R17, R19.reuse, 0x7771, RZ ;  /* 0x0000777113117816 */ /* 0x040fe400000000ff */
[----:B------:R-:W-:Y:S01]  /*10f80*/  PRMT R19, R19, 0x7770, RZ ;  /* 0x0000777013137816 */ /* 0x000fe200000000ff */
[----:B------:R-:W-:Y:S01]  /*10f90*/  STG.E.U8 desc[UR60][R128.64], R154 ;  /* 0x0000009a80007986 */ /* 0x000fe2000c10113c */
[----:B------:R-:W-:-:S02]  /*10fa0*/  PRMT R21, R23, 0x7773, RZ ;  /* 0x0000777317157816 */ /* 0x000fc400000000ff */
[C---:B------:R-:W-:Y:S01]  /*10fb0*/  PRMT R125, R23.reuse, 0x7772, RZ ;  /* 0x00007772177d7816 */ /* 0x040fe200000000ff */
[----:B------:R-:W-:Y:S01]  /*10fc0*/  STG.E.U8 desc[UR60][R168.64], R18 ;  /* 0x00000012a8007986 */ /* 0x000fe2000c10113c */
[C---:B-1----:R-:W-:Y:S02]  /*10fd0*/  PRMT R155, R23.reuse, 0x7771, RZ ;  /* 0x00007771179b7816 */ /* 0x042fe400000000ff */
[----:B------:R-:W-:Y:S01]  /*10fe0*/  PRMT R23, R23, 0x7770, RZ ;  /* 0x0000777017177816 */ /* 0x000fe200000000ff */
[----:B------:R-:W-:Y:S01]  /*10ff0*/  STG.E.U8 desc[UR60][R170.64], R22 ;  /* 0x00000016aa007986 */ /* 0x000fe2000c10113c */
[----:B------:R-:W-:Y:S02]  /*11000*/  LEA.HI.X.SX32 R105, R216, R105, 0x1, P5 ;  /* 0x00000069d8697211 */ /* 0x000fe400028f0eff */
[C---:B------:R-:W-:Y:S01]  /*11010*/  PRMT R214, R8.reuse, 0x7773, RZ ;  /* 0x0000777308d67816 */ /* 0x040fe200000000ff */
[----:B------:R-:W-:Y:S01]  /*11020*/  STG.E.U8 desc[UR60][R172.64], R153 ;  /* 0x00000099ac007986 */ /* 0x000fe2000c10113c */
[----:B------:R-:W-:-:S02]  /*11030*/  PRMT R216, R8, 0x7772, RZ ;  /* 0x0000777208d87816 */ /* 0x000fc400000000ff */
[C---:B------:R-:W-:Y:S01]  /*11040*/  PRMT R218, R8.reuse, 0x7771, RZ ;  /* 0x0000777108da7816 */ /* 0x040fe200000000ff */
[----:B------:R-:W-:Y:S01]  /*11050*/  STG.E.U8 desc[UR60][R130.64], R152 ;  /* 0x0000009882007986 */ /* 0x000fe2000c10113c */
[----:B------:R-:W-:-:S03]  /*11060*/  PRMT R8, R8, 0x7770, RZ ;  /* 0x0000777008087816 */ /* 0x000fc600000000ff */
[----:B------:R-:W-:Y:S04]  /*11070*/  STG.E.U8 desc[UR60][R174.64], R16 ;  /* 0x00000010ae007986 */ /* 0x000fe8000c10113c */
        /* <DEDUP_REMOVED lines=13> */
[----:B------:R-:W1:Y:S04]  /*11150*/  LDS.128 R8, [R5+0x800] ;  /* 0x0008000005087984 */ /* 0x000e680000000c00 */
[----:B------:R-:W2:Y:S04]  /*11160*/  LDS.128 R16, [R4+0x800] ;  /* 0x0008000004107984 */ /* 0x000ea80000000c00 */
        /* <DEDUP_REMOVED lines=8> */
[----:B------:R-:W-:Y:S01]  /*111f0*/  STG.E.U8 desc[UR60][R208.64], R239 ;  /* 0x000000efd0007986 */ /* 0x000fe2000c10113c */
[----:B-1----:R-:W-:-:S02]  /*11200*/  PRMT R23, R10, 0x7771, RZ ;  /* 0x000077710a177816 */ /* 0x002fc400000000ff */
[----:B------:R-:W-:Y:S01]  /*11210*/  PRMT R21, R10, 0x7772, RZ ;  /* 0x000077720a157816 */ /* 0x000fe200000000ff */
[----:B------:R-:W-:Y:S01]  /*11220*/  STG.E.U8 desc[UR60][R142.64], R144 ;  /* 0x000000908e007986 */ /* 0x000fe2000c10113c */
[C---:B--2---:R-:W-:Y:S02]  /*11230*/  PRMT R129, R16.reuse, 0x7770, RZ ;  /* 0x0000777010817816 */ /* 0x044fe400000000ff */
[C---:B------:R-:W-:Y:S01]  /*11240*/  PRMT R127, R16.reuse, 0x7771, RZ ;  /* 0x00007771107f7816 */ /* 0x040fe200000000ff */
[----:B------:R-:W-:Y:S01]  /*11250*/  STG.E.U8 desc[UR60][R210.64], R237 ;  /* 0x000000edd2007986 */ /* 0x000fe2000c10113c */
[----:B------:R-:W-:Y:S02]  /*11260*/  PRMT R125, R16, 0x7772, RZ ;  /* 0x00007772107d7816 */ /* 0x000fe400000000ff */
[----:B------:R-:W-:Y:S01]  /*11270*/  PRMT R5, R11, 0x7773, RZ ;  /* 0x000077730b057816 */ /* 0x000fe200000000ff */
[----:B------:R1:W-:Y:S04]  /*11280*/  STG.E.U8 desc[UR60][R110.64], R247 ;  /* 0x000000f76e007986 */ /* 0x0003e8000c10113c */
[----:B------:R2:W-:Y:S04]  /*11290*/  STG.E.U8 desc[UR60][R112.64], R223 ;  /* 0x000000df70007986 */ /* 0x0005e8000c10113c */
[----:B------:R3:W-:Y:S04]  /*112a0*/  STG.E.U8 desc[UR60][R106.64], R249 ;  /* 0x000000f96a007986 */ /* 0x0007e8000c10113c */
[----:B------:R4:W-:Y:S01]  /*112b0*/  STG.E.U8 desc[UR60][R114.64], R229 ;  /* 0x000000e572007986 */ /* 0x0009e2000c10113c */
[----:B-1----:R-:W-:-:S03]  /*112c0*/  PRMT R111, R8, 0x7771, RZ ;  /* 0x00007771086f7816 */ /* 0x002fc600000000ff */
[----:B------:R1:W-:Y:S01]  /*112d0*/  STG.E.U8 desc[UR60][R116.64], R122 ;  /* 0x0000007a74007986 */ /* 0x0003e2000c10113c */
[----:B--2---:R-:W-:-:S03]  /*112e0*/  PRMT R113, R8, 0x7770, RZ ;  /* 0x0000777008717816 */ /* 0x004fc600000000ff */
[----:B------:R2:W-:Y:S01]  /*112f0*/  STG.E.U8 desc[UR60][R118.64], R227 ;  /* 0x000000e376007986 */ /* 0x0005e2000c10113c */
[----:B---3--:R-:W-:-:S03]  /*11300*/  PRMT R107, R8, 0x7773, RZ ;  /* 0x00007773086b7816 */ /* 0x008fc600000000ff */
[----:B------:R3:W-:Y:S01]  /*11310*/  STG.E.U8 desc[UR60][R108.64], R251 ;  /* 0x000000fb6c007986 */ /* 0x0007e2000c10113c */
[----:B----4-:R-:W-:-:S03]  /*11320*/  PRMT R115, R17, 0x7773, RZ ;  /* 0x0000777311737816 */ /* 0x010fc600000000ff */
[----:B------:R4:W-:Y:S01]  /*11330*/  STG.E.U8 desc[UR60][R120.64], R225 ;  /* 0x000000e178007986 */ /* 0x0009e2000c10113c */
[----:B-1----:R-:W-:-:S03]  /*11340*/  PRMT R117, R17, 0x7772, RZ ;  /* 0x0000777211757816 */ /* 0x002fc600000000ff */
[----:B------:R1:W-:Y:S01]  /*11350*/  STG.E.U8 desc[UR60][R42.64], R123 ;  /* 0x0000007b2a007986 */ /* 0x0003e2000c10113c */
[----:B--2---:R-:W-:-:S03]  /*11360*/  PRMT R119, R17, 0x7771, RZ ;  /* 0x0000777111777816 */ /* 0x004fc600000000ff */
[----:B------:R2:W-:Y:S01]  /*11370*/  STG.E.U8 desc[UR60][R44.64], R213 ;  /* 0x000000d52c007986 */ /* 0x0005e2000c10113c */
[----:B---3--:R-:W-:-:S03]  /*11380*/  PRMT R109, R8, 0x7772, RZ ;  /* 0x00007772086d7816 */ /* 0x008fc600000000ff */
[----:B------:R3:W-:Y:S01]  /*11390*/  STG.E.U8 desc[UR60][R6.64], R145 ;  /* 0x0000009106007986 */ /* 0x0007e2000c10113c */
[----:B----4-:R-:W-:Y:S02]  /*113a0*/  PRMT R121, R17, 0x7770, RZ ;  /* 0x0000777011797816 */ /* 0x010fe400000000ff */
[----:B------:R-:W-:Y:S01]  /*113b0*/  PRMT R17, R19, 0x7773, RZ ;  /* 0x0000777313117816 */ /* 0x000fe200000000ff */
[----:B------:R4:W-:Y:S01]  /*113c0*/  STG.E.U8 desc[UR60][R46.64], R221 ;  /* 0x000000dd2e007986 */ /* 0x0009e2000c10113c */
[----:B-1----:R-:W-:Y:S02]  /*113d0*/  PRMT R123, R16, 0x7773, RZ ;  /* 0x00007773107b7816 */ /* 0x002fe400000000ff */
[C---:B------:R-:W-:Y:S01]  /*113e0*/  PRMT R43, R9.reuse, 0x7773, RZ ;  /* 0x00007773092b7816 */ /* 0x040fe200000000ff */
[----:B------:R1:W-:Y:S01]  /*113f0*/  STG.E.U8 desc[UR60][R48.64], R245 ;  /* 0x000000f530007986 */ /* 0x0003e2000c10113c */
[----:B--2---:R-:W-:-:S03]  /*11400*/  PRMT R45, R9, 0x7772, RZ ;  /* 0x00007772092d7816 */ /* 0x004fc600000000ff */
[----:B------:R2:W-:Y:S01]  /*11410*/  STG.E.U8 desc[UR60][R50.64], R219 ;  /* 0x000000db32007986 */ /* 0x0005e2000c10113c */
[----:B---3--:R-:W-:-:S03]  /*11420*/  PRMT R7, R11, 0x7772, RZ ;  /* 0x000077720b077816 */ /* 0x008fc600000000ff */
[----:B------:R3:W-:Y:S01]  /*11430*/  STG.E.U8 desc[UR60][R12.64], R151 ;  /* 0x000000970c007986 */ /* 0x0007e2000c10113c */
[----:B----4-:R-:W-:-:S03]  /*11440*/  PRMT R47, R9, 0x7771, RZ ;  /* 0x00007771092f7816 */ /* 0x010fc600000000ff */
[----:B------:R4:W-:Y:S01]  /*11450*/  STG.E.U8 desc[UR60][R52.64], R217 ;  /* 0x000000d934007986 */ /* 0x0009e2000c10113c */
[----:B-1----:R-:W-:Y:S02]  /*11460*/  PRMT R49, R9, 0x7770, RZ ;  /* 0x0000777009317816 */ /* 0x002fe400000000ff */
[C---:B------:R-:W-:Y:S01]  /*11470*/  PRMT R9, R11.reuse, 0x7771, RZ ;  /* 0x000077710b097816 */ /* 0x040fe200000000ff */
[----:B------:R1:W-:Y:S01]  /*11480*/  STG.E.U8 desc[UR60][R54.64], R149 ;  /* 0x0000009536007986 */ /* 0x0003e2000c10113c */
[----:B------:R-:W-:Y:S02]  /*11490*/  PRMT R11, R11, 0x7770, RZ ;  /* 0x000077700b0b7816 */ /* 0x000fe400000000ff */
[----:B--2---:R-:W-:Y:S01]  /*114a0*/  PRMT R51, R19, 0x7772, RZ ;  /* 0x0000777213337816 */ /* 0x004fe200000000ff */
[----:B------:R2:W-:Y:S01]  /*114b0*/  STG.E.U8 desc[UR60][R56.64], R215 ;  /* 0x000000d738007986 */ /* 0x0005e2000c10113c */
[----:B---3--:R-:W-:-:S03]  /*114c0*/  PRMT R13, R10, 0x7773, RZ ;  /* 0x000077730a0d7816 */ /* 0x008fc600000000ff */
[----:B------:R3:W-:Y:S01]  /*114d0*/  STG.E.U8 desc[UR60][R24.64], R147 ;  /* 0x0000009318007986 */ /* 0x0007e2000c10113c */
[C---:B----4-:R-:W-:Y:S02]  /*114e0*/  PRMT R53, R19.reuse, 0x7771, RZ ;  /* 0x0000777113357816 */ /* 0x050fe400000000ff */
[----:B------:R-:W-:Y:S01]  /*114f0*/  PRMT R19, R19, 0x7770, RZ ;  /* 0x0000777013137816 */ /* 0x000fe200000000ff */
[----:B------:R4:W-:Y:S01]  /*11500*/  STG.E.U8 desc[UR60][R58.64], R113 ;  /* 0x000000713a007986 */ /* 0x0009e2000c10113c */
[----:B-1----:R-:W-:-:S03]  /*11510*/  PRMT R55, R18, 0x7773, RZ ;  /* 0x0000777312377816 */ /* 0x002fc600000000ff */
[----:B------:R1:W-:Y:S01]  /*11520*/  STG.E.U8 desc[UR60][R60.64], R129 ;  /* 0x000000813c007986 */ /* 0x0003e2000c10113c */
[----:B--2---:R-:W-:-:S03]  /*11530*/  PRMT R57, R18, 0x7772, RZ ;  /* 0x0000777212397816 */ /* 0x004fc600000000ff */
[----:B------:R1:W-:Y:S01]  /*11540*/  STG.E.U8 desc[UR60][R62.64], R111 ;  /* 0x0000006f3e007986 */ /* 0x0003e2000c10113c */
[----:B---3--:R-:W-:-:S03]  /*11550*/  PRMT R25, R10, 0x7770, RZ ;  /* 0x000077700a197816 */ /* 0x008fc600000000ff */
[----:B------:R1:W-:Y:S01]  /*11560*/  STG.E.U8 desc[UR60][R26.64], R127 ;  /* 0x0000007f1a007986 */ /* 0x0003e2000c10113c */
[C---:B----4-:R-:W-:Y:S02]  /*11570*/  PRMT R113, R18.reuse, 0x7770, RZ ;  /* 0x0000777012717816 */ /* 0x050fe400000000ff */
[----:B------:R-:W-:Y:S01]  /*11580*/  PRMT R59, R18, 0x7771, RZ ;  /* 0x00007771123b7816 */ /* 0x000fe200000000ff */
[----:B------:R1:W-:Y:S04]  /*11590*/  STG.E.U8 desc[UR60][R64.64], R109 ;  /* 0x0000006d40007986 */ /* 0x0003e8000c10113c */
        /* <DEDUP_REMOVED lines=26> */
[----:B------:R1:W-:Y:S01]  /*11740*/  STG.E.U8 desc[UR60][R40.64], R17 ;  /* 0x0000001128007986 */ /* 0x0003e2000c10113c */
[----:B------:R-:W-:Y:S06]  /*11750*/  BAR.SYNC.DEFER_BLOCKING 0x0 ;  /* 0x0000000000007b1d */ /* 0x000fec0000010000 */
[----:B------:R1:W-:Y:S02]  /*11760*/  STS.64 [R2], R14 ;  /* 0x0000000e02007388 */ /* 0x0003e40000000a00 */
[----:B------:R-:W-:Y:S06]  /*11770*/  BAR.SYNC.DEFER_BLOCKING 0x0 ;  /* 0x0000000000007b1d */ /* 0x000fec0000010000 */
[----:B0-----:R-:W-:Y:S05]  /*11780*/  @P0 EXIT ;  /* 0x000000000000094d */ /* 0x001fea0003800000 */
[----:B-1----:R-:W0:Y:S01]  /*11790*/  LDS R7, [R0] ;  /* 0x0000000000077984 */ /* 0x002e220000000800 */
[----:B------:R-:W1:Y:S01]  /*117a0*/  LDC.64 R8, c[0x0][0x230] ;  /* 0x00008c00ff087b82 */ /* 0x000e620000000a00 */
[----:B------:R-:W-:Y:S02]  /*117b0*/  IMAD R2, R228, R3, RZ ;  /* 0x00000003e4027224 */ /* 0x000fe400078e02ff */
[----:B------:R-:W-:Y:S02]  /*117c0*/  IMAD.SHL.U32 R5, R224, 0x4, RZ ;  /* 0x00000004e0057824 */ /* 0x000fe400078e00ff */
[C---:B------:R-:W-:Y:S02]  /*117d0*/  IMAD.SHL.U32 R3, R2.reuse, 0x4, RZ ;  /* 0x0000000402037824 */ /* 0x040fe400078e00ff */
[----:B------:R-:W-:-:S04]  /*117e0*/  IMAD.HI R4, R2, 0x4, RZ ;  /* 0x0000000402047827 */ /* 0x000fc800078e02ff */
[----:B------:R-:W-:Y:S01]  /*117f0*/  IMAD.HI R6, R224, 0x4, RZ ;  /* 0x00000004e0067827 */ /* 0x000fe200078e02ff */
[----:B-1----:R-:W-:-:S04]  /*11800*/  IADD3 R2, P0, P1, R5, R8, R3 ;  /* 0x0000000805027210 */ /* 0x002fc8000791e003 */
[----:B------:R-:W-:-:S05]  /*11810*/  IADD3.X R3, R6, R9, R4, P0, P1 ;  /* 0x0000000906037210 */ /* 0x000fca00007e2404 */
[----:B0-----:R-:W-:Y:S01]  /*11820*/  STG.E desc[UR60][R2.64], R7 ;  /* 0x0000000702007986 */ /* 0x001fe2000c10193c */
[----:B------:R-:W-:Y:S05]  /*11830*/  EXIT ;  /* 0x000000000000794d */ /* 0x000fea0003800000 */
.L_x_2:
[----:B------:R-:W-:-:S00]  /*11840*/  BRA `(.L_x_2) ;  /* 0xfffffffc00fc7947 */ /* 0x000fc0000383ffff */
[----:B------:R-:W-:-:S00]  /*11850*/  NOP ;  /* 0x0000000000007918 */ /* 0x000fc00000000000 */
        /* <DEDUP_REMOVED lines=10> */
.L_x_3:


//--------------------- .nv.global.init           --------------------------
	.section	.nv.global.init,"aw",@progbits
.nv.global.init:
	.type		_$_str,@object
	.size		_$_str,(.L_0 - _$_str)
_$_str:
        /*0000*/ 	.byte	0x5f, 0x5f, 0x43, 0x55, 0x44, 0x41, 0x5f, 0x46, 0x54, 0x5a, 0x00
.L_0:


//--------------------- .nv.shared.attn_fwd       --------------------------
	.section	.nv.shared.attn_fwd,"aw",@nobits
	.sectionflags	@""
	.align	16
	.zero		1024


//--------------------- .nv.shared.reserved.0     --------------------------
	.section	.nv.shared.reserved.0,"aw",@nobits
	.weak		__nv_reservedSMEM_offset_0_alias
	.size		__nv_reservedSMEM_offset_0_alias, 0, 0
	.other		__nv_reservedSMEM_offset_0_alias,@"STO_CUDA_RESERVED_SHARED STV_DEFAULT"
__nv_reservedSMEM_offset_0_alias:
	.zero		0


//--------------------- .nv.constant0.attn_fwd    --------------------------
	.section	.nv.constant0.attn_fwd,"a",@progbits
	.sectionflags	@""
	.align	4
.nv.constant0.attn_fwd:
	.zero		664


//--------------------- SYMBOLS --------------------------

	.type		.nv.reservedSmem.offset0,@object
	.size		.nv.reservedSmem.offset0,0x4
